//
// Generated by NVIDIA NVVM Compiler
//
// Compiler Build ID: CL-36424714
// Cuda compilation tools, release 13.0, V13.0.88
// Based on NVVM 20.0.0
//

.version 9.0
.target sm_100
.address_size 64

	// .globl	_Z16sec_rand_k_cuda_iiPfPiS_S_
.extern .func  (.param .b32 func_retval0) vprintf
(
	.param .b64 vprintf_param_0,
	.param .b64 vprintf_param_1
)
;
.extern .func  (.param .b64 func_retval0) malloc
(
	.param .b64 malloc_param_0
)
;
.extern .func free
(
	.param .b64 free_param_0
)
;
// _ZZN3cub18CUB_300001_SM_10006detail10radix_sort31DeviceRadixSortSingleTileKernelINS1_5radix10policy_hubIffyE10Policy1000ELNS0_9SortOrderE0EffyNS1_21identity_decomposer_tEEEvPKT1_PSA_PKT2_PSE_T3_iiT4_E12temp_storage has been demoted
// _ZZN3cub18CUB_300001_SM_10006detail10radix_sort30DeviceRadixSortHistogramKernelINS1_5radix10policy_hubIffyE10Policy1000ELNS0_9SortOrderE0EfyNS1_21identity_decomposer_tEEEvPT2_PKT1_SA_iiT3_E12temp_storage has been demoted
// _ZZN3cub18CUB_300001_SM_10006detail10radix_sort33DeviceRadixSortExclusiveSumKernelINS1_5radix10policy_hubIffyE10Policy1000EyEEvPT0_E12temp_storage has been demoted
// _ZZN3cub18CUB_300001_SM_10006detail10radix_sort29DeviceRadixSortOnesweepKernelINS1_5radix10policy_hubIffyE10Policy1000ELNS0_9SortOrderE0EffyiiNS1_21identity_decomposer_tEEEvPT5_SB_PT3_PKSC_PT1_PKSG_PT2_PKSK_T4_iiT6_E1s has been demoted
.global .align 1 .b8 _ZN34_INTERNAL_96b14be6_4_k_cu_5375f1ac4cuda3std3__45__cpo5beginE[1];
.global .align 1 .b8 _ZN34_INTERNAL_96b14be6_4_k_cu_5375f1ac4cuda3std3__45__cpo3endE[1];
.global .align 1 .b8 _ZN34_INTERNAL_96b14be6_4_k_cu_5375f1ac4cuda3std3__45__cpo6cbeginE[1];
.global .align 1 .b8 _ZN34_INTERNAL_96b14be6_4_k_cu_5375f1ac4cuda3std3__45__cpo4cendE[1];
.global .align 1 .b8 _ZN34_INTERNAL_96b14be6_4_k_cu_5375f1ac4cuda3std3__45__cpo6rbeginE[1];
.global .align 1 .b8 _ZN34_INTERNAL_96b14be6_4_k_cu_5375f1ac4cuda3std3__45__cpo4rendE[1];
.global .align 1 .b8 _ZN34_INTERNAL_96b14be6_4_k_cu_5375f1ac4cuda3std3__45__cpo7crbeginE[1];
.global .align 1 .b8 _ZN34_INTERNAL_96b14be6_4_k_cu_5375f1ac4cuda3std3__45__cpo5crendE[1];
.global .align 1 .b8 _ZN34_INTERNAL_96b14be6_4_k_cu_5375f1ac4cuda3std3__436_GLOBAL__N__96b14be6_4_k_cu_5375f1ac6ignoreE[1];
.global .align 1 .b8 _ZN34_INTERNAL_96b14be6_4_k_cu_5375f1ac4cuda3std3__419piecewise_constructE[1];
.global .align 1 .b8 _ZN34_INTERNAL_96b14be6_4_k_cu_5375f1ac4cuda3std3__48in_placeE[1];
.global .align 1 .b8 _ZN34_INTERNAL_96b14be6_4_k_cu_5375f1ac4cuda3std3__420unreachable_sentinelE[1];
.global .align 1 .b8 _ZN34_INTERNAL_96b14be6_4_k_cu_5375f1ac4cuda3std3__47nulloptE[1];
.global .align 1 .b8 _ZN34_INTERNAL_96b14be6_4_k_cu_5375f1ac4cuda3std3__48unexpectE[1];
.global .align 1 .b8 _ZN34_INTERNAL_96b14be6_4_k_cu_5375f1ac4cuda3std6ranges3__45__cpo4swapE[1];
.global .align 1 .b8 _ZN34_INTERNAL_96b14be6_4_k_cu_5375f1ac4cuda3std6ranges3__45__cpo9iter_moveE[1];
.global .align 1 .b8 _ZN34_INTERNAL_96b14be6_4_k_cu_5375f1ac4cuda3std6ranges3__45__cpo5beginE[1];
.global .align 1 .b8 _ZN34_INTERNAL_96b14be6_4_k_cu_5375f1ac4cuda3std6ranges3__45__cpo3endE[1];
.global .align 1 .b8 _ZN34_INTERNAL_96b14be6_4_k_cu_5375f1ac4cuda3std6ranges3__45__cpo6cbeginE[1];
.global .align 1 .b8 _ZN34_INTERNAL_96b14be6_4_k_cu_5375f1ac4cuda3std6ranges3__45__cpo4cendE[1];
.global .align 1 .b8 _ZN34_INTERNAL_96b14be6_4_k_cu_5375f1ac4cuda3std6ranges3__45__cpo7advanceE[1];
.global .align 1 .b8 _ZN34_INTERNAL_96b14be6_4_k_cu_5375f1ac4cuda3std6ranges3__45__cpo9iter_swapE[1];
.global .align 1 .b8 _ZN34_INTERNAL_96b14be6_4_k_cu_5375f1ac4cuda3std6ranges3__45__cpo4nextE[1];
.global .align 1 .b8 _ZN34_INTERNAL_96b14be6_4_k_cu_5375f1ac4cuda3std6ranges3__45__cpo4prevE[1];
.global .align 1 .b8 _ZN34_INTERNAL_96b14be6_4_k_cu_5375f1ac4cuda3std6ranges3__45__cpo4dataE[1];
.global .align 1 .b8 _ZN34_INTERNAL_96b14be6_4_k_cu_5375f1ac4cuda3std6ranges3__45__cpo5cdataE[1];
.global .align 1 .b8 _ZN34_INTERNAL_96b14be6_4_k_cu_5375f1ac4cuda3std6ranges3__45__cpo4sizeE[1];
.global .align 1 .b8 _ZN34_INTERNAL_96b14be6_4_k_cu_5375f1ac4cuda3std6ranges3__45__cpo5ssizeE[1];
.global .align 1 .b8 _ZN34_INTERNAL_96b14be6_4_k_cu_5375f1ac4cuda3std6ranges3__45__cpo8distanceE[1];
.global .align 1 .b8 _ZN34_INTERNAL_96b14be6_4_k_cu_5375f1ac6thrust24THRUST_300001_SM_1000_NS8cuda_cub3parE[1];
.global .align 1 .b8 _ZN34_INTERNAL_96b14be6_4_k_cu_5375f1ac6thrust24THRUST_300001_SM_1000_NS8cuda_cub10par_nosyncE[1];
.global .align 1 .b8 _ZN34_INTERNAL_96b14be6_4_k_cu_5375f1ac6thrust24THRUST_300001_SM_1000_NS6system6detail10sequential3seqE[1];
.global .align 1 .b8 _ZN34_INTERNAL_96b14be6_4_k_cu_5375f1ac6thrust24THRUST_300001_SM_1000_NS6system3cpp3parE[1];
.global .align 1 .b8 _ZN34_INTERNAL_96b14be6_4_k_cu_5375f1ac6thrust24THRUST_300001_SM_1000_NS12placeholders2_1E[1];
.global .align 1 .b8 _ZN34_INTERNAL_96b14be6_4_k_cu_5375f1ac6thrust24THRUST_300001_SM_1000_NS12placeholders2_2E[1];
.global .align 1 .b8 _ZN34_INTERNAL_96b14be6_4_k_cu_5375f1ac6thrust24THRUST_300001_SM_1000_NS12placeholders2_3E[1];
.global .align 1 .b8 _ZN34_INTERNAL_96b14be6_4_k_cu_5375f1ac6thrust24THRUST_300001_SM_1000_NS12placeholders2_4E[1];
.global .align 1 .b8 _ZN34_INTERNAL_96b14be6_4_k_cu_5375f1ac6thrust24THRUST_300001_SM_1000_NS12placeholders2_5E[1];
.global .align 1 .b8 _ZN34_INTERNAL_96b14be6_4_k_cu_5375f1ac6thrust24THRUST_300001_SM_1000_NS12placeholders2_6E[1];
.global .align 1 .b8 _ZN34_INTERNAL_96b14be6_4_k_cu_5375f1ac6thrust24THRUST_300001_SM_1000_NS12placeholders2_7E[1];
.global .align 1 .b8 _ZN34_INTERNAL_96b14be6_4_k_cu_5375f1ac6thrust24THRUST_300001_SM_1000_NS12placeholders2_8E[1];
.global .align 1 .b8 _ZN34_INTERNAL_96b14be6_4_k_cu_5375f1ac6thrust24THRUST_300001_SM_1000_NS12placeholders2_9E[1];
.global .align 1 .b8 _ZN34_INTERNAL_96b14be6_4_k_cu_5375f1ac6thrust24THRUST_300001_SM_1000_NS12placeholders3_10E[1];
.global .align 1 .b8 _ZN34_INTERNAL_96b14be6_4_k_cu_5375f1ac6thrust24THRUST_300001_SM_1000_NS3seqE[1];
.global .align 1 .b8 _ZN34_INTERNAL_96b14be6_4_k_cu_5375f1ac6thrust24THRUST_300001_SM_1000_NS6deviceE[1];
.global .align 1 .b8 $str[56] = {116, 101, 109, 112, 111, 114, 97, 114, 121, 95, 98, 117, 102, 102, 101, 114, 58, 58, 97, 108, 108, 111, 99, 97, 116, 101, 58, 32, 103, 101, 116, 95, 116, 101, 109, 112, 111, 114, 97, 114, 121, 95, 98, 117, 102, 102, 101, 114, 32, 102, 97, 105, 108, 101, 100};
.global .align 1 .b8 $str$2[4] = {37, 115, 10};

.visible .entry _Z16sec_rand_k_cuda_iiPfPiS_S_(
	.param .u32 _Z16sec_rand_k_cuda_iiPfPiS_S__param_0,
	.param .u32 _Z16sec_rand_k_cuda_iiPfPiS_S__param_1,
	.param .u64 .ptr .align 1 _Z16sec_rand_k_cuda_iiPfPiS_S__param_2,
	.param .u64 .ptr .align 1 _Z16sec_rand_k_cuda_iiPfPiS_S__param_3,
	.param .u64 .ptr .align 1 _Z16sec_rand_k_cuda_iiPfPiS_S__param_4,
	.param .u64 .ptr .align 1 _Z16sec_rand_k_cuda_iiPfPiS_S__param_5
)
{
	.reg .pred 	%p<11>;
	.reg .b32 	%r<81>;
	.reg .b32 	%f<47>;
	.reg .b64 	%rd<59>;

	ld.param.u32 	%r22, [_Z16sec_rand_k_cuda_iiPfPiS_S__param_0];
	ld.param.u32 	%r23, [_Z16sec_rand_k_cuda_iiPfPiS_S__param_1];
	ld.param.u64 	%rd9, [_Z16sec_rand_k_cuda_iiPfPiS_S__param_2];
	ld.param.u64 	%rd8, [_Z16sec_rand_k_cuda_iiPfPiS_S__param_3];
	ld.param.u64 	%rd10, [_Z16sec_rand_k_cuda_iiPfPiS_S__param_4];
	ld.param.u64 	%rd11, [_Z16sec_rand_k_cuda_iiPfPiS_S__param_5];
	cvta.to.global.u64 	%rd1, %rd11;
	cvta.to.global.u64 	%rd2, %rd10;
	cvta.to.global.u64 	%rd3, %rd9;
	mov.u32 	%r75, %ctaid.x;
	setp.ge.s32 	%p1, %r75, %r22;
	@%p1 bra 	$L__BB0_15;
	setp.lt.s32 	%p2, %r23, 1;
	@%p2 bra 	$L__BB0_15;
	and.b32  	%r2, %r23, 7;
	and.b32  	%r3, %r23, 3;
	and.b32  	%r4, %r23, 2147483640;
	and.b32  	%r5, %r23, 1;
	neg.s32 	%r6, %r4;
	cvta.to.global.u64 	%rd4, %rd8;
	mov.u32 	%r7, %nctaid.x;
	add.s64 	%rd5, %rd3, 16;
$L__BB0_3:
	setp.lt.u32 	%p3, %r23, 8;
	mul.wide.s32 	%rd12, %r75, 4;
	add.s64 	%rd13, %rd4, %rd12;
	ld.global.u32 	%r9, [%rd13];
	ld.global.u32 	%r25, [%rd13+4];
	sub.s32 	%r10, %r25, %r9;
	cvt.rn.f32.s32 	%f1, %r10;
	mul.lo.s32 	%r11, %r75, %r23;
	mov.b32 	%r79, 0;
	@%p3 bra 	$L__BB0_6;
	mov.u32 	%r76, %r11;
	mov.u64 	%rd58, %rd5;
	mov.u32 	%r77, %r6;
$L__BB0_5:
	.pragma "nounroll";
	mul.wide.s32 	%rd14, %r76, 4;
	add.s64 	%rd15, %rd1, %rd14;
	ld.global.f32 	%f2, [%rd58+-16];
	mul.f32 	%f3, %f2, %f1;
	cvt.rzi.s32.f32 	%r26, %f3;
	rem.s32 	%r27, %r26, %r10;
	add.s32 	%r28, %r27, %r9;
	mul.wide.s32 	%rd16, %r28, 4;
	add.s64 	%rd17, %rd2, %rd16;
	ld.global.f32 	%f4, [%rd17];
	st.global.f32 	[%rd15], %f4;
	ld.global.f32 	%f5, [%rd58+-12];
	mul.f32 	%f6, %f5, %f1;
	cvt.rzi.s32.f32 	%r29, %f6;
	rem.s32 	%r30, %r29, %r10;
	add.s32 	%r31, %r30, %r9;
	mul.wide.s32 	%rd18, %r31, 4;
	add.s64 	%rd19, %rd2, %rd18;
	ld.global.f32 	%f7, [%rd19];
	st.global.f32 	[%rd15+4], %f7;
	ld.global.f32 	%f8, [%rd58+-8];
	mul.f32 	%f9, %f8, %f1;
	cvt.rzi.s32.f32 	%r32, %f9;
	rem.s32 	%r33, %r32, %r10;
	add.s32 	%r34, %r33, %r9;
	mul.wide.s32 	%rd20, %r34, 4;
	add.s64 	%rd21, %rd2, %rd20;
	ld.global.f32 	%f10, [%rd21];
	st.global.f32 	[%rd15+8], %f10;
	ld.global.f32 	%f11, [%rd58+-4];
	mul.f32 	%f12, %f11, %f1;
	cvt.rzi.s32.f32 	%r35, %f12;
	rem.s32 	%r36, %r35, %r10;
	add.s32 	%r37, %r36, %r9;
	mul.wide.s32 	%rd22, %r37, 4;
	add.s64 	%rd23, %rd2, %rd22;
	ld.global.f32 	%f13, [%rd23];
	st.global.f32 	[%rd15+12], %f13;
	ld.global.f32 	%f14, [%rd58];
	mul.f32 	%f15, %f14, %f1;
	cvt.rzi.s32.f32 	%r38, %f15;
	rem.s32 	%r39, %r38, %r10;
	add.s32 	%r40, %r39, %r9;
	mul.wide.s32 	%rd24, %r40, 4;
	add.s64 	%rd25, %rd2, %rd24;
	ld.global.f32 	%f16, [%rd25];
	st.global.f32 	[%rd15+16], %f16;
	ld.global.f32 	%f17, [%rd58+4];
	mul.f32 	%f18, %f17, %f1;
	cvt.rzi.s32.f32 	%r41, %f18;
	rem.s32 	%r42, %r41, %r10;
	add.s32 	%r43, %r42, %r9;
	mul.wide.s32 	%rd26, %r43, 4;
	add.s64 	%rd27, %rd2, %rd26;
	ld.global.f32 	%f19, [%rd27];
	st.global.f32 	[%rd15+20], %f19;
	ld.global.f32 	%f20, [%rd58+8];
	mul.f32 	%f21, %f20, %f1;
	cvt.rzi.s32.f32 	%r44, %f21;
	rem.s32 	%r45, %r44, %r10;
	add.s32 	%r46, %r45, %r9;
	mul.wide.s32 	%rd28, %r46, 4;
	add.s64 	%rd29, %rd2, %rd28;
	ld.global.f32 	%f22, [%rd29];
	st.global.f32 	[%rd15+24], %f22;
	ld.global.f32 	%f23, [%rd58+12];
	mul.f32 	%f24, %f23, %f1;
	cvt.rzi.s32.f32 	%r47, %f24;
	rem.s32 	%r48, %r47, %r10;
	add.s32 	%r49, %r48, %r9;
	mul.wide.s32 	%rd30, %r49, 4;
	add.s64 	%rd31, %rd2, %rd30;
	ld.global.f32 	%f25, [%rd31];
	st.global.f32 	[%rd15+28], %f25;
	add.s32 	%r77, %r77, 8;
	add.s64 	%rd58, %rd58, 32;
	add.s32 	%r76, %r76, 8;
	setp.ne.s32 	%p4, %r77, 0;
	mov.u32 	%r79, %r4;
	@%p4 bra 	$L__BB0_5;
$L__BB0_6:
	setp.eq.s32 	%p5, %r2, 0;
	@%p5 bra 	$L__BB0_14;
	add.s32 	%r50, %r2, -1;
	setp.lt.u32 	%p6, %r50, 3;
	@%p6 bra 	$L__BB0_9;
	mul.wide.u32 	%rd32, %r79, 4;
	add.s64 	%rd33, %rd3, %rd32;
	ld.global.f32 	%f26, [%rd33];
	mul.f32 	%f27, %f26, %f1;
	cvt.rzi.s32.f32 	%r51, %f27;
	rem.s32 	%r52, %r51, %r10;
	add.s32 	%r53, %r52, %r9;
	mul.wide.s32 	%rd34, %r53, 4;
	add.s64 	%rd35, %rd2, %rd34;
	ld.global.f32 	%f28, [%rd35];
	add.s32 	%r54, %r79, %r11;
	mul.wide.s32 	%rd36, %r54, 4;
	add.s64 	%rd37, %rd1, %rd36;
	st.global.f32 	[%rd37], %f28;
	ld.global.f32 	%f29, [%rd33+4];
	mul.f32 	%f30, %f29, %f1;
	cvt.rzi.s32.f32 	%r55, %f30;
	rem.s32 	%r56, %r55, %r10;
	add.s32 	%r57, %r56, %r9;
	mul.wide.s32 	%rd38, %r57, 4;
	add.s64 	%rd39, %rd2, %rd38;
	ld.global.f32 	%f31, [%rd39];
	st.global.f32 	[%rd37+4], %f31;
	ld.global.f32 	%f32, [%rd33+8];
	mul.f32 	%f33, %f32, %f1;
	cvt.rzi.s32.f32 	%r58, %f33;
	rem.s32 	%r59, %r58, %r10;
	add.s32 	%r60, %r59, %r9;
	mul.wide.s32 	%rd40, %r60, 4;
	add.s64 	%rd41, %rd2, %rd40;
	ld.global.f32 	%f34, [%rd41];
	st.global.f32 	[%rd37+8], %f34;
	ld.global.f32 	%f35, [%rd33+12];
	mul.f32 	%f36, %f35, %f1;
	cvt.rzi.s32.f32 	%r61, %f36;
	rem.s32 	%r62, %r61, %r10;
	add.s32 	%r63, %r62, %r9;
	mul.wide.s32 	%rd42, %r63, 4;
	add.s64 	%rd43, %rd2, %rd42;
	ld.global.f32 	%f37, [%rd43];
	st.global.f32 	[%rd37+12], %f37;
	add.s32 	%r79, %r79, 4;
$L__BB0_9:
	setp.eq.s32 	%p7, %r3, 0;
	@%p7 bra 	$L__BB0_14;
	setp.eq.s32 	%p8, %r3, 1;
	@%p8 bra 	$L__BB0_12;
	mul.wide.u32 	%rd44, %r79, 4;
	add.s64 	%rd45, %rd3, %rd44;
	ld.global.f32 	%f38, [%rd45];
	mul.f32 	%f39, %f38, %f1;
	cvt.rzi.s32.f32 	%r64, %f39;
	rem.s32 	%r65, %r64, %r10;
	add.s32 	%r66, %r65, %r9;
	mul.wide.s32 	%rd46, %r66, 4;
	add.s64 	%rd47, %rd2, %rd46;
	ld.global.f32 	%f40, [%rd47];
	add.s32 	%r67, %r79, %r11;
	mul.wide.s32 	%rd48, %r67, 4;
	add.s64 	%rd49, %rd1, %rd48;
	st.global.f32 	[%rd49], %f40;
	ld.global.f32 	%f41, [%rd45+4];
	mul.f32 	%f42, %f41, %f1;
	cvt.rzi.s32.f32 	%r68, %f42;
	rem.s32 	%r69, %r68, %r10;
	add.s32 	%r70, %r69, %r9;
	mul.wide.s32 	%rd50, %r70, 4;
	add.s64 	%rd51, %rd2, %rd50;
	ld.global.f32 	%f43, [%rd51];
	st.global.f32 	[%rd49+4], %f43;
	add.s32 	%r79, %r79, 2;
$L__BB0_12:
	setp.eq.s32 	%p9, %r5, 0;
	@%p9 bra 	$L__BB0_14;
	mul.wide.u32 	%rd52, %r79, 4;
	add.s64 	%rd53, %rd3, %rd52;
	ld.global.f32 	%f44, [%rd53];
	mul.f32 	%f45, %f44, %f1;
	cvt.rzi.s32.f32 	%r71, %f45;
	rem.s32 	%r72, %r71, %r10;
	add.s32 	%r73, %r72, %r9;
	mul.wide.s32 	%rd54, %r73, 4;
	add.s64 	%rd55, %rd2, %rd54;
	ld.global.f32 	%f46, [%rd55];
	add.s32 	%r74, %r79, %r11;
	mul.wide.s32 	%rd56, %r74, 4;
	add.s64 	%rd57, %rd1, %rd56;
	st.global.f32 	[%rd57], %f46;
$L__BB0_14:
	add.s32 	%r75, %r75, %r7;
	setp.lt.s32 	%p10, %r75, %r22;
	@%p10 bra 	$L__BB0_3;
$L__BB0_15:
	ret;

}
	// .globl	_Z15sec_top_k_cuda_iiPfPiS_S_
.visible .entry _Z15sec_top_k_cuda_iiPfPiS_S_(
	.param .u32 _Z15sec_top_k_cuda_iiPfPiS_S__param_0,
	.param .u32 _Z15sec_top_k_cuda_iiPfPiS_S__param_1,
	.param .u64 .ptr .align 1 _Z15sec_top_k_cuda_iiPfPiS_S__param_2,
	.param .u64 .ptr .align 1 _Z15sec_top_k_cuda_iiPfPiS_S__param_3,
	.param .u64 .ptr .align 1 _Z15sec_top_k_cuda_iiPfPiS_S__param_4,
	.param .u64 .ptr .align 1 _Z15sec_top_k_cuda_iiPfPiS_S__param_5
)
{
	.local .align 8 .b8 	__local_depot1[8];
	.reg .b64 	%SP;
	.reg .b64 	%SPL;
	.reg .pred 	%p<79>;
	.reg .b32 	%r<64>;
	.reg .b32 	%f<68>;
	.reg .b64 	%rd<423>;

	mov.u64 	%SPL, __local_depot1;
	cvta.local.u64 	%SP, %SPL;
	ld.param.u32 	%r19, [_Z15sec_top_k_cuda_iiPfPiS_S__param_0];
	ld.param.u32 	%r20, [_Z15sec_top_k_cuda_iiPfPiS_S__param_1];
	ld.param.u64 	%rd244, [_Z15sec_top_k_cuda_iiPfPiS_S__param_2];
	ld.param.u64 	%rd247, [_Z15sec_top_k_cuda_iiPfPiS_S__param_5];
	cvta.to.global.u64 	%rd1, %rd247;
	mov.u32 	%r6, %ctaid.x;
	setp.ge.s32 	%p3, %r6, %r19;
	@%p3 bra 	$L__BB1_87;
	and.b32  	%r2, %r20, 7;
	and.b32  	%r3, %r20, 3;
	and.b32  	%r4, %r20, 2147483640;
	and.b32  	%r5, %r20, 1;
$L__BB1_2:
	ld.param.u64 	%rd328, [_Z15sec_top_k_cuda_iiPfPiS_S__param_3];
	cvta.to.global.u64 	%rd250, %rd328;
	mul.wide.s32 	%rd251, %r6, 4;
	add.s64 	%rd252, %rd250, %rd251;
	ld.global.u32 	%r7, [%rd252];
	ld.global.u32 	%r8, [%rd252+4];
	sub.s32 	%r9, %r8, %r7;
	cvt.s64.s32 	%rd2, %r7;
	mul.wide.s32 	%rd3, %r7, 4;
	cvt.s64.s32 	%rd4, %r8;
	mul.wide.s32 	%rd5, %r8, 4;
	sub.s64 	%rd6, %rd5, %rd3;
	shr.s64 	%rd7, %rd6, 2;
	setp.eq.s64 	%p4, %rd6, 0;
	mov.b64 	%rd330, 0;
	mov.u64 	%rd331, %rd330;
	mov.u64 	%rd332, %rd330;
	@%p4 bra 	$L__BB1_7;
	{ // callseq 0, 0
	.param .b64 param0;
	st.param.b64 	[param0], %rd6;
	.param .b64 retval0;
	call.uni (retval0), 
	malloc, 
	(
	param0
	);
	ld.param.b64 	%rd330, [retval0];
	} // callseq 0
	setp.ne.s64 	%p5, %rd330, 0;
	@%p5 bra 	$L__BB1_5;
	add.u64 	%rd261, %SP, 0;
	add.u64 	%rd262, %SPL, 0;
	{ // callseq 4, 0
	.param .b64 param0;
	st.param.b64 	[param0], 0;
	call.uni 
	free, 
	(
	param0
	);
	} // callseq 4
	mov.u64 	%rd263, $str;
	cvta.global.u64 	%rd264, %rd263;
	st.local.u64 	[%rd262], %rd264;
	mov.u64 	%rd265, $str$2;
	cvta.global.u64 	%rd266, %rd265;
	{ // callseq 5, 0
	.param .b64 param0;
	st.param.b64 	[param0], %rd266;
	.param .b64 param1;
	st.param.b64 	[param1], %rd261;
	.param .b32 retval0;
	call.uni (retval0), 
	vprintf, 
	(
	param0, 
	param1
	);
	ld.param.b32 	%r23, [retval0];
	} // callseq 5
	// begin inline asm
	trap;
	// end inline asm
$L__BB1_5:
	{ // callseq 1, 0
	.param .b64 param0;
	st.param.b64 	[param0], %rd6;
	.param .b64 retval0;
	call.uni (retval0), 
	malloc, 
	(
	param0
	);
	ld.param.b64 	%rd332, [retval0];
	} // callseq 1
	setp.ne.s64 	%p6, %rd332, 0;
	mov.u64 	%rd331, %rd7;
	@%p6 bra 	$L__BB1_7;
	add.u64 	%rd255, %SP, 0;
	add.u64 	%rd256, %SPL, 0;
	{ // callseq 2, 0
	.param .b64 param0;
	st.param.b64 	[param0], 0;
	call.uni 
	free, 
	(
	param0
	);
	} // callseq 2
	mov.u64 	%rd257, $str;
	cvta.global.u64 	%rd258, %rd257;
	st.local.u64 	[%rd256], %rd258;
	mov.u64 	%rd259, $str$2;
	cvta.global.u64 	%rd260, %rd259;
	{ // callseq 3, 0
	.param .b64 param0;
	st.param.b64 	[param0], %rd260;
	.param .b64 param1;
	st.param.b64 	[param1], %rd255;
	.param .b32 retval0;
	call.uni (retval0), 
	vprintf, 
	(
	param0, 
	param1
	);
	ld.param.b32 	%r21, [retval0];
	} // callseq 3
	// begin inline asm
	trap;
	// end inline asm
$L__BB1_7:
	ld.param.u64 	%rd329, [_Z15sec_top_k_cuda_iiPfPiS_S__param_4];
	cvta.to.global.u64 	%rd267, %rd244;
	shl.b64 	%rd268, %rd2, 2;
	add.s64 	%rd13, %rd267, %rd268;
	shl.b64 	%rd269, %rd4, 2;
	add.s64 	%rd14, %rd267, %rd269;
	cvta.to.global.u64 	%rd270, %rd329;
	add.s64 	%rd15, %rd270, %rd268;
	setp.le.s32 	%p7, %r8, %r7;
	mov.u64 	%rd333, %rd13;
	mov.u64 	%rd334, %rd13;
	mov.u64 	%rd335, %rd15;
	mov.u64 	%rd336, %rd15;
	@%p7 bra 	$L__BB1_8;
	bra.uni 	$L__BB1_13;
$L__BB1_8:
	setp.lt.s64 	%p24, %rd7, 33;
	@%p24 bra 	$L__BB1_72;
	shl.b64 	%rd273, %rd331, 2;
	add.s64 	%rd16, %rd330, %rd273;
	add.s64 	%rd17, %rd244, %rd5;
	add.s64 	%rd18, %rd244, %rd3;
	mov.b64 	%rd358, 32;
	mov.pred 	%p78, 0;
$L__BB1_10:
	mov.pred 	%p1, %p78;
	@%p1 bra 	$L__BB1_53;
	setp.le.s32 	%p26, %r8, %r7;
	@%p26 bra 	$L__BB1_40;
	shl.b64 	%rd82, %rd358, 1;
	shl.b64 	%rd279, %rd82, 2;
	mov.u64 	%rd359, %rd15;
	mov.u64 	%rd360, %rd18;
	mov.u64 	%rd368, %rd13;
	mov.u64 	%rd362, %rd330;
	mov.u64 	%rd363, %rd332;
	bra.uni 	$L__BB1_35;
$L__BB1_13:
	add.s64 	%rd23, %rd333, 128;
	min.u64 	%rd24, %rd23, %rd14;
	add.s64 	%rd338, %rd333, 4;
	setp.eq.s64 	%p8, %rd338, %rd24;
	@%p8 bra 	$L__BB1_34;
	mov.b64 	%rd337, 0;
	mov.u64 	%rd339, %rd334;
	mov.u64 	%rd340, %rd334;
	mov.u64 	%rd341, %rd335;
	mov.u64 	%rd342, %rd336;
$L__BB1_15:
	add.s64 	%rd32, %rd339, 4;
	add.s64 	%rd33, %rd340, 4;
	add.s64 	%rd34, %rd341, 4;
	add.s64 	%rd35, %rd342, 4;
	ld.global.f32 	%f1, [%rd340+4];
	ld.global.f32 	%f2, [%rd342+4];
	ld.global.f32 	%f10, [%rd334];
	setp.lt.f32 	%p9, %f1, %f10;
	@%p9 bra 	$L__BB1_19;
	ld.global.f32 	%f67, [%rd340];
	setp.geu.f32 	%p20, %f1, %f67;
	mov.u64 	%rd356, %rd35;
	mov.u64 	%rd357, %rd33;
	@%p20 bra 	$L__BB1_18;
$L__BB1_17:
	mov.u64 	%rd69, %rd340;
	add.s64 	%rd72, %rd356, -4;
	st.global.f32 	[%rd357], %f67;
	ld.global.f32 	%f25, [%rd356+-4];
	st.global.f32 	[%rd356], %f25;
	add.s64 	%rd340, %rd69, -4;
	ld.global.f32 	%f67, [%rd69+-4];
	setp.lt.f32 	%p21, %f1, %f67;
	mov.u64 	%rd356, %rd72;
	mov.u64 	%rd357, %rd69;
	@%p21 bra 	$L__BB1_17;
$L__BB1_18:
	st.global.f32 	[%rd357], %f1;
	st.global.f32 	[%rd356], %f2;
	bra.uni 	$L__BB1_33;
$L__BB1_19:
	add.s64 	%rd343, %rd340, 8;
	and.b64  	%rd37, %rd337, 3;
	setp.eq.s64 	%p10, %rd37, 3;
	mov.u64 	%rd344, %rd338;
	mov.u64 	%rd345, %rd32;
	@%p10 bra 	$L__BB1_23;
	add.s64 	%rd344, %rd338, -4;
	ld.global.f32 	%f11, [%rd339];
	st.global.f32 	[%rd33], %f11;
	setp.eq.s64 	%p11, %rd37, 0;
	mov.u64 	%rd343, %rd33;
	mov.u64 	%rd345, %rd339;
	@%p11 bra 	$L__BB1_23;
	add.s64 	%rd344, %rd338, -8;
	add.s64 	%rd345, %rd339, -4;
	ld.global.f32 	%f12, [%rd339+-4];
	st.global.f32 	[%rd340], %f12;
	setp.eq.s64 	%p12, %rd37, 1;
	mov.u64 	%rd343, %rd340;
	@%p12 bra 	$L__BB1_23;
	add.s64 	%rd344, %rd338, -12;
	add.s64 	%rd345, %rd339, -8;
	add.s64 	%rd343, %rd340, -4;
	ld.global.f32 	%f13, [%rd339+-8];
	st.global.f32 	[%rd340+-4], %f13;
$L__BB1_23:
	setp.lt.u64 	%p13, %rd337, 3;
	@%p13 bra 	$L__BB1_26;
	add.s64 	%rd347, %rd345, -8;
	add.s64 	%rd346, %rd343, -8;
$L__BB1_25:
	ld.global.f32 	%f14, [%rd347+4];
	st.global.f32 	[%rd346+4], %f14;
	ld.global.f32 	%f15, [%rd347];
	st.global.f32 	[%rd346], %f15;
	ld.global.f32 	%f16, [%rd347+-4];
	st.global.f32 	[%rd346+-4], %f16;
	add.s64 	%rd344, %rd344, -16;
	ld.global.f32 	%f17, [%rd347+-8];
	st.global.f32 	[%rd346+-8], %f17;
	add.s64 	%rd347, %rd347, -16;
	add.s64 	%rd346, %rd346, -16;
	setp.ne.s64 	%p14, %rd344, %rd333;
	@%p14 bra 	$L__BB1_25;
$L__BB1_26:
	add.s64 	%rd349, %rd342, 8;
	mov.u64 	%rd350, %rd34;
	mov.u64 	%rd351, %rd35;
	@%p10 bra 	$L__BB1_30;
	ld.global.f32 	%f18, [%rd342];
	st.global.f32 	[%rd342+4], %f18;
	setp.eq.s64 	%p16, %rd37, 0;
	mov.u64 	%rd349, %rd35;
	mov.u64 	%rd350, %rd341;
	mov.u64 	%rd351, %rd342;
	@%p16 bra 	$L__BB1_30;
	add.s64 	%rd350, %rd341, -4;
	add.s64 	%rd351, %rd342, -4;
	ld.global.f32 	%f19, [%rd342+-4];
	st.global.f32 	[%rd342], %f19;
	setp.eq.s64 	%p17, %rd37, 1;
	mov.u64 	%rd349, %rd342;
	@%p17 bra 	$L__BB1_30;
	add.s64 	%rd350, %rd341, -8;
	add.s64 	%rd59, %rd342, -8;
	ld.global.f32 	%f20, [%rd342+-8];
	st.global.f32 	[%rd342+-4], %f20;
	mov.u64 	%rd349, %rd351;
	mov.u64 	%rd351, %rd59;
$L__BB1_30:
	@%p13 bra 	$L__BB1_32;
$L__BB1_31:
	ld.global.f32 	%f21, [%rd351+-4];
	st.global.f32 	[%rd349+-4], %f21;
	ld.global.f32 	%f22, [%rd351+-8];
	st.global.f32 	[%rd349+-8], %f22;
	ld.global.f32 	%f23, [%rd351+-12];
	st.global.f32 	[%rd349+-12], %f23;
	add.s64 	%rd350, %rd350, -16;
	add.s64 	%rd67, %rd351, -16;
	add.s64 	%rd68, %rd349, -16;
	ld.global.f32 	%f24, [%rd351+-16];
	st.global.f32 	[%rd349+-16], %f24;
	setp.ne.s64 	%p19, %rd335, %rd350;
	mov.u64 	%rd349, %rd68;
	mov.u64 	%rd351, %rd67;
	@%p19 bra 	$L__BB1_31;
$L__BB1_32:
	st.global.f32 	[%rd334], %f1;
	st.global.f32 	[%rd336], %f2;
$L__BB1_33:
	add.s64 	%rd338, %rd338, 4;
	setp.ne.s64 	%p22, %rd338, %rd24;
	add.s64 	%rd337, %rd337, 1;
	mov.u64 	%rd339, %rd32;
	mov.u64 	%rd340, %rd33;
	mov.u64 	%rd341, %rd34;
	mov.u64 	%rd342, %rd35;
	@%p22 bra 	$L__BB1_15;
$L__BB1_34:
	setp.lt.u64 	%p23, %rd23, %rd14;
	add.s64 	%rd335, %rd335, 128;
	add.s64 	%rd336, %rd336, 128;
	add.s64 	%rd334, %rd334, 128;
	mov.u64 	%rd333, %rd23;
	@%p23 bra 	$L__BB1_13;
	bra.uni 	$L__BB1_8;
$L__BB1_35:
	shl.b64 	%rd274, %rd358, 2;
	add.s64 	%rd88, %rd368, %rd274;
	add.s64 	%rd89, %rd360, %rd274;
	setp.lt.u64 	%p27, %rd88, %rd14;
	min.u64 	%rd90, %rd88, %rd14;
	selp.b64 	%rd275, %rd89, %rd17, %p27;
	add.s64 	%rd276, %rd90, %rd274;
	min.u64 	%rd91, %rd276, %rd14;
	sub.s64 	%rd277, %rd275, %rd360;
	add.s64 	%rd371, %rd359, %rd277;
	setp.eq.s64 	%p28, %rd368, %rd90;
	setp.eq.s64 	%p29, %rd90, %rd91;
	or.pred  	%p30, %p28, %p29;
	mov.u64 	%rd378, %rd363;
	mov.u64 	%rd379, %rd362;
	mov.u64 	%rd366, %rd90;
	mov.u64 	%rd367, %rd90;
	mov.u64 	%rd369, %rd368;
	mov.u64 	%rd370, %rd359;
	@%p30 bra 	$L__BB1_36;
	bra.uni 	$L__BB1_48;
$L__BB1_36:
	setp.eq.s64 	%p35, %rd368, %rd90;
	@%p35 bra 	$L__BB1_37;
	bra.uni 	$L__BB1_52;
$L__BB1_37:
	setp.eq.s64 	%p37, %rd366, %rd91;
	@%p37 bra 	$L__BB1_39;
$L__BB1_38:
	ld.global.f32 	%f30, [%rd367];
	st.f32 	[%rd379], %f30;
	ld.global.f32 	%f31, [%rd371];
	st.f32 	[%rd378], %f31;
	add.s64 	%rd366, %rd366, 4;
	add.s64 	%rd367, %rd367, 4;
	add.s64 	%rd371, %rd371, 4;
	add.s64 	%rd379, %rd379, 4;
	add.s64 	%rd378, %rd378, 4;
	setp.ne.s64 	%p38, %rd366, %rd91;
	@%p38 bra 	$L__BB1_38;
$L__BB1_39:
	shl.b64 	%rd278, %rd358, 2;
	add.s64 	%rd368, %rd88, %rd278;
	add.s64 	%rd360, %rd89, %rd278;
	add.s64 	%rd359, %rd359, %rd279;
	add.s64 	%rd362, %rd362, %rd279;
	add.s64 	%rd363, %rd363, %rd279;
	setp.lt.u64 	%p39, %rd368, %rd14;
	@%p39 bra 	$L__BB1_35;
$L__BB1_40:
	shl.b64 	%rd358, %rd358, 1;
	not.pred 	%p78, %p1;
	setp.lt.s64 	%p55, %rd358, %rd7;
	@%p55 bra 	$L__BB1_10;
	@%p1 bra 	$L__BB1_72;
	setp.eq.s64 	%p56, %rd331, 0;
	@%p56 bra 	$L__BB1_74;
	setp.lt.s64 	%p57, %rd331, 1;
	@%p57 bra 	$L__BB1_72;
	and.b64  	%rd207, %rd331, 3;
	setp.eq.s64 	%p58, %rd207, 0;
	mov.u64 	%rd411, %rd13;
	mov.u64 	%rd412, %rd330;
	mov.u64 	%rd413, %rd331;
	@%p58 bra 	$L__BB1_65;
	ld.f32 	%f38, [%rd330];
	st.global.f32 	[%rd13], %f38;
	add.s64 	%rd412, %rd330, 4;
	add.s64 	%rd411, %rd13, 4;
	add.s64 	%rd413, %rd331, -1;
	setp.eq.s64 	%p59, %rd207, 1;
	@%p59 bra 	$L__BB1_65;
	ld.f32 	%f39, [%rd330+4];
	st.global.f32 	[%rd13+4], %f39;
	add.s64 	%rd412, %rd330, 8;
	add.s64 	%rd411, %rd13, 8;
	add.s64 	%rd413, %rd331, -2;
	setp.eq.s64 	%p60, %rd207, 2;
	@%p60 bra 	$L__BB1_65;
	ld.f32 	%f40, [%rd330+8];
	st.global.f32 	[%rd13+8], %f40;
	add.s64 	%rd412, %rd330, 12;
	add.s64 	%rd411, %rd13, 12;
	add.s64 	%rd413, %rd331, -3;
	bra.uni 	$L__BB1_65;
$L__BB1_48:
	ld.global.f32 	%f6, [%rd367];
	ld.global.f32 	%f7, [%rd369];
	setp.lt.f32 	%p31, %f6, %f7;
	@%p31 bra 	$L__BB1_50;
	st.f32 	[%rd379], %f7;
	ld.global.f32 	%f27, [%rd370];
	st.f32 	[%rd378], %f27;
	add.s64 	%rd368, %rd368, 4;
	add.s64 	%rd369, %rd369, 4;
	add.s64 	%rd370, %rd370, 4;
	bra.uni 	$L__BB1_51;
$L__BB1_50:
	st.f32 	[%rd379], %f6;
	ld.global.f32 	%f26, [%rd371];
	st.f32 	[%rd378], %f26;
	add.s64 	%rd366, %rd366, 4;
	add.s64 	%rd367, %rd367, 4;
	add.s64 	%rd371, %rd371, 4;
$L__BB1_51:
	add.s64 	%rd379, %rd379, 4;
	add.s64 	%rd378, %rd378, 4;
	setp.ne.s64 	%p32, %rd368, %rd90;
	setp.ne.s64 	%p33, %rd366, %rd91;
	and.pred  	%p34, %p32, %p33;
	@%p34 bra 	$L__BB1_48;
	bra.uni 	$L__BB1_36;
$L__BB1_52:
	ld.global.f32 	%f28, [%rd369];
	st.f32 	[%rd379], %f28;
	ld.global.f32 	%f29, [%rd370];
	st.f32 	[%rd378], %f29;
	add.s64 	%rd368, %rd368, 4;
	add.s64 	%rd369, %rd369, 4;
	add.s64 	%rd370, %rd370, 4;
	add.s64 	%rd379, %rd379, 4;
	add.s64 	%rd378, %rd378, 4;
	setp.eq.s64 	%p36, %rd368, %rd90;
	@%p36 bra 	$L__BB1_37;
	bra.uni 	$L__BB1_52;
$L__BB1_53:
	setp.lt.s64 	%p40, %rd331, 1;
	@%p40 bra 	$L__BB1_40;
	shl.b64 	%rd150, %rd358, 1;
	shl.b64 	%rd288, %rd150, 2;
	mov.u64 	%rd398, %rd330;
	mov.u64 	%rd389, %rd15;
	mov.u64 	%rd390, %rd13;
	mov.u64 	%rd392, %rd332;
$L__BB1_55:
	shl.b64 	%rd280, %rd358, 2;
	add.s64 	%rd157, %rd398, %rd280;
	sub.s64 	%rd281, %rd157, %rd16;
	setp.lt.s64 	%p41, %rd281, 0;
	selp.b64 	%rd282, %rd157, %rd16, %p41;
	add.s64 	%rd283, %rd282, %rd280;
	sub.s64 	%rd284, %rd283, %rd16;
	setp.lt.s64 	%p42, %rd284, 0;
	selp.b64 	%rd285, %rd283, %rd16, %p42;
	sub.s64 	%rd286, %rd282, %rd398;
	add.s64 	%rd395, %rd392, %rd286;
	setp.eq.s64 	%p43, %rd398, %rd282;
	setp.eq.s64 	%p44, %rd282, %rd285;
	or.pred  	%p45, %p43, %p44;
	mov.u64 	%rd403, %rd389;
	mov.u64 	%rd404, %rd390;
	mov.u64 	%rd396, %rd392;
	mov.u64 	%rd397, %rd282;
	@%p45 bra 	$L__BB1_56;
	bra.uni 	$L__BB1_60;
$L__BB1_56:
	setp.eq.s64 	%p50, %rd398, %rd282;
	@%p50 bra 	$L__BB1_57;
	bra.uni 	$L__BB1_64;
$L__BB1_57:
	setp.eq.s64 	%p52, %rd397, %rd285;
	@%p52 bra 	$L__BB1_59;
$L__BB1_58:
	ld.f32 	%f36, [%rd397];
	st.global.f32 	[%rd404], %f36;
	ld.f32 	%f37, [%rd395];
	st.global.f32 	[%rd403], %f37;
	add.s64 	%rd397, %rd397, 4;
	add.s64 	%rd395, %rd395, 4;
	add.s64 	%rd404, %rd404, 4;
	add.s64 	%rd403, %rd403, 4;
	setp.ne.s64 	%p53, %rd397, %rd285;
	@%p53 bra 	$L__BB1_58;
$L__BB1_59:
	shl.b64 	%rd287, %rd358, 2;
	add.s64 	%rd398, %rd157, %rd287;
	add.s64 	%rd392, %rd392, %rd288;
	add.s64 	%rd390, %rd390, %rd288;
	add.s64 	%rd389, %rd389, %rd288;
	sub.s64 	%rd289, %rd398, %rd16;
	setp.lt.s64 	%p54, %rd289, 0;
	@%p54 bra 	$L__BB1_55;
	bra.uni 	$L__BB1_40;
$L__BB1_60:
	ld.f32 	%f8, [%rd397];
	ld.f32 	%f9, [%rd398];
	setp.lt.f32 	%p46, %f8, %f9;
	@%p46 bra 	$L__BB1_62;
	st.global.f32 	[%rd404], %f9;
	ld.f32 	%f33, [%rd396];
	st.global.f32 	[%rd403], %f33;
	add.s64 	%rd398, %rd398, 4;
	add.s64 	%rd396, %rd396, 4;
	bra.uni 	$L__BB1_63;
$L__BB1_62:
	st.global.f32 	[%rd404], %f8;
	ld.f32 	%f32, [%rd395];
	st.global.f32 	[%rd403], %f32;
	add.s64 	%rd397, %rd397, 4;
	add.s64 	%rd395, %rd395, 4;
$L__BB1_63:
	add.s64 	%rd404, %rd404, 4;
	add.s64 	%rd403, %rd403, 4;
	setp.eq.s64 	%p47, %rd398, %rd282;
	setp.eq.s64 	%p48, %rd397, %rd285;
	or.pred  	%p49, %p47, %p48;
	@%p49 bra 	$L__BB1_56;
	bra.uni 	$L__BB1_60;
$L__BB1_64:
	ld.f32 	%f34, [%rd398];
	st.global.f32 	[%rd404], %f34;
	ld.f32 	%f35, [%rd396];
	st.global.f32 	[%rd403], %f35;
	add.s64 	%rd398, %rd398, 4;
	add.s64 	%rd396, %rd396, 4;
	add.s64 	%rd404, %rd404, 4;
	add.s64 	%rd403, %rd403, 4;
	setp.eq.s64 	%p51, %rd398, %rd282;
	@%p51 bra 	$L__BB1_57;
	bra.uni 	$L__BB1_64;
$L__BB1_65:
	setp.lt.u64 	%p61, %rd331, 4;
	@%p61 bra 	$L__BB1_66;
	bra.uni 	$L__BB1_88;
$L__BB1_66:
	setp.eq.s64 	%p63, %rd207, 0;
	mov.u64 	%rd414, %rd15;
	mov.u64 	%rd415, %rd332;
	mov.u64 	%rd416, %rd331;
	@%p63 bra 	$L__BB1_70;
	ld.f32 	%f45, [%rd332];
	st.global.f32 	[%rd15], %f45;
	add.s64 	%rd415, %rd332, 4;
	add.s64 	%rd414, %rd15, 4;
	add.s64 	%rd416, %rd331, -1;
	setp.eq.s64 	%p64, %rd207, 1;
	@%p64 bra 	$L__BB1_70;
	ld.f32 	%f46, [%rd332+4];
	st.global.f32 	[%rd15+4], %f46;
	add.s64 	%rd415, %rd332, 8;
	add.s64 	%rd414, %rd15, 8;
	add.s64 	%rd416, %rd331, -2;
	setp.eq.s64 	%p65, %rd207, 2;
	@%p65 bra 	$L__BB1_70;
	ld.f32 	%f47, [%rd332+8];
	st.global.f32 	[%rd15+8], %f47;
	add.s64 	%rd415, %rd332, 12;
	add.s64 	%rd414, %rd15, 12;
	add.s64 	%rd416, %rd331, -3;
$L__BB1_70:
	setp.lt.u64 	%p66, %rd331, 4;
	@%p66 bra 	$L__BB1_72;
$L__BB1_71:
	ld.f32 	%f48, [%rd415];
	st.global.f32 	[%rd414], %f48;
	ld.f32 	%f49, [%rd415+4];
	st.global.f32 	[%rd414+4], %f49;
	ld.f32 	%f50, [%rd415+8];
	st.global.f32 	[%rd414+8], %f50;
	ld.f32 	%f51, [%rd415+12];
	st.global.f32 	[%rd414+12], %f51;
	add.s64 	%rd415, %rd415, 16;
	add.s64 	%rd414, %rd414, 16;
	add.s64 	%rd243, %rd416, -4;
	setp.gt.u64 	%p67, %rd416, 4;
	mov.u64 	%rd416, %rd243;
	@%p67 bra 	$L__BB1_71;
$L__BB1_72:
	setp.eq.s64 	%p68, %rd331, 0;
	@%p68 bra 	$L__BB1_74;
	{ // callseq 6, 0
	.param .b64 param0;
	st.param.b64 	[param0], %rd332;
	call.uni 
	free, 
	(
	param0
	);
	} // callseq 6
	{ // callseq 7, 0
	.param .b64 param0;
	st.param.b64 	[param0], %rd330;
	call.uni 
	free, 
	(
	param0
	);
	} // callseq 7
$L__BB1_74:
	setp.lt.s32 	%p69, %r20, 1;
	@%p69 bra 	$L__BB1_86;
	setp.lt.u32 	%p70, %r20, 8;
	mul.lo.s32 	%r10, %r6, %r20;
	mov.b32 	%r62, 0;
	@%p70 bra 	$L__BB1_78;
	mov.b32 	%r60, 0;
$L__BB1_77:
	.pragma "nounroll";
	rem.s32 	%r27, %r60, %r9;
	mul.wide.s32 	%rd290, %r27, 4;
	add.s64 	%rd291, %rd15, %rd290;
	ld.global.f32 	%f52, [%rd291];
	add.s32 	%r28, %r60, %r10;
	mul.wide.s32 	%rd292, %r28, 4;
	add.s64 	%rd293, %rd1, %rd292;
	st.global.f32 	[%rd293], %f52;
	add.s32 	%r29, %r60, 1;
	rem.s32 	%r30, %r29, %r9;
	mul.wide.s32 	%rd294, %r30, 4;
	add.s64 	%rd295, %rd15, %rd294;
	ld.global.f32 	%f53, [%rd295];
	st.global.f32 	[%rd293+4], %f53;
	add.s32 	%r31, %r60, 2;
	rem.s32 	%r32, %r31, %r9;
	mul.wide.s32 	%rd296, %r32, 4;
	add.s64 	%rd297, %rd15, %rd296;
	ld.global.f32 	%f54, [%rd297];
	st.global.f32 	[%rd293+8], %f54;
	add.s32 	%r33, %r60, 3;
	rem.s32 	%r34, %r33, %r9;
	mul.wide.s32 	%rd298, %r34, 4;
	add.s64 	%rd299, %rd15, %rd298;
	ld.global.f32 	%f55, [%rd299];
	st.global.f32 	[%rd293+12], %f55;
	add.s32 	%r35, %r60, 4;
	rem.s32 	%r36, %r35, %r9;
	mul.wide.s32 	%rd300, %r36, 4;
	add.s64 	%rd301, %rd15, %rd300;
	ld.global.f32 	%f56, [%rd301];
	st.global.f32 	[%rd293+16], %f56;
	add.s32 	%r37, %r60, 5;
	rem.s32 	%r38, %r37, %r9;
	mul.wide.s32 	%rd302, %r38, 4;
	add.s64 	%rd303, %rd15, %rd302;
	ld.global.f32 	%f57, [%rd303];
	st.global.f32 	[%rd293+20], %f57;
	add.s32 	%r39, %r60, 6;
	rem.s32 	%r40, %r39, %r9;
	mul.wide.s32 	%rd304, %r40, 4;
	add.s64 	%rd305, %rd15, %rd304;
	ld.global.f32 	%f58, [%rd305];
	st.global.f32 	[%rd293+24], %f58;
	add.s32 	%r41, %r60, 7;
	rem.s32 	%r42, %r41, %r9;
	mul.wide.s32 	%rd306, %r42, 4;
	add.s64 	%rd307, %rd15, %rd306;
	ld.global.f32 	%f59, [%rd307];
	st.global.f32 	[%rd293+28], %f59;
	add.s32 	%r60, %r60, 8;
	setp.ne.s32 	%p71, %r60, %r4;
	mov.u32 	%r62, %r4;
	@%p71 bra 	$L__BB1_77;
$L__BB1_78:
	setp.eq.s32 	%p72, %r2, 0;
	@%p72 bra 	$L__BB1_86;
	add.s32 	%r43, %r2, -1;
	setp.lt.u32 	%p73, %r43, 3;
	@%p73 bra 	$L__BB1_81;
	rem.s32 	%r44, %r62, %r9;
	mul.wide.u32 	%rd308, %r44, 4;
	add.s64 	%rd309, %rd15, %rd308;
	ld.global.f32 	%f60, [%rd309];
	add.s32 	%r45, %r62, %r10;
	mul.wide.s32 	%rd310, %r45, 4;
	add.s64 	%rd311, %rd1, %rd310;
	st.global.f32 	[%rd311], %f60;
	add.s32 	%r46, %r62, 1;
	rem.s32 	%r47, %r46, %r9;
	mul.wide.u32 	%rd312, %r47, 4;
	add.s64 	%rd313, %rd15, %rd312;
	ld.global.f32 	%f61, [%rd313];
	st.global.f32 	[%rd311+4], %f61;
	add.s32 	%r48, %r62, 2;
	rem.s32 	%r49, %r48, %r9;
	mul.wide.s32 	%rd314, %r49, 4;
	add.s64 	%rd315, %rd15, %rd314;
	ld.global.f32 	%f62, [%rd315];
	st.global.f32 	[%rd311+8], %f62;
	add.s32 	%r50, %r62, 3;
	rem.s32 	%r51, %r50, %r9;
	mul.wide.s32 	%rd316, %r51, 4;
	add.s64 	%rd317, %rd15, %rd316;
	ld.global.f32 	%f63, [%rd317];
	st.global.f32 	[%rd311+12], %f63;
	add.s32 	%r62, %r62, 4;
$L__BB1_81:
	setp.eq.s32 	%p74, %r3, 0;
	@%p74 bra 	$L__BB1_86;
	setp.eq.s32 	%p75, %r3, 1;
	@%p75 bra 	$L__BB1_84;
	rem.s32 	%r52, %r62, %r9;
	mul.wide.s32 	%rd318, %r52, 4;
	add.s64 	%rd319, %rd15, %rd318;
	ld.global.f32 	%f64, [%rd319];
	add.s32 	%r53, %r62, %r10;
	mul.wide.s32 	%rd320, %r53, 4;
	add.s64 	%rd321, %rd1, %rd320;
	st.global.f32 	[%rd321], %f64;
	add.s32 	%r54, %r62, 1;
	rem.s32 	%r55, %r54, %r9;
	mul.wide.s32 	%rd322, %r55, 4;
	add.s64 	%rd323, %rd15, %rd322;
	ld.global.f32 	%f65, [%rd323];
	st.global.f32 	[%rd321+4], %f65;
	add.s32 	%r62, %r62, 2;
$L__BB1_84:
	setp.eq.s32 	%p76, %r5, 0;
	@%p76 bra 	$L__BB1_86;
	rem.s32 	%r56, %r62, %r9;
	mul.wide.s32 	%rd324, %r56, 4;
	add.s64 	%rd325, %rd15, %rd324;
	ld.global.f32 	%f66, [%rd325];
	add.s32 	%r57, %r62, %r10;
	mul.wide.s32 	%rd326, %r57, 4;
	add.s64 	%rd327, %rd1, %rd326;
	st.global.f32 	[%rd327], %f66;
$L__BB1_86:
	mov.u32 	%r58, %nctaid.x;
	add.s32 	%r6, %r6, %r58;
	setp.lt.s32 	%p77, %r6, %r19;
	@%p77 bra 	$L__BB1_2;
$L__BB1_87:
	ret;
$L__BB1_88:
	ld.f32 	%f41, [%rd412];
	st.global.f32 	[%rd411], %f41;
	ld.f32 	%f42, [%rd412+4];
	st.global.f32 	[%rd411+4], %f42;
	ld.f32 	%f43, [%rd412+8];
	st.global.f32 	[%rd411+8], %f43;
	ld.f32 	%f44, [%rd412+12];
	st.global.f32 	[%rd411+12], %f44;
	add.s64 	%rd412, %rd412, 16;
	add.s64 	%rd411, %rd411, 16;
	add.s64 	%rd237, %rd413, -4;
	setp.gt.u64 	%p62, %rd413, 4;
	mov.u64 	%rd413, %rd237;
	@%p62 bra 	$L__BB1_88;
	bra.uni 	$L__BB1_66;

}
	// .globl	_Z17sec_first_k_cuda_iiiPfPiS_
.visible .entry _Z17sec_first_k_cuda_iiiPfPiS_(
	.param .u32 _Z17sec_first_k_cuda_iiiPfPiS__param_0,
	.param .u32 _Z17sec_first_k_cuda_iiiPfPiS__param_1,
	.param .u32 _Z17sec_first_k_cuda_iiiPfPiS__param_2,
	.param .u64 .ptr .align 1 _Z17sec_first_k_cuda_iiiPfPiS__param_3,
	.param .u64 .ptr .align 1 _Z17sec_first_k_cuda_iiiPfPiS__param_4,
	.param .u64 .ptr .align 1 _Z17sec_first_k_cuda_iiiPfPiS__param_5
)
{
	.reg .pred 	%p<11>;
	.reg .b32 	%r<77>;
	.reg .b32 	%f<16>;
	.reg .b64 	%rd<48>;

	ld.param.u32 	%r22, [_Z17sec_first_k_cuda_iiiPfPiS__param_0];
	ld.param.u32 	%r23, [_Z17sec_first_k_cuda_iiiPfPiS__param_2];
	ld.param.u64 	%rd6, [_Z17sec_first_k_cuda_iiiPfPiS__param_3];
	ld.param.u64 	%rd5, [_Z17sec_first_k_cuda_iiiPfPiS__param_4];
	ld.param.u64 	%rd7, [_Z17sec_first_k_cuda_iiiPfPiS__param_5];
	cvta.to.global.u64 	%rd1, %rd7;
	cvta.to.global.u64 	%rd2, %rd6;
	mov.u32 	%r71, %ctaid.x;
	setp.ge.s32 	%p1, %r71, %r22;
	@%p1 bra 	$L__BB2_15;
	setp.lt.s32 	%p2, %r23, 1;
	@%p2 bra 	$L__BB2_15;
	and.b32  	%r2, %r23, 7;
	add.s32 	%r3, %r2, -1;
	and.b32  	%r4, %r23, 3;
	and.b32  	%r5, %r23, 2147483640;
	and.b32  	%r6, %r23, 1;
	add.s64 	%rd3, %rd1, 16;
	cvta.to.global.u64 	%rd4, %rd5;
	mov.u32 	%r7, %nctaid.x;
$L__BB2_3:
	setp.lt.u32 	%p3, %r23, 8;
	mul.wide.s32 	%rd8, %r71, 4;
	add.s64 	%rd9, %rd4, %rd8;
	ld.global.u32 	%r9, [%rd9];
	ld.global.u32 	%r25, [%rd9+4];
	sub.s32 	%r10, %r25, %r9;
	mul.lo.s32 	%r11, %r71, %r23;
	mov.b32 	%r75, 0;
	@%p3 bra 	$L__BB2_6;
	mov.b32 	%r73, 0;
	mov.u32 	%r72, %r11;
$L__BB2_5:
	.pragma "nounroll";
	mul.wide.s32 	%rd10, %r72, 4;
	add.s64 	%rd11, %rd3, %rd10;
	rem.s32 	%r27, %r73, %r10;
	add.s32 	%r28, %r27, %r9;
	mul.wide.s32 	%rd12, %r28, 4;
	add.s64 	%rd13, %rd2, %rd12;
	ld.global.f32 	%f1, [%rd13];
	st.global.f32 	[%rd11+-16], %f1;
	add.s32 	%r29, %r73, 1;
	rem.s32 	%r30, %r29, %r10;
	add.s32 	%r31, %r30, %r9;
	mul.wide.s32 	%rd14, %r31, 4;
	add.s64 	%rd15, %rd2, %rd14;
	ld.global.f32 	%f2, [%rd15];
	st.global.f32 	[%rd11+-12], %f2;
	add.s32 	%r32, %r73, 2;
	rem.s32 	%r33, %r32, %r10;
	add.s32 	%r34, %r33, %r9;
	mul.wide.s32 	%rd16, %r34, 4;
	add.s64 	%rd17, %rd2, %rd16;
	ld.global.f32 	%f3, [%rd17];
	st.global.f32 	[%rd11+-8], %f3;
	add.s32 	%r35, %r73, 3;
	rem.s32 	%r36, %r35, %r10;
	add.s32 	%r37, %r36, %r9;
	mul.wide.s32 	%rd18, %r37, 4;
	add.s64 	%rd19, %rd2, %rd18;
	ld.global.f32 	%f4, [%rd19];
	st.global.f32 	[%rd11+-4], %f4;
	add.s32 	%r38, %r73, 4;
	rem.s32 	%r39, %r38, %r10;
	add.s32 	%r40, %r39, %r9;
	mul.wide.s32 	%rd20, %r40, 4;
	add.s64 	%rd21, %rd2, %rd20;
	ld.global.f32 	%f5, [%rd21];
	st.global.f32 	[%rd11], %f5;
	add.s32 	%r41, %r73, 5;
	rem.s32 	%r42, %r41, %r10;
	add.s32 	%r43, %r42, %r9;
	mul.wide.s32 	%rd22, %r43, 4;
	add.s64 	%rd23, %rd2, %rd22;
	ld.global.f32 	%f6, [%rd23];
	st.global.f32 	[%rd11+4], %f6;
	add.s32 	%r44, %r73, 6;
	rem.s32 	%r45, %r44, %r10;
	add.s32 	%r46, %r45, %r9;
	mul.wide.s32 	%rd24, %r46, 4;
	add.s64 	%rd25, %rd2, %rd24;
	ld.global.f32 	%f7, [%rd25];
	st.global.f32 	[%rd11+8], %f7;
	add.s32 	%r47, %r73, 7;
	rem.s32 	%r48, %r47, %r10;
	add.s32 	%r49, %r48, %r9;
	mul.wide.s32 	%rd26, %r49, 4;
	add.s64 	%rd27, %rd2, %rd26;
	ld.global.f32 	%f8, [%rd27];
	st.global.f32 	[%rd11+12], %f8;
	add.s32 	%r72, %r72, 8;
	add.s32 	%r73, %r73, 8;
	setp.ne.s32 	%p4, %r73, %r5;
	mov.u32 	%r75, %r5;
	@%p4 bra 	$L__BB2_5;
$L__BB2_6:
	setp.eq.s32 	%p5, %r2, 0;
	@%p5 bra 	$L__BB2_14;
	setp.lt.u32 	%p6, %r3, 3;
	@%p6 bra 	$L__BB2_9;
	rem.s32 	%r50, %r75, %r10;
	add.s32 	%r51, %r50, %r9;
	mul.wide.s32 	%rd28, %r51, 4;
	add.s64 	%rd29, %rd2, %rd28;
	ld.global.f32 	%f9, [%rd29];
	add.s32 	%r52, %r75, %r11;
	mul.wide.s32 	%rd30, %r52, 4;
	add.s64 	%rd31, %rd1, %rd30;
	st.global.f32 	[%rd31], %f9;
	add.s32 	%r53, %r75, 1;
	rem.s32 	%r54, %r53, %r10;
	add.s32 	%r55, %r54, %r9;
	mul.wide.s32 	%rd32, %r55, 4;
	add.s64 	%rd33, %rd2, %rd32;
	ld.global.f32 	%f10, [%rd33];
	st.global.f32 	[%rd31+4], %f10;
	add.s32 	%r56, %r75, 2;
	rem.s32 	%r57, %r56, %r10;
	add.s32 	%r58, %r57, %r9;
	mul.wide.s32 	%rd34, %r58, 4;
	add.s64 	%rd35, %rd2, %rd34;
	ld.global.f32 	%f11, [%rd35];
	st.global.f32 	[%rd31+8], %f11;
	add.s32 	%r59, %r75, 3;
	rem.s32 	%r60, %r59, %r10;
	add.s32 	%r61, %r60, %r9;
	mul.wide.s32 	%rd36, %r61, 4;
	add.s64 	%rd37, %rd2, %rd36;
	ld.global.f32 	%f12, [%rd37];
	st.global.f32 	[%rd31+12], %f12;
	add.s32 	%r75, %r75, 4;
$L__BB2_9:
	setp.eq.s32 	%p7, %r4, 0;
	@%p7 bra 	$L__BB2_14;
	setp.eq.s32 	%p8, %r4, 1;
	@%p8 bra 	$L__BB2_12;
	rem.s32 	%r62, %r75, %r10;
	add.s32 	%r63, %r62, %r9;
	mul.wide.s32 	%rd38, %r63, 4;
	add.s64 	%rd39, %rd2, %rd38;
	ld.global.f32 	%f13, [%rd39];
	add.s32 	%r64, %r75, %r11;
	mul.wide.s32 	%rd40, %r64, 4;
	add.s64 	%rd41, %rd1, %rd40;
	st.global.f32 	[%rd41], %f13;
	add.s32 	%r65, %r75, 1;
	rem.s32 	%r66, %r65, %r10;
	add.s32 	%r67, %r66, %r9;
	mul.wide.s32 	%rd42, %r67, 4;
	add.s64 	%rd43, %rd2, %rd42;
	ld.global.f32 	%f14, [%rd43];
	st.global.f32 	[%rd41+4], %f14;
	add.s32 	%r75, %r75, 2;
$L__BB2_12:
	setp.eq.s32 	%p9, %r6, 0;
	@%p9 bra 	$L__BB2_14;
	rem.s32 	%r68, %r75, %r10;
	add.s32 	%r69, %r68, %r9;
	mul.wide.s32 	%rd44, %r69, 4;
	add.s64 	%rd45, %rd2, %rd44;
	ld.global.f32 	%f15, [%rd45];
	add.s32 	%r70, %r75, %r11;
	mul.wide.s32 	%rd46, %r70, 4;
	add.s64 	%rd47, %rd1, %rd46;
	st.global.f32 	[%rd47], %f15;
$L__BB2_14:
	add.s32 	%r71, %r71, %r7;
	setp.lt.s32 	%p10, %r71, %r22;
	@%p10 bra 	$L__BB2_3;
$L__BB2_15:
	ret;

}
	// .globl	_Z17sec_argsort_cuda_iiPfPiS_
.visible .entry _Z17sec_argsort_cuda_iiPfPiS_(
	.param .u32 _Z17sec_argsort_cuda_iiPfPiS__param_0,
	.param .u32 _Z17sec_argsort_cuda_iiPfPiS__param_1,
	.param .u64 .ptr .align 1 _Z17sec_argsort_cuda_iiPfPiS__param_2,
	.param .u64 .ptr .align 1 _Z17sec_argsort_cuda_iiPfPiS__param_3,
	.param .u64 .ptr .align 1 _Z17sec_argsort_cuda_iiPfPiS__param_4
)
{
	.local .align 8 .b8 	__local_depot3[8];
	.reg .b64 	%SP;
	.reg .b64 	%SPL;
	.reg .pred 	%p<71>;
	.reg .b32 	%r<13>;
	.reg .b32 	%f<53>;
	.reg .b64 	%rd<395>;

	mov.u64 	%SPL, __local_depot3;
	cvta.local.u64 	%SP, %SPL;
	ld.param.u32 	%r6, [_Z17sec_argsort_cuda_iiPfPiS__param_0];
	mov.u32 	%r2, %ctaid.x;
	setp.ge.s32 	%p3, %r2, %r6;
	@%p3 bra 	$L__BB3_75;
	mov.u32 	%r11, %nctaid.x;
$L__BB3_2:
	ld.param.u64 	%rd300, [_Z17sec_argsort_cuda_iiPfPiS__param_3];
	cvta.to.global.u64 	%rd247, %rd300;
	mul.wide.s32 	%rd248, %r2, 4;
	add.s64 	%rd249, %rd247, %rd248;
	ld.global.u32 	%r3, [%rd249];
	ld.global.u32 	%r4, [%rd249+4];
	cvt.s64.s32 	%rd1, %r3;
	mul.wide.s32 	%rd250, %r3, 4;
	cvt.s64.s32 	%rd2, %r4;
	mul.wide.s32 	%rd251, %r4, 4;
	sub.s64 	%rd3, %rd251, %rd250;
	shr.s64 	%rd4, %rd3, 2;
	setp.eq.s64 	%p4, %rd3, 0;
	mov.b64 	%rd302, 0;
	mov.u64 	%rd303, %rd302;
	mov.u64 	%rd304, %rd302;
	@%p4 bra 	$L__BB3_7;
	{ // callseq 8, 0
	.param .b64 param0;
	st.param.b64 	[param0], %rd3;
	.param .b64 retval0;
	call.uni (retval0), 
	malloc, 
	(
	param0
	);
	ld.param.b64 	%rd302, [retval0];
	} // callseq 8
	setp.ne.s64 	%p5, %rd302, 0;
	@%p5 bra 	$L__BB3_5;
	add.u64 	%rd260, %SP, 0;
	add.u64 	%rd261, %SPL, 0;
	{ // callseq 12, 0
	.param .b64 param0;
	st.param.b64 	[param0], 0;
	call.uni 
	free, 
	(
	param0
	);
	} // callseq 12
	mov.u64 	%rd262, $str;
	cvta.global.u64 	%rd263, %rd262;
	st.local.u64 	[%rd261], %rd263;
	mov.u64 	%rd264, $str$2;
	cvta.global.u64 	%rd265, %rd264;
	{ // callseq 13, 0
	.param .b64 param0;
	st.param.b64 	[param0], %rd265;
	.param .b64 param1;
	st.param.b64 	[param1], %rd260;
	.param .b32 retval0;
	call.uni (retval0), 
	vprintf, 
	(
	param0, 
	param1
	);
	ld.param.b32 	%r9, [retval0];
	} // callseq 13
	// begin inline asm
	trap;
	// end inline asm
$L__BB3_5:
	{ // callseq 9, 0
	.param .b64 param0;
	st.param.b64 	[param0], %rd3;
	.param .b64 retval0;
	call.uni (retval0), 
	malloc, 
	(
	param0
	);
	ld.param.b64 	%rd304, [retval0];
	} // callseq 9
	setp.ne.s64 	%p6, %rd304, 0;
	mov.u64 	%rd303, %rd4;
	@%p6 bra 	$L__BB3_7;
	add.u64 	%rd254, %SP, 0;
	add.u64 	%rd255, %SPL, 0;
	{ // callseq 10, 0
	.param .b64 param0;
	st.param.b64 	[param0], 0;
	call.uni 
	free, 
	(
	param0
	);
	} // callseq 10
	mov.u64 	%rd256, $str;
	cvta.global.u64 	%rd257, %rd256;
	st.local.u64 	[%rd255], %rd257;
	mov.u64 	%rd258, $str$2;
	cvta.global.u64 	%rd259, %rd258;
	{ // callseq 11, 0
	.param .b64 param0;
	st.param.b64 	[param0], %rd259;
	.param .b64 param1;
	st.param.b64 	[param1], %rd254;
	.param .b32 retval0;
	call.uni (retval0), 
	vprintf, 
	(
	param0, 
	param1
	);
	ld.param.b32 	%r7, [retval0];
	} // callseq 11
	// begin inline asm
	trap;
	// end inline asm
$L__BB3_7:
	ld.param.u64 	%rd301, [_Z17sec_argsort_cuda_iiPfPiS__param_4];
	ld.param.u64 	%rd297, [_Z17sec_argsort_cuda_iiPfPiS__param_2];
	cvta.to.global.u64 	%rd266, %rd297;
	shl.b64 	%rd267, %rd1, 2;
	add.s64 	%rd10, %rd266, %rd267;
	shl.b64 	%rd268, %rd2, 2;
	add.s64 	%rd11, %rd266, %rd268;
	cvta.to.global.u64 	%rd269, %rd301;
	add.s64 	%rd12, %rd269, %rd267;
	setp.ge.s32 	%p7, %r3, %r4;
	mov.u64 	%rd305, %rd10;
	mov.u64 	%rd306, %rd10;
	mov.u64 	%rd307, %rd12;
	mov.u64 	%rd308, %rd12;
	@%p7 bra 	$L__BB3_8;
	bra.uni 	$L__BB3_13;
$L__BB3_8:
	mul.wide.s32 	%rd271, %r3, 4;
	mul.wide.s32 	%rd13, %r4, 4;
	sub.s64 	%rd272, %rd13, %rd271;
	shr.s64 	%rd273, %rd272, 2;
	setp.lt.s64 	%p24, %rd273, 33;
	@%p24 bra 	$L__BB3_72;
	ld.param.u64 	%rd298, [_Z17sec_argsort_cuda_iiPfPiS__param_2];
	shl.b64 	%rd275, %rd303, 2;
	add.s64 	%rd14, %rd302, %rd275;
	add.s64 	%rd15, %rd298, %rd13;
	mov.b64 	%rd330, 32;
	mov.pred 	%p70, 0;
$L__BB3_10:
	mov.pred 	%p1, %p70;
	@%p1 bra 	$L__BB3_53;
	setp.ge.s32 	%p26, %r3, %r4;
	@%p26 bra 	$L__BB3_40;
	ld.param.u64 	%rd299, [_Z17sec_argsort_cuda_iiPfPiS__param_2];
	mul.wide.s32 	%rd276, %r3, 4;
	add.s64 	%rd332, %rd299, %rd276;
	shl.b64 	%rd80, %rd330, 1;
	shl.b64 	%rd282, %rd80, 2;
	mov.u64 	%rd331, %rd12;
	mov.u64 	%rd340, %rd10;
	mov.u64 	%rd334, %rd302;
	mov.u64 	%rd335, %rd304;
	bra.uni 	$L__BB3_35;
$L__BB3_13:
	add.s64 	%rd20, %rd305, 128;
	min.u64 	%rd21, %rd20, %rd11;
	add.s64 	%rd310, %rd305, 4;
	setp.eq.s64 	%p8, %rd310, %rd21;
	@%p8 bra 	$L__BB3_34;
	mov.b64 	%rd309, 0;
	mov.u64 	%rd311, %rd306;
	mov.u64 	%rd312, %rd306;
	mov.u64 	%rd313, %rd307;
	mov.u64 	%rd314, %rd308;
$L__BB3_15:
	add.s64 	%rd29, %rd311, 4;
	add.s64 	%rd30, %rd312, 4;
	add.s64 	%rd31, %rd313, 4;
	add.s64 	%rd32, %rd314, 4;
	ld.global.f32 	%f1, [%rd312+4];
	ld.global.f32 	%f2, [%rd314+4];
	ld.global.f32 	%f10, [%rd306];
	setp.lt.f32 	%p9, %f1, %f10;
	@%p9 bra 	$L__BB3_19;
	ld.global.f32 	%f52, [%rd312];
	setp.geu.f32 	%p20, %f1, %f52;
	mov.u64 	%rd328, %rd32;
	mov.u64 	%rd329, %rd30;
	@%p20 bra 	$L__BB3_18;
$L__BB3_17:
	mov.u64 	%rd66, %rd312;
	add.s64 	%rd69, %rd328, -4;
	st.global.f32 	[%rd329], %f52;
	ld.global.f32 	%f25, [%rd328+-4];
	st.global.f32 	[%rd328], %f25;
	add.s64 	%rd312, %rd66, -4;
	ld.global.f32 	%f52, [%rd66+-4];
	setp.lt.f32 	%p21, %f1, %f52;
	mov.u64 	%rd328, %rd69;
	mov.u64 	%rd329, %rd66;
	@%p21 bra 	$L__BB3_17;
$L__BB3_18:
	st.global.f32 	[%rd329], %f1;
	st.global.f32 	[%rd328], %f2;
	bra.uni 	$L__BB3_33;
$L__BB3_19:
	add.s64 	%rd315, %rd312, 8;
	and.b64  	%rd34, %rd309, 3;
	setp.eq.s64 	%p10, %rd34, 3;
	mov.u64 	%rd316, %rd310;
	mov.u64 	%rd317, %rd29;
	@%p10 bra 	$L__BB3_23;
	add.s64 	%rd316, %rd310, -4;
	ld.global.f32 	%f11, [%rd311];
	st.global.f32 	[%rd30], %f11;
	setp.eq.s64 	%p11, %rd34, 0;
	mov.u64 	%rd315, %rd30;
	mov.u64 	%rd317, %rd311;
	@%p11 bra 	$L__BB3_23;
	add.s64 	%rd316, %rd310, -8;
	add.s64 	%rd317, %rd311, -4;
	ld.global.f32 	%f12, [%rd311+-4];
	st.global.f32 	[%rd312], %f12;
	setp.eq.s64 	%p12, %rd34, 1;
	mov.u64 	%rd315, %rd312;
	@%p12 bra 	$L__BB3_23;
	add.s64 	%rd316, %rd310, -12;
	add.s64 	%rd317, %rd311, -8;
	add.s64 	%rd315, %rd312, -4;
	ld.global.f32 	%f13, [%rd311+-8];
	st.global.f32 	[%rd312+-4], %f13;
$L__BB3_23:
	setp.lt.u64 	%p13, %rd309, 3;
	@%p13 bra 	$L__BB3_26;
	add.s64 	%rd319, %rd317, -8;
	add.s64 	%rd318, %rd315, -8;
$L__BB3_25:
	ld.global.f32 	%f14, [%rd319+4];
	st.global.f32 	[%rd318+4], %f14;
	ld.global.f32 	%f15, [%rd319];
	st.global.f32 	[%rd318], %f15;
	ld.global.f32 	%f16, [%rd319+-4];
	st.global.f32 	[%rd318+-4], %f16;
	add.s64 	%rd316, %rd316, -16;
	ld.global.f32 	%f17, [%rd319+-8];
	st.global.f32 	[%rd318+-8], %f17;
	add.s64 	%rd319, %rd319, -16;
	add.s64 	%rd318, %rd318, -16;
	setp.ne.s64 	%p14, %rd316, %rd305;
	@%p14 bra 	$L__BB3_25;
$L__BB3_26:
	add.s64 	%rd321, %rd314, 8;
	mov.u64 	%rd322, %rd31;
	mov.u64 	%rd323, %rd32;
	@%p10 bra 	$L__BB3_30;
	ld.global.f32 	%f18, [%rd314];
	st.global.f32 	[%rd314+4], %f18;
	setp.eq.s64 	%p16, %rd34, 0;
	mov.u64 	%rd321, %rd32;
	mov.u64 	%rd322, %rd313;
	mov.u64 	%rd323, %rd314;
	@%p16 bra 	$L__BB3_30;
	add.s64 	%rd322, %rd313, -4;
	add.s64 	%rd323, %rd314, -4;
	ld.global.f32 	%f19, [%rd314+-4];
	st.global.f32 	[%rd314], %f19;
	setp.eq.s64 	%p17, %rd34, 1;
	mov.u64 	%rd321, %rd314;
	@%p17 bra 	$L__BB3_30;
	add.s64 	%rd322, %rd313, -8;
	add.s64 	%rd56, %rd314, -8;
	ld.global.f32 	%f20, [%rd314+-8];
	st.global.f32 	[%rd314+-4], %f20;
	mov.u64 	%rd321, %rd323;
	mov.u64 	%rd323, %rd56;
$L__BB3_30:
	@%p13 bra 	$L__BB3_32;
$L__BB3_31:
	ld.global.f32 	%f21, [%rd323+-4];
	st.global.f32 	[%rd321+-4], %f21;
	ld.global.f32 	%f22, [%rd323+-8];
	st.global.f32 	[%rd321+-8], %f22;
	ld.global.f32 	%f23, [%rd323+-12];
	st.global.f32 	[%rd321+-12], %f23;
	add.s64 	%rd322, %rd322, -16;
	add.s64 	%rd64, %rd323, -16;
	add.s64 	%rd65, %rd321, -16;
	ld.global.f32 	%f24, [%rd323+-16];
	st.global.f32 	[%rd321+-16], %f24;
	setp.ne.s64 	%p19, %rd307, %rd322;
	mov.u64 	%rd321, %rd65;
	mov.u64 	%rd323, %rd64;
	@%p19 bra 	$L__BB3_31;
$L__BB3_32:
	st.global.f32 	[%rd306], %f1;
	st.global.f32 	[%rd308], %f2;
$L__BB3_33:
	add.s64 	%rd310, %rd310, 4;
	setp.ne.s64 	%p22, %rd310, %rd21;
	add.s64 	%rd309, %rd309, 1;
	mov.u64 	%rd311, %rd29;
	mov.u64 	%rd312, %rd30;
	mov.u64 	%rd313, %rd31;
	mov.u64 	%rd314, %rd32;
	@%p22 bra 	$L__BB3_15;
$L__BB3_34:
	setp.lt.u64 	%p23, %rd20, %rd11;
	add.s64 	%rd307, %rd307, 128;
	add.s64 	%rd308, %rd308, 128;
	add.s64 	%rd306, %rd306, 128;
	mov.u64 	%rd305, %rd20;
	@%p23 bra 	$L__BB3_13;
	bra.uni 	$L__BB3_8;
$L__BB3_35:
	shl.b64 	%rd277, %rd330, 2;
	add.s64 	%rd86, %rd340, %rd277;
	add.s64 	%rd87, %rd332, %rd277;
	setp.lt.u64 	%p27, %rd86, %rd11;
	min.u64 	%rd88, %rd86, %rd11;
	selp.b64 	%rd278, %rd87, %rd15, %p27;
	add.s64 	%rd279, %rd88, %rd277;
	min.u64 	%rd89, %rd279, %rd11;
	sub.s64 	%rd280, %rd278, %rd332;
	add.s64 	%rd343, %rd331, %rd280;
	setp.eq.s64 	%p28, %rd340, %rd88;
	setp.eq.s64 	%p29, %rd88, %rd89;
	or.pred  	%p30, %p28, %p29;
	mov.u64 	%rd350, %rd335;
	mov.u64 	%rd351, %rd334;
	mov.u64 	%rd338, %rd88;
	mov.u64 	%rd339, %rd88;
	mov.u64 	%rd341, %rd340;
	mov.u64 	%rd342, %rd331;
	@%p30 bra 	$L__BB3_36;
	bra.uni 	$L__BB3_48;
$L__BB3_36:
	setp.eq.s64 	%p35, %rd340, %rd88;
	@%p35 bra 	$L__BB3_37;
	bra.uni 	$L__BB3_52;
$L__BB3_37:
	setp.eq.s64 	%p37, %rd338, %rd89;
	@%p37 bra 	$L__BB3_39;
$L__BB3_38:
	ld.global.f32 	%f30, [%rd339];
	st.f32 	[%rd351], %f30;
	ld.global.f32 	%f31, [%rd343];
	st.f32 	[%rd350], %f31;
	add.s64 	%rd338, %rd338, 4;
	add.s64 	%rd339, %rd339, 4;
	add.s64 	%rd343, %rd343, 4;
	add.s64 	%rd351, %rd351, 4;
	add.s64 	%rd350, %rd350, 4;
	setp.ne.s64 	%p38, %rd338, %rd89;
	@%p38 bra 	$L__BB3_38;
$L__BB3_39:
	shl.b64 	%rd281, %rd330, 2;
	add.s64 	%rd340, %rd86, %rd281;
	add.s64 	%rd332, %rd87, %rd281;
	add.s64 	%rd331, %rd331, %rd282;
	add.s64 	%rd334, %rd334, %rd282;
	add.s64 	%rd335, %rd335, %rd282;
	setp.lt.u64 	%p39, %rd340, %rd11;
	@%p39 bra 	$L__BB3_35;
$L__BB3_40:
	shl.b64 	%rd330, %rd330, 1;
	not.pred 	%p70, %p1;
	mul.wide.s32 	%rd293, %r4, 4;
	mul.wide.s32 	%rd294, %r3, 4;
	sub.s64 	%rd295, %rd293, %rd294;
	shr.s64 	%rd296, %rd295, 2;
	setp.lt.s64 	%p55, %rd330, %rd296;
	@%p55 bra 	$L__BB3_10;
	@%p1 bra 	$L__BB3_72;
	setp.eq.s64 	%p56, %rd303, 0;
	@%p56 bra 	$L__BB3_74;
	setp.lt.s64 	%p57, %rd303, 1;
	@%p57 bra 	$L__BB3_72;
	and.b64  	%rd205, %rd303, 3;
	setp.eq.s64 	%p58, %rd205, 0;
	mov.u64 	%rd383, %rd10;
	mov.u64 	%rd384, %rd302;
	mov.u64 	%rd385, %rd303;
	@%p58 bra 	$L__BB3_65;
	ld.f32 	%f38, [%rd302];
	st.global.f32 	[%rd10], %f38;
	add.s64 	%rd384, %rd302, 4;
	add.s64 	%rd383, %rd10, 4;
	add.s64 	%rd385, %rd303, -1;
	setp.eq.s64 	%p59, %rd205, 1;
	@%p59 bra 	$L__BB3_65;
	ld.f32 	%f39, [%rd302+4];
	st.global.f32 	[%rd10+4], %f39;
	add.s64 	%rd384, %rd302, 8;
	add.s64 	%rd383, %rd10, 8;
	add.s64 	%rd385, %rd303, -2;
	setp.eq.s64 	%p60, %rd205, 2;
	@%p60 bra 	$L__BB3_65;
	ld.f32 	%f40, [%rd302+8];
	st.global.f32 	[%rd10+8], %f40;
	add.s64 	%rd384, %rd302, 12;
	add.s64 	%rd383, %rd10, 12;
	add.s64 	%rd385, %rd303, -3;
	bra.uni 	$L__BB3_65;
$L__BB3_48:
	ld.global.f32 	%f6, [%rd339];
	ld.global.f32 	%f7, [%rd341];
	setp.lt.f32 	%p31, %f6, %f7;
	@%p31 bra 	$L__BB3_50;
	st.f32 	[%rd351], %f7;
	ld.global.f32 	%f27, [%rd342];
	st.f32 	[%rd350], %f27;
	add.s64 	%rd340, %rd340, 4;
	add.s64 	%rd341, %rd341, 4;
	add.s64 	%rd342, %rd342, 4;
	bra.uni 	$L__BB3_51;
$L__BB3_50:
	st.f32 	[%rd351], %f6;
	ld.global.f32 	%f26, [%rd343];
	st.f32 	[%rd350], %f26;
	add.s64 	%rd338, %rd338, 4;
	add.s64 	%rd339, %rd339, 4;
	add.s64 	%rd343, %rd343, 4;
$L__BB3_51:
	add.s64 	%rd351, %rd351, 4;
	add.s64 	%rd350, %rd350, 4;
	setp.ne.s64 	%p32, %rd340, %rd88;
	setp.ne.s64 	%p33, %rd338, %rd89;
	and.pred  	%p34, %p32, %p33;
	@%p34 bra 	$L__BB3_48;
	bra.uni 	$L__BB3_36;
$L__BB3_52:
	ld.global.f32 	%f28, [%rd341];
	st.f32 	[%rd351], %f28;
	ld.global.f32 	%f29, [%rd342];
	st.f32 	[%rd350], %f29;
	add.s64 	%rd340, %rd340, 4;
	add.s64 	%rd341, %rd341, 4;
	add.s64 	%rd342, %rd342, 4;
	add.s64 	%rd351, %rd351, 4;
	add.s64 	%rd350, %rd350, 4;
	setp.eq.s64 	%p36, %rd340, %rd88;
	@%p36 bra 	$L__BB3_37;
	bra.uni 	$L__BB3_52;
$L__BB3_53:
	setp.lt.s64 	%p40, %rd303, 1;
	@%p40 bra 	$L__BB3_40;
	shl.b64 	%rd148, %rd330, 1;
	shl.b64 	%rd291, %rd148, 2;
	mov.u64 	%rd370, %rd302;
	mov.u64 	%rd361, %rd12;
	mov.u64 	%rd362, %rd10;
	mov.u64 	%rd364, %rd304;
$L__BB3_55:
	shl.b64 	%rd283, %rd330, 2;
	add.s64 	%rd155, %rd370, %rd283;
	sub.s64 	%rd284, %rd155, %rd14;
	setp.lt.s64 	%p41, %rd284, 0;
	selp.b64 	%rd285, %rd155, %rd14, %p41;
	add.s64 	%rd286, %rd285, %rd283;
	sub.s64 	%rd287, %rd286, %rd14;
	setp.lt.s64 	%p42, %rd287, 0;
	selp.b64 	%rd288, %rd286, %rd14, %p42;
	sub.s64 	%rd289, %rd285, %rd370;
	add.s64 	%rd367, %rd364, %rd289;
	setp.eq.s64 	%p43, %rd370, %rd285;
	setp.eq.s64 	%p44, %rd285, %rd288;
	or.pred  	%p45, %p43, %p44;
	mov.u64 	%rd375, %rd361;
	mov.u64 	%rd376, %rd362;
	mov.u64 	%rd368, %rd364;
	mov.u64 	%rd369, %rd285;
	@%p45 bra 	$L__BB3_56;
	bra.uni 	$L__BB3_60;
$L__BB3_56:
	setp.eq.s64 	%p50, %rd370, %rd285;
	@%p50 bra 	$L__BB3_57;
	bra.uni 	$L__BB3_64;
$L__BB3_57:
	setp.eq.s64 	%p52, %rd369, %rd288;
	@%p52 bra 	$L__BB3_59;
$L__BB3_58:
	ld.f32 	%f36, [%rd369];
	st.global.f32 	[%rd376], %f36;
	ld.f32 	%f37, [%rd367];
	st.global.f32 	[%rd375], %f37;
	add.s64 	%rd369, %rd369, 4;
	add.s64 	%rd367, %rd367, 4;
	add.s64 	%rd376, %rd376, 4;
	add.s64 	%rd375, %rd375, 4;
	setp.ne.s64 	%p53, %rd369, %rd288;
	@%p53 bra 	$L__BB3_58;
$L__BB3_59:
	shl.b64 	%rd290, %rd330, 2;
	add.s64 	%rd370, %rd155, %rd290;
	add.s64 	%rd364, %rd364, %rd291;
	add.s64 	%rd362, %rd362, %rd291;
	add.s64 	%rd361, %rd361, %rd291;
	sub.s64 	%rd292, %rd370, %rd14;
	setp.lt.s64 	%p54, %rd292, 0;
	@%p54 bra 	$L__BB3_55;
	bra.uni 	$L__BB3_40;
$L__BB3_60:
	ld.f32 	%f8, [%rd369];
	ld.f32 	%f9, [%rd370];
	setp.lt.f32 	%p46, %f8, %f9;
	@%p46 bra 	$L__BB3_62;
	st.global.f32 	[%rd376], %f9;
	ld.f32 	%f33, [%rd368];
	st.global.f32 	[%rd375], %f33;
	add.s64 	%rd370, %rd370, 4;
	add.s64 	%rd368, %rd368, 4;
	bra.uni 	$L__BB3_63;
$L__BB3_62:
	st.global.f32 	[%rd376], %f8;
	ld.f32 	%f32, [%rd367];
	st.global.f32 	[%rd375], %f32;
	add.s64 	%rd369, %rd369, 4;
	add.s64 	%rd367, %rd367, 4;
$L__BB3_63:
	add.s64 	%rd376, %rd376, 4;
	add.s64 	%rd375, %rd375, 4;
	setp.eq.s64 	%p47, %rd370, %rd285;
	setp.eq.s64 	%p48, %rd369, %rd288;
	or.pred  	%p49, %p47, %p48;
	@%p49 bra 	$L__BB3_56;
	bra.uni 	$L__BB3_60;
$L__BB3_64:
	ld.f32 	%f34, [%rd370];
	st.global.f32 	[%rd376], %f34;
	ld.f32 	%f35, [%rd368];
	st.global.f32 	[%rd375], %f35;
	add.s64 	%rd370, %rd370, 4;
	add.s64 	%rd368, %rd368, 4;
	add.s64 	%rd376, %rd376, 4;
	add.s64 	%rd375, %rd375, 4;
	setp.eq.s64 	%p51, %rd370, %rd285;
	@%p51 bra 	$L__BB3_57;
	bra.uni 	$L__BB3_64;
$L__BB3_65:
	setp.lt.u64 	%p61, %rd303, 4;
	@%p61 bra 	$L__BB3_66;
	bra.uni 	$L__BB3_76;
$L__BB3_66:
	setp.eq.s64 	%p63, %rd205, 0;
	mov.u64 	%rd386, %rd12;
	mov.u64 	%rd387, %rd304;
	mov.u64 	%rd388, %rd303;
	@%p63 bra 	$L__BB3_70;
	ld.f32 	%f45, [%rd304];
	st.global.f32 	[%rd12], %f45;
	add.s64 	%rd387, %rd304, 4;
	add.s64 	%rd386, %rd12, 4;
	add.s64 	%rd388, %rd303, -1;
	setp.eq.s64 	%p64, %rd205, 1;
	@%p64 bra 	$L__BB3_70;
	ld.f32 	%f46, [%rd304+4];
	st.global.f32 	[%rd12+4], %f46;
	add.s64 	%rd387, %rd304, 8;
	add.s64 	%rd386, %rd12, 8;
	add.s64 	%rd388, %rd303, -2;
	setp.eq.s64 	%p65, %rd205, 2;
	@%p65 bra 	$L__BB3_70;
	ld.f32 	%f47, [%rd304+8];
	st.global.f32 	[%rd12+8], %f47;
	add.s64 	%rd387, %rd304, 12;
	add.s64 	%rd386, %rd12, 12;
	add.s64 	%rd388, %rd303, -3;
$L__BB3_70:
	setp.lt.u64 	%p66, %rd303, 4;
	@%p66 bra 	$L__BB3_72;
$L__BB3_71:
	ld.f32 	%f48, [%rd387];
	st.global.f32 	[%rd386], %f48;
	ld.f32 	%f49, [%rd387+4];
	st.global.f32 	[%rd386+4], %f49;
	ld.f32 	%f50, [%rd387+8];
	st.global.f32 	[%rd386+8], %f50;
	ld.f32 	%f51, [%rd387+12];
	st.global.f32 	[%rd386+12], %f51;
	add.s64 	%rd387, %rd387, 16;
	add.s64 	%rd386, %rd386, 16;
	add.s64 	%rd241, %rd388, -4;
	setp.gt.u64 	%p67, %rd388, 4;
	mov.u64 	%rd388, %rd241;
	@%p67 bra 	$L__BB3_71;
$L__BB3_72:
	setp.eq.s64 	%p68, %rd303, 0;
	@%p68 bra 	$L__BB3_74;
	{ // callseq 14, 0
	.param .b64 param0;
	st.param.b64 	[param0], %rd304;
	call.uni 
	free, 
	(
	param0
	);
	} // callseq 14
	{ // callseq 15, 0
	.param .b64 param0;
	st.param.b64 	[param0], %rd302;
	call.uni 
	free, 
	(
	param0
	);
	} // callseq 15
$L__BB3_74:
	add.s32 	%r2, %r2, %r11;
	setp.lt.s32 	%p69, %r2, %r6;
	@%p69 bra 	$L__BB3_2;
$L__BB3_75:
	ret;
$L__BB3_76:
	ld.f32 	%f41, [%rd384];
	st.global.f32 	[%rd383], %f41;
	ld.f32 	%f42, [%rd384+4];
	st.global.f32 	[%rd383+4], %f42;
	ld.f32 	%f43, [%rd384+8];
	st.global.f32 	[%rd383+8], %f43;
	ld.f32 	%f44, [%rd384+12];
	st.global.f32 	[%rd383+12], %f44;
	add.s64 	%rd384, %rd384, 16;
	add.s64 	%rd383, %rd383, 16;
	add.s64 	%rd235, %rd385, -4;
	setp.gt.u64 	%p62, %rd385, 4;
	mov.u64 	%rd385, %rd235;
	@%p62 bra 	$L__BB3_76;
	bra.uni 	$L__BB3_66;

}
	// .globl	_Z23sec_weighted_mean_cuda_iiPfS_fPiS_
.visible .entry _Z23sec_weighted_mean_cuda_iiPfS_fPiS_(
	.param .u32 _Z23sec_weighted_mean_cuda_iiPfS_fPiS__param_0,
	.param .u32 _Z23sec_weighted_mean_cuda_iiPfS_fPiS__param_1,
	.param .u64 .ptr .align 1 _Z23sec_weighted_mean_cuda_iiPfS_fPiS__param_2,
	.param .u64 .ptr .align 1 _Z23sec_weighted_mean_cuda_iiPfS_fPiS__param_3,
	.param .f32 _Z23sec_weighted_mean_cuda_iiPfS_fPiS__param_4,
	.param .u64 .ptr .align 1 _Z23sec_weighted_mean_cuda_iiPfS_fPiS__param_5,
	.param .u64 .ptr .align 1 _Z23sec_weighted_mean_cuda_iiPfS_fPiS__param_6
)
{
	.reg .pred 	%p<14>;
	.reg .b32 	%r<50>;
	.reg .b32 	%f<100>;
	.reg .b64 	%rd<44>;

	ld.param.u32 	%r26, [_Z23sec_weighted_mean_cuda_iiPfS_fPiS__param_0];
	ld.param.u32 	%r27, [_Z23sec_weighted_mean_cuda_iiPfS_fPiS__param_1];
	ld.param.u64 	%rd7, [_Z23sec_weighted_mean_cuda_iiPfS_fPiS__param_2];
	ld.param.u64 	%rd8, [_Z23sec_weighted_mean_cuda_iiPfS_fPiS__param_3];
	ld.param.u64 	%rd6, [_Z23sec_weighted_mean_cuda_iiPfS_fPiS__param_6];
	cvta.to.global.u64 	%rd1, %rd8;
	cvta.to.global.u64 	%rd2, %rd7;
	mov.u32 	%r42, %ctaid.x;
	setp.ge.s32 	%p1, %r42, %r26;
	@%p1 bra 	$L__BB4_18;
	mov.u32 	%r2, %tid.x;
	mov.u32 	%r3, %ntid.x;
	shl.b32 	%r4, %r27, 3;
	cvta.to.global.u64 	%rd3, %rd6;
	mul.wide.s32 	%rd35, %r27, 4;
$L__BB4_2:
	ld.param.u64 	%rd43, [_Z23sec_weighted_mean_cuda_iiPfS_fPiS__param_5];
	setp.ge.s32 	%p2, %r2, %r27;
	cvta.to.global.u64 	%rd9, %rd43;
	mul.wide.s32 	%rd10, %r42, 4;
	add.s64 	%rd4, %rd9, %rd10;
	ld.global.u32 	%r6, [%rd4];
	@%p2 bra 	$L__BB4_17;
	ld.global.u32 	%r7, [%rd4+4];
	mul.lo.s32 	%r8, %r42, %r27;
	sub.s32 	%r28, %r7, %r6;
	and.b32  	%r9, %r28, 7;
	mov.u32 	%r43, %r2;
$L__BB4_4:
	setp.ge.s32 	%p3, %r6, %r7;
	mov.f32 	%f98, 0f00000000;
	mov.f32 	%f99, %f98;
	@%p3 bra 	$L__BB4_16;
	sub.s32 	%r29, %r6, %r7;
	setp.gt.u32 	%p4, %r29, -8;
	mov.f32 	%f99, 0f00000000;
	mov.u32 	%r47, %r6;
	mov.f32 	%f98, %f99;
	@%p4 bra 	$L__BB4_8;
	sub.s32 	%r30, %r7, %r6;
	and.b32  	%r31, %r30, -8;
	neg.s32 	%r44, %r31;
	mad.lo.s32 	%r45, %r27, %r6, %r43;
	mov.f32 	%f99, 0f00000000;
	mov.u32 	%r47, %r6;
$L__BB4_7:
	.pragma "nounroll";
	mul.wide.s32 	%rd11, %r45, 4;
	add.s64 	%rd12, %rd2, %rd11;
	ld.global.f32 	%f29, [%rd12];
	mul.wide.s32 	%rd13, %r47, 4;
	add.s64 	%rd14, %rd1, %rd13;
	ld.global.f32 	%f30, [%rd14];
	fma.rn.f32 	%f31, %f29, %f30, %f98;
	add.f32 	%f32, %f99, %f30;
	mul.wide.s32 	%rd15, %r27, 4;
	add.s64 	%rd16, %rd12, %rd15;
	ld.global.f32 	%f33, [%rd16];
	ld.global.f32 	%f34, [%rd14+4];
	fma.rn.f32 	%f35, %f33, %f34, %f31;
	add.f32 	%f36, %f32, %f34;
	add.s64 	%rd17, %rd16, %rd15;
	ld.global.f32 	%f37, [%rd17];
	ld.global.f32 	%f38, [%rd14+8];
	fma.rn.f32 	%f39, %f37, %f38, %f35;
	add.f32 	%f40, %f36, %f38;
	add.s64 	%rd18, %rd17, %rd15;
	ld.global.f32 	%f41, [%rd18];
	ld.global.f32 	%f42, [%rd14+12];
	fma.rn.f32 	%f43, %f41, %f42, %f39;
	add.f32 	%f44, %f40, %f42;
	add.s64 	%rd19, %rd18, %rd15;
	ld.global.f32 	%f45, [%rd19];
	ld.global.f32 	%f46, [%rd14+16];
	fma.rn.f32 	%f47, %f45, %f46, %f43;
	add.f32 	%f48, %f44, %f46;
	add.s64 	%rd20, %rd19, %rd15;
	ld.global.f32 	%f49, [%rd20];
	ld.global.f32 	%f50, [%rd14+20];
	fma.rn.f32 	%f51, %f49, %f50, %f47;
	add.f32 	%f52, %f48, %f50;
	add.s64 	%rd21, %rd20, %rd15;
	ld.global.f32 	%f53, [%rd21];
	ld.global.f32 	%f54, [%rd14+24];
	fma.rn.f32 	%f55, %f53, %f54, %f51;
	add.f32 	%f56, %f52, %f54;
	add.s64 	%rd22, %rd21, %rd15;
	ld.global.f32 	%f57, [%rd22];
	ld.global.f32 	%f58, [%rd14+28];
	fma.rn.f32 	%f98, %f57, %f58, %f55;
	add.f32 	%f99, %f56, %f58;
	add.s32 	%r47, %r47, 8;
	add.s32 	%r45, %r45, %r4;
	add.s32 	%r44, %r44, 8;
	setp.ne.s32 	%p5, %r44, 0;
	@%p5 bra 	$L__BB4_7;
$L__BB4_8:
	setp.eq.s32 	%p6, %r9, 0;
	@%p6 bra 	$L__BB4_16;
	add.s32 	%r32, %r9, -1;
	setp.lt.u32 	%p7, %r32, 3;
	@%p7 bra 	$L__BB4_11;
	mad.lo.s32 	%r33, %r47, %r27, %r43;
	mul.wide.s32 	%rd23, %r33, 4;
	add.s64 	%rd24, %rd2, %rd23;
	ld.global.f32 	%f60, [%rd24];
	mul.wide.s32 	%rd25, %r47, 4;
	add.s64 	%rd26, %rd1, %rd25;
	ld.global.f32 	%f61, [%rd26];
	fma.rn.f32 	%f62, %f60, %f61, %f98;
	add.f32 	%f63, %f99, %f61;
	mul.wide.s32 	%rd27, %r27, 4;
	add.s64 	%rd28, %rd24, %rd27;
	ld.global.f32 	%f64, [%rd28];
	ld.global.f32 	%f65, [%rd26+4];
	fma.rn.f32 	%f66, %f64, %f65, %f62;
	add.f32 	%f67, %f63, %f65;
	add.s64 	%rd29, %rd28, %rd27;
	ld.global.f32 	%f68, [%rd29];
	ld.global.f32 	%f69, [%rd26+8];
	fma.rn.f32 	%f70, %f68, %f69, %f66;
	add.f32 	%f71, %f67, %f69;
	add.s64 	%rd30, %rd29, %rd27;
	ld.global.f32 	%f72, [%rd30];
	ld.global.f32 	%f73, [%rd26+12];
	fma.rn.f32 	%f98, %f72, %f73, %f70;
	add.f32 	%f99, %f71, %f73;
	add.s32 	%r47, %r47, 4;
$L__BB4_11:
	sub.s32 	%r35, %r7, %r6;
	and.b32  	%r34, %r35, 3;
	setp.eq.s32 	%p8, %r34, 0;
	@%p8 bra 	$L__BB4_16;
	setp.eq.s32 	%p9, %r34, 1;
	@%p9 bra 	$L__BB4_14;
	mad.lo.s32 	%r36, %r47, %r27, %r43;
	mul.wide.s32 	%rd31, %r36, 4;
	add.s64 	%rd32, %rd2, %rd31;
	ld.global.f32 	%f75, [%rd32];
	mul.wide.s32 	%rd33, %r47, 4;
	add.s64 	%rd34, %rd1, %rd33;
	ld.global.f32 	%f76, [%rd34];
	fma.rn.f32 	%f77, %f75, %f76, %f98;
	add.f32 	%f78, %f99, %f76;
	add.s64 	%rd36, %rd32, %rd35;
	ld.global.f32 	%f79, [%rd36];
	ld.global.f32 	%f80, [%rd34+4];
	fma.rn.f32 	%f98, %f79, %f80, %f77;
	add.f32 	%f99, %f78, %f80;
	add.s32 	%r47, %r47, 2;
$L__BB4_14:
	and.b32  	%r38, %r35, 1;
	setp.eq.b32 	%p10, %r38, 1;
	not.pred 	%p11, %p10;
	@%p11 bra 	$L__BB4_16;
	mad.lo.s32 	%r39, %r47, %r27, %r43;
	mul.wide.s32 	%rd37, %r39, 4;
	add.s64 	%rd38, %rd2, %rd37;
	ld.global.f32 	%f81, [%rd38];
	mul.wide.s32 	%rd39, %r47, 4;
	add.s64 	%rd40, %rd1, %rd39;
	ld.global.f32 	%f82, [%rd40];
	fma.rn.f32 	%f98, %f81, %f82, %f98;
	add.f32 	%f99, %f99, %f82;
$L__BB4_16:
	div.rn.f32 	%f83, %f98, %f99;
	add.s32 	%r40, %r43, %r8;
	mul.wide.s32 	%rd41, %r40, 4;
	add.s64 	%rd42, %rd3, %rd41;
	st.global.f32 	[%rd42], %f83;
	add.s32 	%r43, %r43, %r3;
	setp.lt.s32 	%p12, %r43, %r27;
	@%p12 bra 	$L__BB4_4;
$L__BB4_17:
	mov.u32 	%r41, %nctaid.x;
	add.s32 	%r42, %r42, %r41;
	setp.lt.s32 	%p13, %r42, %r26;
	@%p13 bra 	$L__BB4_2;
$L__BB4_18:
	ret;

}
	// .globl	_ZN3cub18CUB_300001_SM_10006detail11EmptyKernelIvEEvv
.visible .entry _ZN3cub18CUB_300001_SM_10006detail11EmptyKernelIvEEvv()
{


	ret;

}
	// .globl	_ZN3cub18CUB_300001_SM_10006detail10radix_sort31DeviceRadixSortSingleTileKernelINS1_5radix10policy_hubIffyE10Policy1000ELNS0_9SortOrderE0EffyNS1_21identity_decomposer_tEEEvPKT1_PSA_PKT2_PSE_T3_iiT4_
.visible .entry _ZN3cub18CUB_300001_SM_10006detail10radix_sort31DeviceRadixSortSingleTileKernelINS1_5radix10policy_hubIffyE10Policy1000ELNS0_9SortOrderE0EffyNS1_21identity_decomposer_tEEEvPKT1_PSA_PKT2_PSE_T3_iiT4_(
	.param .u64 .ptr .align 1 _ZN3cub18CUB_300001_SM_10006detail10radix_sort31DeviceRadixSortSingleTileKernelINS1_5radix10policy_hubIffyE10Policy1000ELNS0_9SortOrderE0EffyNS1_21identity_decomposer_tEEEvPKT1_PSA_PKT2_PSE_T3_iiT4__param_0,
	.param .u64 .ptr .align 1 _ZN3cub18CUB_300001_SM_10006detail10radix_sort31DeviceRadixSortSingleTileKernelINS1_5radix10policy_hubIffyE10Policy1000ELNS0_9SortOrderE0EffyNS1_21identity_decomposer_tEEEvPKT1_PSA_PKT2_PSE_T3_iiT4__param_1,
	.param .u64 .ptr .align 1 _ZN3cub18CUB_300001_SM_10006detail10radix_sort31DeviceRadixSortSingleTileKernelINS1_5radix10policy_hubIffyE10Policy1000ELNS0_9SortOrderE0EffyNS1_21identity_decomposer_tEEEvPKT1_PSA_PKT2_PSE_T3_iiT4__param_2,
	.param .u64 .ptr .align 1 _ZN3cub18CUB_300001_SM_10006detail10radix_sort31DeviceRadixSortSingleTileKernelINS1_5radix10policy_hubIffyE10Policy1000ELNS0_9SortOrderE0EffyNS1_21identity_decomposer_tEEEvPKT1_PSA_PKT2_PSE_T3_iiT4__param_3,
	.param .u64 _ZN3cub18CUB_300001_SM_10006detail10radix_sort31DeviceRadixSortSingleTileKernelINS1_5radix10policy_hubIffyE10Policy1000ELNS0_9SortOrderE0EffyNS1_21identity_decomposer_tEEEvPKT1_PSA_PKT2_PSE_T3_iiT4__param_4,
	.param .u32 _ZN3cub18CUB_300001_SM_10006detail10radix_sort31DeviceRadixSortSingleTileKernelINS1_5radix10policy_hubIffyE10Policy1000ELNS0_9SortOrderE0EffyNS1_21identity_decomposer_tEEEvPKT1_PSA_PKT2_PSE_T3_iiT4__param_5,
	.param .u32 _ZN3cub18CUB_300001_SM_10006detail10radix_sort31DeviceRadixSortSingleTileKernelINS1_5radix10policy_hubIffyE10Policy1000ELNS0_9SortOrderE0EffyNS1_21identity_decomposer_tEEEvPKT1_PSA_PKT2_PSE_T3_iiT4__param_6,
	.param .align 1 .b8 _ZN3cub18CUB_300001_SM_10006detail10radix_sort31DeviceRadixSortSingleTileKernelINS1_5radix10policy_hubIffyE10Policy1000ELNS0_9SortOrderE0EffyNS1_21identity_decomposer_tEEEvPKT1_PSA_PKT2_PSE_T3_iiT4__param_7[1]
)
.maxntid 256
.minnctapersm 1
{
	.reg .pred 	%p<130>;
	.reg .b16 	%rs<39>;
	.reg .b32 	%r<786>;
	.reg .b32 	%f<153>;
	.reg .b64 	%rd<37>;
	// demoted variable
	.shared .align 16 .b8 _ZZN3cub18CUB_300001_SM_10006detail10radix_sort31DeviceRadixSortSingleTileKernelINS1_5radix10policy_hubIffyE10Policy1000ELNS0_9SortOrderE0EffyNS1_21identity_decomposer_tEEEvPKT1_PSA_PKT2_PSE_T3_iiT4_E12temp_storage[33856];
	ld.param.u64 	%rd10, [_ZN3cub18CUB_300001_SM_10006detail10radix_sort31DeviceRadixSortSingleTileKernelINS1_5radix10policy_hubIffyE10Policy1000ELNS0_9SortOrderE0EffyNS1_21identity_decomposer_tEEEvPKT1_PSA_PKT2_PSE_T3_iiT4__param_0];
	ld.param.u64 	%rd6, [_ZN3cub18CUB_300001_SM_10006detail10radix_sort31DeviceRadixSortSingleTileKernelINS1_5radix10policy_hubIffyE10Policy1000ELNS0_9SortOrderE0EffyNS1_21identity_decomposer_tEEEvPKT1_PSA_PKT2_PSE_T3_iiT4__param_1];
	ld.param.u64 	%rd7, [_ZN3cub18CUB_300001_SM_10006detail10radix_sort31DeviceRadixSortSingleTileKernelINS1_5radix10policy_hubIffyE10Policy1000ELNS0_9SortOrderE0EffyNS1_21identity_decomposer_tEEEvPKT1_PSA_PKT2_PSE_T3_iiT4__param_2];
	ld.param.u64 	%rd8, [_ZN3cub18CUB_300001_SM_10006detail10radix_sort31DeviceRadixSortSingleTileKernelINS1_5radix10policy_hubIffyE10Policy1000ELNS0_9SortOrderE0EffyNS1_21identity_decomposer_tEEEvPKT1_PSA_PKT2_PSE_T3_iiT4__param_3];
	ld.param.u64 	%rd9, [_ZN3cub18CUB_300001_SM_10006detail10radix_sort31DeviceRadixSortSingleTileKernelINS1_5radix10policy_hubIffyE10Policy1000ELNS0_9SortOrderE0EffyNS1_21identity_decomposer_tEEEvPKT1_PSA_PKT2_PSE_T3_iiT4__param_4];
	ld.param.u32 	%r228, [_ZN3cub18CUB_300001_SM_10006detail10radix_sort31DeviceRadixSortSingleTileKernelINS1_5radix10policy_hubIffyE10Policy1000ELNS0_9SortOrderE0EffyNS1_21identity_decomposer_tEEEvPKT1_PSA_PKT2_PSE_T3_iiT4__param_5];
	ld.param.u32 	%r229, [_ZN3cub18CUB_300001_SM_10006detail10radix_sort31DeviceRadixSortSingleTileKernelINS1_5radix10policy_hubIffyE10Policy1000ELNS0_9SortOrderE0EffyNS1_21identity_decomposer_tEEEvPKT1_PSA_PKT2_PSE_T3_iiT4__param_6];
	cvta.to.global.u64 	%rd11, %rd10;
	cvt.u32.u64 	%r1, %rd9;
	mov.u32 	%r2, %tid.x;
	mul.lo.s32 	%r3, %r2, 19;
	setp.ge.s32 	%p1, %r3, %r1;
	mul.wide.u32 	%rd12, %r3, 4;
	add.s64 	%rd1, %rd11, %rd12;
	mov.b32 	%r744, 2147483647;
	@%p1 bra 	$L__BB6_2;
	ld.global.u32 	%r744, [%rd1];
$L__BB6_2:
	add.s32 	%r6, %r3, 1;
	setp.ge.s32 	%p2, %r6, %r1;
	mov.b32 	%r745, 2147483647;
	@%p2 bra 	$L__BB6_4;
	ld.global.u32 	%r745, [%rd1+4];
$L__BB6_4:
	add.s32 	%r9, %r3, 2;
	setp.ge.s32 	%p3, %r9, %r1;
	mov.b32 	%r746, 2147483647;
	@%p3 bra 	$L__BB6_6;
	ld.global.u32 	%r746, [%rd1+8];
$L__BB6_6:
	add.s32 	%r12, %r3, 3;
	setp.ge.s32 	%p4, %r12, %r1;
	mov.b32 	%r747, 2147483647;
	@%p4 bra 	$L__BB6_8;
	ld.global.u32 	%r747, [%rd1+12];
$L__BB6_8:
	add.s32 	%r15, %r3, 4;
	setp.ge.s32 	%p5, %r15, %r1;
	mov.b32 	%r748, 2147483647;
	@%p5 bra 	$L__BB6_10;
	ld.global.u32 	%r748, [%rd1+16];
$L__BB6_10:
	add.s32 	%r18, %r3, 5;
	setp.ge.s32 	%p6, %r18, %r1;
	mov.b32 	%r749, 2147483647;
	@%p6 bra 	$L__BB6_12;
	ld.global.u32 	%r749, [%rd1+20];
$L__BB6_12:
	add.s32 	%r21, %r3, 6;
	setp.ge.s32 	%p7, %r21, %r1;
	mov.b32 	%r750, 2147483647;
	@%p7 bra 	$L__BB6_14;
	ld.global.u32 	%r750, [%rd1+24];
$L__BB6_14:
	add.s32 	%r24, %r3, 7;
	setp.ge.s32 	%p8, %r24, %r1;
	mov.b32 	%r751, 2147483647;
	@%p8 bra 	$L__BB6_16;
	ld.global.u32 	%r751, [%rd1+28];
$L__BB6_16:
	add.s32 	%r27, %r3, 8;
	setp.ge.s32 	%p9, %r27, %r1;
	mov.b32 	%r752, 2147483647;
	@%p9 bra 	$L__BB6_18;
	ld.global.u32 	%r752, [%rd1+32];
$L__BB6_18:
	add.s32 	%r30, %r3, 9;
	setp.ge.s32 	%p10, %r30, %r1;
	mov.b32 	%r753, 2147483647;
	@%p10 bra 	$L__BB6_20;
	ld.global.u32 	%r753, [%rd1+36];
$L__BB6_20:
	add.s32 	%r33, %r3, 10;
	setp.ge.s32 	%p11, %r33, %r1;
	mov.b32 	%r754, 2147483647;
	@%p11 bra 	$L__BB6_22;
	ld.global.u32 	%r754, [%rd1+40];
$L__BB6_22:
	add.s32 	%r36, %r3, 11;
	setp.ge.s32 	%p12, %r36, %r1;
	mov.b32 	%r755, 2147483647;
	@%p12 bra 	$L__BB6_24;
	ld.global.u32 	%r755, [%rd1+44];
$L__BB6_24:
	add.s32 	%r39, %r3, 12;
	setp.ge.s32 	%p13, %r39, %r1;
	mov.b32 	%r756, 2147483647;
	@%p13 bra 	$L__BB6_26;
	ld.global.u32 	%r756, [%rd1+48];
$L__BB6_26:
	add.s32 	%r42, %r3, 13;
	setp.ge.s32 	%p14, %r42, %r1;
	mov.b32 	%r757, 2147483647;
	@%p14 bra 	$L__BB6_28;
	ld.global.u32 	%r757, [%rd1+52];
$L__BB6_28:
	add.s32 	%r45, %r3, 14;
	setp.ge.s32 	%p15, %r45, %r1;
	mov.b32 	%r758, 2147483647;
	@%p15 bra 	$L__BB6_30;
	ld.global.u32 	%r758, [%rd1+56];
$L__BB6_30:
	add.s32 	%r48, %r3, 15;
	setp.ge.s32 	%p16, %r48, %r1;
	mov.b32 	%r759, 2147483647;
	@%p16 bra 	$L__BB6_32;
	ld.global.u32 	%r759, [%rd1+60];
$L__BB6_32:
	add.s32 	%r51, %r3, 16;
	setp.ge.s32 	%p17, %r51, %r1;
	mov.b32 	%r760, 2147483647;
	@%p17 bra 	$L__BB6_34;
	ld.global.u32 	%r760, [%rd1+64];
$L__BB6_34:
	add.s32 	%r54, %r3, 17;
	setp.ge.s32 	%p18, %r54, %r1;
	mov.b32 	%r761, 2147483647;
	@%p18 bra 	$L__BB6_36;
	ld.global.u32 	%r761, [%rd1+68];
$L__BB6_36:
	add.s32 	%r57, %r3, 18;
	setp.ge.s32 	%p19, %r57, %r1;
	mov.b32 	%r762, 2147483647;
	@%p19 bra 	$L__BB6_38;
	ld.global.u32 	%r762, [%rd1+72];
$L__BB6_38:
	bar.sync 	0;
	mov.b64 	{%r249, %r250}, %rd9;
	shfl.sync.idx.b32	%r60|%p20, %r249, 0, 31, -1;
	shfl.sync.idx.b32	%r251|%p21, %r250, 0, 31, -1;
	mov.b64 	%rd2, {%r60, %r251};
	setp.ge.s32 	%p22, %r3, %r60;
	cvta.to.global.u64 	%rd13, %rd7;
	add.s64 	%rd3, %rd13, %rd12;
	@%p22 bra 	$L__BB6_40;
	ld.global.f32 	%f152, [%rd3];
$L__BB6_40:
	setp.ge.s32 	%p23, %r6, %r60;
	@%p23 bra 	$L__BB6_42;
	ld.global.f32 	%f151, [%rd3+4];
$L__BB6_42:
	setp.ge.s32 	%p24, %r9, %r60;
	@%p24 bra 	$L__BB6_44;
	ld.global.f32 	%f150, [%rd3+8];
$L__BB6_44:
	setp.ge.s32 	%p25, %r12, %r60;
	@%p25 bra 	$L__BB6_46;
	ld.global.f32 	%f149, [%rd3+12];
$L__BB6_46:
	setp.ge.s32 	%p26, %r15, %r60;
	@%p26 bra 	$L__BB6_48;
	ld.global.f32 	%f148, [%rd3+16];
$L__BB6_48:
	setp.ge.s32 	%p27, %r18, %r60;
	@%p27 bra 	$L__BB6_50;
	ld.global.f32 	%f147, [%rd3+20];
$L__BB6_50:
	setp.ge.s32 	%p28, %r21, %r60;
	@%p28 bra 	$L__BB6_52;
	ld.global.f32 	%f146, [%rd3+24];
$L__BB6_52:
	setp.ge.s32 	%p29, %r24, %r60;
	@%p29 bra 	$L__BB6_54;
	ld.global.f32 	%f145, [%rd3+28];
$L__BB6_54:
	setp.ge.s32 	%p30, %r27, %r60;
	@%p30 bra 	$L__BB6_56;
	ld.global.f32 	%f144, [%rd3+32];
$L__BB6_56:
	setp.ge.s32 	%p31, %r30, %r60;
	@%p31 bra 	$L__BB6_58;
	ld.global.f32 	%f143, [%rd3+36];
$L__BB6_58:
	setp.ge.s32 	%p32, %r33, %r60;
	@%p32 bra 	$L__BB6_60;
	ld.global.f32 	%f142, [%rd3+40];
$L__BB6_60:
	setp.ge.s32 	%p33, %r36, %r60;
	@%p33 bra 	$L__BB6_62;
	ld.global.f32 	%f141, [%rd3+44];
$L__BB6_62:
	setp.ge.s32 	%p34, %r39, %r60;
	@%p34 bra 	$L__BB6_64;
	ld.global.f32 	%f140, [%rd3+48];
$L__BB6_64:
	setp.ge.s32 	%p35, %r42, %r60;
	@%p35 bra 	$L__BB6_66;
	ld.global.f32 	%f139, [%rd3+52];
$L__BB6_66:
	setp.ge.s32 	%p36, %r45, %r60;
	@%p36 bra 	$L__BB6_68;
	ld.global.f32 	%f138, [%rd3+56];
$L__BB6_68:
	setp.ge.s32 	%p37, %r48, %r60;
	@%p37 bra 	$L__BB6_70;
	ld.global.f32 	%f137, [%rd3+60];
$L__BB6_70:
	setp.ge.s32 	%p38, %r51, %r60;
	@%p38 bra 	$L__BB6_72;
	ld.global.f32 	%f136, [%rd3+64];
$L__BB6_72:
	setp.ge.s32 	%p39, %r54, %r60;
	@%p39 bra 	$L__BB6_74;
	ld.global.f32 	%f135, [%rd3+68];
$L__BB6_74:
	setp.ge.s32 	%p40, %r57, %r60;
	@%p40 bra 	$L__BB6_76;
	ld.global.f32 	%f134, [%rd3+72];
$L__BB6_76:
	bar.sync 	0;
	setp.gt.s32 	%p41, %r744, -1;
	selp.b32 	%r253, -2147483648, -1, %p41;
	xor.b32  	%r783, %r253, %r744;
	setp.gt.s32 	%p42, %r745, -1;
	selp.b32 	%r254, -2147483648, -1, %p42;
	xor.b32  	%r782, %r254, %r745;
	setp.gt.s32 	%p43, %r746, -1;
	selp.b32 	%r255, -2147483648, -1, %p43;
	xor.b32  	%r781, %r255, %r746;
	setp.gt.s32 	%p44, %r747, -1;
	selp.b32 	%r256, -2147483648, -1, %p44;
	xor.b32  	%r780, %r256, %r747;
	setp.gt.s32 	%p45, %r748, -1;
	selp.b32 	%r257, -2147483648, -1, %p45;
	xor.b32  	%r779, %r257, %r748;
	setp.gt.s32 	%p46, %r749, -1;
	selp.b32 	%r258, -2147483648, -1, %p46;
	xor.b32  	%r778, %r258, %r749;
	setp.gt.s32 	%p47, %r750, -1;
	selp.b32 	%r259, -2147483648, -1, %p47;
	xor.b32  	%r777, %r259, %r750;
	setp.gt.s32 	%p48, %r751, -1;
	selp.b32 	%r260, -2147483648, -1, %p48;
	xor.b32  	%r776, %r260, %r751;
	setp.gt.s32 	%p49, %r752, -1;
	selp.b32 	%r261, -2147483648, -1, %p49;
	xor.b32  	%r775, %r261, %r752;
	setp.gt.s32 	%p50, %r753, -1;
	selp.b32 	%r262, -2147483648, -1, %p50;
	xor.b32  	%r774, %r262, %r753;
	setp.gt.s32 	%p51, %r754, -1;
	selp.b32 	%r263, -2147483648, -1, %p51;
	xor.b32  	%r773, %r263, %r754;
	setp.gt.s32 	%p52, %r755, -1;
	selp.b32 	%r264, -2147483648, -1, %p52;
	xor.b32  	%r772, %r264, %r755;
	setp.gt.s32 	%p53, %r756, -1;
	selp.b32 	%r265, -2147483648, -1, %p53;
	xor.b32  	%r771, %r265, %r756;
	setp.gt.s32 	%p54, %r757, -1;
	selp.b32 	%r266, -2147483648, -1, %p54;
	xor.b32  	%r770, %r266, %r757;
	setp.gt.s32 	%p55, %r758, -1;
	selp.b32 	%r267, -2147483648, -1, %p55;
	xor.b32  	%r769, %r267, %r758;
	setp.gt.s32 	%p56, %r759, -1;
	selp.b32 	%r268, -2147483648, -1, %p56;
	xor.b32  	%r768, %r268, %r759;
	setp.gt.s32 	%p57, %r760, -1;
	selp.b32 	%r269, -2147483648, -1, %p57;
	xor.b32  	%r767, %r269, %r760;
	setp.gt.s32 	%p58, %r761, -1;
	selp.b32 	%r270, -2147483648, -1, %p58;
	xor.b32  	%r766, %r270, %r761;
	setp.gt.s32 	%p59, %r762, -1;
	selp.b32 	%r271, -2147483648, -1, %p59;
	xor.b32  	%r765, %r271, %r762;
	shr.u32 	%r80, %r2, 5;
	shl.b32 	%r272, %r2, 2;
	mov.u32 	%r273, _ZZN3cub18CUB_300001_SM_10006detail10radix_sort31DeviceRadixSortSingleTileKernelINS1_5radix10policy_hubIffyE10Policy1000ELNS0_9SortOrderE0EffyNS1_21identity_decomposer_tEEEvPKT1_PSA_PKT2_PSE_T3_iiT4_E12temp_storage;
	add.s32 	%r81, %r273, %r272;
	shl.b32 	%r274, %r2, 7;
	add.s32 	%r82, %r81, %r274;
	shl.b32 	%r275, %r80, 2;
	add.s32 	%r276, %r273, %r275;
	add.s32 	%r83, %r276, 33792;
	mad.lo.s32 	%r84, %r2, -56, %r82;
	add.s32 	%r764, %r228, 6;
	sub.s32 	%r763, %r229, %r228;
$L__BB6_77:
	add.s32 	%r336, %r764, -6;
	min.s32 	%r279, %r763, 6;
	mov.b32 	%r365, 0;
	st.shared.u32 	[%r81], %r365;
	st.shared.u32 	[%r81+1024], %r365;
	st.shared.u32 	[%r81+2048], %r365;
	st.shared.u32 	[%r81+3072], %r365;
	st.shared.u32 	[%r81+4096], %r365;
	st.shared.u32 	[%r81+5120], %r365;
	st.shared.u32 	[%r81+6144], %r365;
	st.shared.u32 	[%r81+7168], %r365;
	st.shared.u32 	[%r81+8192], %r365;
	st.shared.u32 	[%r81+9216], %r365;
	st.shared.u32 	[%r81+10240], %r365;
	st.shared.u32 	[%r81+11264], %r365;
	st.shared.u32 	[%r81+12288], %r365;
	st.shared.u32 	[%r81+13312], %r365;
	st.shared.u32 	[%r81+14336], %r365;
	st.shared.u32 	[%r81+15360], %r365;
	st.shared.u32 	[%r81+16384], %r365;
	st.shared.u32 	[%r81+17408], %r365;
	st.shared.u32 	[%r81+18432], %r365;
	st.shared.u32 	[%r81+19456], %r365;
	st.shared.u32 	[%r81+20480], %r365;
	st.shared.u32 	[%r81+21504], %r365;
	st.shared.u32 	[%r81+22528], %r365;
	st.shared.u32 	[%r81+23552], %r365;
	st.shared.u32 	[%r81+24576], %r365;
	st.shared.u32 	[%r81+25600], %r365;
	st.shared.u32 	[%r81+26624], %r365;
	st.shared.u32 	[%r81+27648], %r365;
	st.shared.u32 	[%r81+28672], %r365;
	st.shared.u32 	[%r81+29696], %r365;
	st.shared.u32 	[%r81+30720], %r365;
	st.shared.u32 	[%r81+31744], %r365;
	st.shared.u32 	[%r81+32768], %r365;
	// begin inline asm
	bmsk.clamp.b32 %r277, %r365, %r279;
	// end inline asm
	setp.eq.s32 	%p60, %r783, 2147483647;
	selp.b32 	%r281, -2147483648, %r783, %p60;
	// begin inline asm
	shr.b32 %r280, %r281, %r336;
	// end inline asm
	and.b32  	%r368, %r277, %r280;
	shl.b32 	%r369, %r368, 10;
	and.b32  	%r370, %r369, 31744;
	add.s32 	%r371, %r81, %r370;
	shr.u32 	%r372, %r368, 4;
	and.b32  	%r373, %r372, 268435454;
	add.s32 	%r109, %r371, %r373;
	ld.shared.u16 	%rs1, [%r109];
	add.s16 	%rs20, %rs1, 1;
	st.shared.u16 	[%r109], %rs20;
	setp.eq.s32 	%p61, %r782, 2147483647;
	selp.b32 	%r284, -2147483648, %r782, %p61;
	// begin inline asm
	shr.b32 %r283, %r284, %r336;
	// end inline asm
	and.b32  	%r374, %r277, %r283;
	shl.b32 	%r375, %r374, 10;
	and.b32  	%r376, %r375, 31744;
	add.s32 	%r377, %r81, %r376;
	shr.u32 	%r378, %r374, 4;
	and.b32  	%r379, %r378, 268435454;
	add.s32 	%r110, %r377, %r379;
	ld.shared.u16 	%rs2, [%r110];
	add.s16 	%rs21, %rs2, 1;
	st.shared.u16 	[%r110], %rs21;
	setp.eq.s32 	%p62, %r781, 2147483647;
	selp.b32 	%r287, -2147483648, %r781, %p62;
	// begin inline asm
	shr.b32 %r286, %r287, %r336;
	// end inline asm
	and.b32  	%r380, %r277, %r286;
	shl.b32 	%r381, %r380, 10;
	and.b32  	%r382, %r381, 31744;
	add.s32 	%r383, %r81, %r382;
	shr.u32 	%r384, %r380, 4;
	and.b32  	%r385, %r384, 268435454;
	add.s32 	%r111, %r383, %r385;
	ld.shared.u16 	%rs3, [%r111];
	add.s16 	%rs22, %rs3, 1;
	st.shared.u16 	[%r111], %rs22;
	setp.eq.s32 	%p63, %r780, 2147483647;
	selp.b32 	%r290, -2147483648, %r780, %p63;
	// begin inline asm
	shr.b32 %r289, %r290, %r336;
	// end inline asm
	and.b32  	%r386, %r277, %r289;
	shl.b32 	%r387, %r386, 10;
	and.b32  	%r388, %r387, 31744;
	add.s32 	%r389, %r81, %r388;
	shr.u32 	%r390, %r386, 4;
	and.b32  	%r391, %r390, 268435454;
	add.s32 	%r112, %r389, %r391;
	ld.shared.u16 	%rs4, [%r112];
	add.s16 	%rs23, %rs4, 1;
	st.shared.u16 	[%r112], %rs23;
	setp.eq.s32 	%p64, %r779, 2147483647;
	selp.b32 	%r293, -2147483648, %r779, %p64;
	// begin inline asm
	shr.b32 %r292, %r293, %r336;
	// end inline asm
	and.b32  	%r392, %r277, %r292;
	shl.b32 	%r393, %r392, 10;
	and.b32  	%r394, %r393, 31744;
	add.s32 	%r395, %r81, %r394;
	shr.u32 	%r396, %r392, 4;
	and.b32  	%r397, %r396, 268435454;
	add.s32 	%r113, %r395, %r397;
	ld.shared.u16 	%rs5, [%r113];
	add.s16 	%rs24, %rs5, 1;
	st.shared.u16 	[%r113], %rs24;
	setp.eq.s32 	%p65, %r778, 2147483647;
	selp.b32 	%r296, -2147483648, %r778, %p65;
	// begin inline asm
	shr.b32 %r295, %r296, %r336;
	// end inline asm
	and.b32  	%r398, %r277, %r295;
	shl.b32 	%r399, %r398, 10;
	and.b32  	%r400, %r399, 31744;
	add.s32 	%r401, %r81, %r400;
	shr.u32 	%r402, %r398, 4;
	and.b32  	%r403, %r402, 268435454;
	add.s32 	%r114, %r401, %r403;
	ld.shared.u16 	%rs6, [%r114];
	add.s16 	%rs25, %rs6, 1;
	st.shared.u16 	[%r114], %rs25;
	setp.eq.s32 	%p66, %r777, 2147483647;
	selp.b32 	%r299, -2147483648, %r777, %p66;
	// begin inline asm
	shr.b32 %r298, %r299, %r336;
	// end inline asm
	and.b32  	%r404, %r277, %r298;
	shl.b32 	%r405, %r404, 10;
	and.b32  	%r406, %r405, 31744;
	add.s32 	%r407, %r81, %r406;
	shr.u32 	%r408, %r404, 4;
	and.b32  	%r409, %r408, 268435454;
	add.s32 	%r115, %r407, %r409;
	ld.shared.u16 	%rs7, [%r115];
	add.s16 	%rs26, %rs7, 1;
	st.shared.u16 	[%r115], %rs26;
	setp.eq.s32 	%p67, %r776, 2147483647;
	selp.b32 	%r302, -2147483648, %r776, %p67;
	// begin inline asm
	shr.b32 %r301, %r302, %r336;
	// end inline asm
	and.b32  	%r410, %r277, %r301;
	shl.b32 	%r411, %r410, 10;
	and.b32  	%r412, %r411, 31744;
	add.s32 	%r413, %r81, %r412;
	shr.u32 	%r414, %r410, 4;
	and.b32  	%r415, %r414, 268435454;
	add.s32 	%r116, %r413, %r415;
	ld.shared.u16 	%rs8, [%r116];
	add.s16 	%rs27, %rs8, 1;
	st.shared.u16 	[%r116], %rs27;
	setp.eq.s32 	%p68, %r775, 2147483647;
	selp.b32 	%r305, -2147483648, %r775, %p68;
	// begin inline asm
	shr.b32 %r304, %r305, %r336;
	// end inline asm
	and.b32  	%r416, %r277, %r304;
	shl.b32 	%r417, %r416, 10;
	and.b32  	%r418, %r417, 31744;
	add.s32 	%r419, %r81, %r418;
	shr.u32 	%r420, %r416, 4;
	and.b32  	%r421, %r420, 268435454;
	add.s32 	%r117, %r419, %r421;
	ld.shared.u16 	%rs9, [%r117];
	add.s16 	%rs28, %rs9, 1;
	st.shared.u16 	[%r117], %rs28;
	setp.eq.s32 	%p69, %r774, 2147483647;
	selp.b32 	%r308, -2147483648, %r774, %p69;
	// begin inline asm
	shr.b32 %r307, %r308, %r336;
	// end inline asm
	and.b32  	%r422, %r277, %r307;
	shl.b32 	%r423, %r422, 10;
	and.b32  	%r424, %r423, 31744;
	add.s32 	%r425, %r81, %r424;
	shr.u32 	%r426, %r422, 4;
	and.b32  	%r427, %r426, 268435454;
	add.s32 	%r118, %r425, %r427;
	ld.shared.u16 	%rs10, [%r118];
	add.s16 	%rs29, %rs10, 1;
	st.shared.u16 	[%r118], %rs29;
	setp.eq.s32 	%p70, %r773, 2147483647;
	selp.b32 	%r311, -2147483648, %r773, %p70;
	// begin inline asm
	shr.b32 %r310, %r311, %r336;
	// end inline asm
	and.b32  	%r428, %r277, %r310;
	shl.b32 	%r429, %r428, 10;
	and.b32  	%r430, %r429, 31744;
	add.s32 	%r431, %r81, %r430;
	shr.u32 	%r432, %r428, 4;
	and.b32  	%r433, %r432, 268435454;
	add.s32 	%r119, %r431, %r433;
	ld.shared.u16 	%rs11, [%r119];
	add.s16 	%rs30, %rs11, 1;
	st.shared.u16 	[%r119], %rs30;
	setp.eq.s32 	%p71, %r772, 2147483647;
	selp.b32 	%r314, -2147483648, %r772, %p71;
	// begin inline asm
	shr.b32 %r313, %r314, %r336;
	// end inline asm
	and.b32  	%r434, %r277, %r313;
	shl.b32 	%r435, %r434, 10;
	and.b32  	%r436, %r435, 31744;
	add.s32 	%r437, %r81, %r436;
	shr.u32 	%r438, %r434, 4;
	and.b32  	%r439, %r438, 268435454;
	add.s32 	%r120, %r437, %r439;
	ld.shared.u16 	%rs12, [%r120];
	add.s16 	%rs31, %rs12, 1;
	st.shared.u16 	[%r120], %rs31;
	setp.eq.s32 	%p72, %r771, 2147483647;
	selp.b32 	%r317, -2147483648, %r771, %p72;
	// begin inline asm
	shr.b32 %r316, %r317, %r336;
	// end inline asm
	and.b32  	%r440, %r277, %r316;
	shl.b32 	%r441, %r440, 10;
	and.b32  	%r442, %r441, 31744;
	add.s32 	%r443, %r81, %r442;
	shr.u32 	%r444, %r440, 4;
	and.b32  	%r445, %r444, 268435454;
	add.s32 	%r121, %r443, %r445;
	ld.shared.u16 	%rs13, [%r121];
	add.s16 	%rs32, %rs13, 1;
	st.shared.u16 	[%r121], %rs32;
	setp.eq.s32 	%p73, %r770, 2147483647;
	selp.b32 	%r320, -2147483648, %r770, %p73;
	// begin inline asm
	shr.b32 %r319, %r320, %r336;
	// end inline asm
	and.b32  	%r446, %r277, %r319;
	shl.b32 	%r447, %r446, 10;
	and.b32  	%r448, %r447, 31744;
	add.s32 	%r449, %r81, %r448;
	shr.u32 	%r450, %r446, 4;
	and.b32  	%r451, %r450, 268435454;
	add.s32 	%r122, %r449, %r451;
	ld.shared.u16 	%rs14, [%r122];
	add.s16 	%rs33, %rs14, 1;
	st.shared.u16 	[%r122], %rs33;
	setp.eq.s32 	%p74, %r769, 2147483647;
	selp.b32 	%r323, -2147483648, %r769, %p74;
	// begin inline asm
	shr.b32 %r322, %r323, %r336;
	// end inline asm
	and.b32  	%r452, %r277, %r322;
	shl.b32 	%r453, %r452, 10;
	and.b32  	%r454, %r453, 31744;
	add.s32 	%r455, %r81, %r454;
	shr.u32 	%r456, %r452, 4;
	and.b32  	%r457, %r456, 268435454;
	add.s32 	%r123, %r455, %r457;
	ld.shared.u16 	%rs15, [%r123];
	add.s16 	%rs34, %rs15, 1;
	st.shared.u16 	[%r123], %rs34;
	setp.eq.s32 	%p75, %r768, 2147483647;
	selp.b32 	%r326, -2147483648, %r768, %p75;
	// begin inline asm
	shr.b32 %r325, %r326, %r336;
	// end inline asm
	and.b32  	%r458, %r277, %r325;
	shl.b32 	%r459, %r458, 10;
	and.b32  	%r460, %r459, 31744;
	add.s32 	%r461, %r81, %r460;
	shr.u32 	%r462, %r458, 4;
	and.b32  	%r463, %r462, 268435454;
	add.s32 	%r124, %r461, %r463;
	ld.shared.u16 	%rs16, [%r124];
	add.s16 	%rs35, %rs16, 1;
	st.shared.u16 	[%r124], %rs35;
	setp.eq.s32 	%p76, %r767, 2147483647;
	selp.b32 	%r329, -2147483648, %r767, %p76;
	// begin inline asm
	shr.b32 %r328, %r329, %r336;
	// end inline asm
	and.b32  	%r464, %r277, %r328;
	shl.b32 	%r465, %r464, 10;
	and.b32  	%r466, %r465, 31744;
	add.s32 	%r467, %r81, %r466;
	shr.u32 	%r468, %r464, 4;
	and.b32  	%r469, %r468, 268435454;
	add.s32 	%r125, %r467, %r469;
	ld.shared.u16 	%rs17, [%r125];
	add.s16 	%rs36, %rs17, 1;
	st.shared.u16 	[%r125], %rs36;
	setp.eq.s32 	%p77, %r766, 2147483647;
	selp.b32 	%r332, -2147483648, %r766, %p77;
	// begin inline asm
	shr.b32 %r331, %r332, %r336;
	// end inline asm
	and.b32  	%r470, %r277, %r331;
	shl.b32 	%r471, %r470, 10;
	and.b32  	%r472, %r471, 31744;
	add.s32 	%r473, %r81, %r472;
	shr.u32 	%r474, %r470, 4;
	and.b32  	%r475, %r474, 268435454;
	add.s32 	%r126, %r473, %r475;
	ld.shared.u16 	%rs18, [%r126];
	add.s16 	%rs37, %rs18, 1;
	st.shared.u16 	[%r126], %rs37;
	setp.eq.s32 	%p78, %r765, 2147483647;
	selp.b32 	%r335, -2147483648, %r765, %p78;
	// begin inline asm
	shr.b32 %r334, %r335, %r336;
	// end inline asm
	and.b32  	%r476, %r277, %r334;
	shl.b32 	%r477, %r476, 10;
	and.b32  	%r478, %r477, 31744;
	add.s32 	%r479, %r81, %r478;
	shr.u32 	%r480, %r476, 4;
	and.b32  	%r481, %r480, 268435454;
	add.s32 	%r127, %r479, %r481;
	ld.shared.u16 	%rs19, [%r127];
	add.s16 	%rs38, %rs19, 1;
	st.shared.u16 	[%r127], %rs38;
	bar.sync 	0;
	ld.shared.u32 	%r128, [%r82];
	ld.shared.u32 	%r482, [%r82+4];
	ld.shared.u32 	%r483, [%r82+8];
	ld.shared.u32 	%r484, [%r82+12];
	ld.shared.u32 	%r485, [%r82+16];
	ld.shared.u32 	%r486, [%r82+20];
	ld.shared.u32 	%r487, [%r82+24];
	ld.shared.u32 	%r488, [%r82+28];
	ld.shared.u32 	%r489, [%r82+32];
	ld.shared.u32 	%r490, [%r82+36];
	ld.shared.u32 	%r491, [%r82+40];
	ld.shared.u32 	%r492, [%r82+44];
	ld.shared.u32 	%r493, [%r82+48];
	ld.shared.u32 	%r494, [%r82+52];
	ld.shared.u32 	%r495, [%r82+56];
	ld.shared.u32 	%r496, [%r82+60];
	ld.shared.u32 	%r497, [%r82+64];
	ld.shared.u32 	%r498, [%r82+68];
	ld.shared.u32 	%r499, [%r82+72];
	ld.shared.u32 	%r500, [%r82+76];
	ld.shared.u32 	%r501, [%r82+80];
	ld.shared.u32 	%r502, [%r82+84];
	ld.shared.u32 	%r503, [%r82+88];
	ld.shared.u32 	%r504, [%r82+92];
	ld.shared.u32 	%r505, [%r82+96];
	ld.shared.u32 	%r506, [%r82+100];
	ld.shared.u32 	%r507, [%r82+104];
	ld.shared.u32 	%r508, [%r82+108];
	ld.shared.u32 	%r509, [%r82+112];
	ld.shared.u32 	%r510, [%r82+116];
	ld.shared.u32 	%r511, [%r82+120];
	ld.shared.u32 	%r512, [%r82+124];
	ld.shared.u32 	%r513, [%r82+128];
	add.s32 	%r129, %r482, %r128;
	add.s32 	%r130, %r483, %r129;
	add.s32 	%r131, %r484, %r130;
	add.s32 	%r132, %r485, %r131;
	add.s32 	%r133, %r486, %r132;
	add.s32 	%r134, %r487, %r133;
	add.s32 	%r135, %r488, %r134;
	add.s32 	%r136, %r489, %r135;
	add.s32 	%r137, %r490, %r136;
	add.s32 	%r138, %r491, %r137;
	add.s32 	%r139, %r492, %r138;
	add.s32 	%r140, %r493, %r139;
	add.s32 	%r141, %r494, %r140;
	add.s32 	%r142, %r495, %r141;
	add.s32 	%r143, %r496, %r142;
	add.s32 	%r144, %r497, %r143;
	add.s32 	%r145, %r498, %r144;
	add.s32 	%r146, %r499, %r145;
	add.s32 	%r147, %r500, %r146;
	add.s32 	%r148, %r501, %r147;
	add.s32 	%r149, %r502, %r148;
	add.s32 	%r150, %r503, %r149;
	add.s32 	%r151, %r504, %r150;
	add.s32 	%r152, %r505, %r151;
	add.s32 	%r153, %r506, %r152;
	add.s32 	%r154, %r507, %r153;
	add.s32 	%r155, %r508, %r154;
	add.s32 	%r156, %r509, %r155;
	add.s32 	%r157, %r510, %r156;
	add.s32 	%r158, %r511, %r157;
	add.s32 	%r159, %r512, %r158;
	add.s32 	%r342, %r513, %r159;
	// begin inline asm
	mov.u32 %r337, %laneid;
	// end inline asm
	mov.b32 	%r340, 1;
	mov.b32 	%r367, -1;
	// begin inline asm
	{  .reg .u32 r0;  .reg .pred p;  shfl.sync.up.b32 r0|p, %r342, %r340, %r365, %r367;  @p add.u32 r0, r0, %r342;  mov.u32 %r338, r0;}
	// end inline asm
	mov.b32 	%r346, 2;
	// begin inline asm
	{  .reg .u32 r0;  .reg .pred p;  shfl.sync.up.b32 r0|p, %r338, %r346, %r365, %r367;  @p add.u32 r0, r0, %r338;  mov.u32 %r344, r0;}
	// end inline asm
	mov.b32 	%r352, 4;
	// begin inline asm
	{  .reg .u32 r0;  .reg .pred p;  shfl.sync.up.b32 r0|p, %r344, %r352, %r365, %r367;  @p add.u32 r0, r0, %r344;  mov.u32 %r350, r0;}
	// end inline asm
	mov.b32 	%r358, 8;
	// begin inline asm
	{  .reg .u32 r0;  .reg .pred p;  shfl.sync.up.b32 r0|p, %r350, %r358, %r365, %r367;  @p add.u32 r0, r0, %r350;  mov.u32 %r356, r0;}
	// end inline asm
	mov.b32 	%r364, 16;
	// begin inline asm
	{  .reg .u32 r0;  .reg .pred p;  shfl.sync.up.b32 r0|p, %r356, %r364, %r365, %r367;  @p add.u32 r0, r0, %r356;  mov.u32 %r362, r0;}
	// end inline asm
	setp.ne.s32 	%p79, %r337, 31;
	@%p79 bra 	$L__BB6_79;
	st.shared.u32 	[%r83], %r362;
$L__BB6_79:
	sub.s32 	%r514, %r362, %r342;
	setp.gt.u32 	%p80, %r2, 31;
	setp.eq.s32 	%p81, %r80, 7;
	setp.eq.s32 	%p82, %r80, 6;
	setp.eq.s32 	%p83, %r80, 5;
	setp.eq.s32 	%p84, %r80, 4;
	setp.eq.s32 	%p85, %r80, 3;
	setp.eq.s32 	%p86, %r80, 2;
	setp.eq.s32 	%p87, %r80, 1;
	bar.sync 	0;
	ld.shared.v4.u32 	{%r515, %r516, %r517, %r518}, [_ZZN3cub18CUB_300001_SM_10006detail10radix_sort31DeviceRadixSortSingleTileKernelINS1_5radix10policy_hubIffyE10Policy1000ELNS0_9SortOrderE0EffyNS1_21identity_decomposer_tEEEvPKT1_PSA_PKT2_PSE_T3_iiT4_E12temp_storage+33792];
	selp.b32 	%r519, %r515, %r784, %p87;
	add.s32 	%r520, %r516, %r515;
	selp.b32 	%r521, %r520, %r519, %p86;
	add.s32 	%r522, %r520, %r517;
	selp.b32 	%r523, %r522, %r521, %p85;
	add.s32 	%r524, %r522, %r518;
	selp.b32 	%r525, %r524, %r523, %p84;
	ld.shared.v4.u32 	{%r526, %r527, %r528, %r529}, [_ZZN3cub18CUB_300001_SM_10006detail10radix_sort31DeviceRadixSortSingleTileKernelINS1_5radix10policy_hubIffyE10Policy1000ELNS0_9SortOrderE0EffyNS1_21identity_decomposer_tEEEvPKT1_PSA_PKT2_PSE_T3_iiT4_E12temp_storage+33808];
	add.s32 	%r530, %r524, %r526;
	selp.b32 	%r531, %r530, %r525, %p83;
	add.s32 	%r532, %r530, %r527;
	selp.b32 	%r533, %r532, %r531, %p82;
	add.s32 	%r534, %r532, %r528;
	selp.b32 	%r784, %r534, %r533, %p81;
	add.s32 	%r164, %r534, %r529;
	setp.ne.s32 	%p88, %r337, 0;
	selp.b32 	%r535, %r514, 0, %p88;
	add.s32 	%r536, %r784, %r535;
	or.pred  	%p89, %p80, %p88;
	selp.b32 	%r785, %r536, %r514, %p80;
	@%p89 bra 	$L__BB6_81;
	shl.b32 	%r785, %r164, 16;
	st.shared.u32 	[_ZZN3cub18CUB_300001_SM_10006detail10radix_sort31DeviceRadixSortSingleTileKernelINS1_5radix10policy_hubIffyE10Policy1000ELNS0_9SortOrderE0EffyNS1_21identity_decomposer_tEEEvPKT1_PSA_PKT2_PSE_T3_iiT4_E12temp_storage+33832], %r785;
$L__BB6_81:
	setp.eq.s32 	%p90, %r2, 0;
	bar.sync 	0;
	ld.shared.u32 	%r537, [_ZZN3cub18CUB_300001_SM_10006detail10radix_sort31DeviceRadixSortSingleTileKernelINS1_5radix10policy_hubIffyE10Policy1000ELNS0_9SortOrderE0EffyNS1_21identity_decomposer_tEEEvPKT1_PSA_PKT2_PSE_T3_iiT4_E12temp_storage+33832];
	selp.b32 	%r538, 0, %r537, %p90;
	add.s32 	%r539, %r785, %r538;
	add.s32 	%r540, %r128, %r539;
	add.s32 	%r541, %r129, %r539;
	add.s32 	%r542, %r130, %r539;
	add.s32 	%r543, %r131, %r539;
	add.s32 	%r544, %r132, %r539;
	add.s32 	%r545, %r133, %r539;
	add.s32 	%r546, %r134, %r539;
	add.s32 	%r547, %r135, %r539;
	add.s32 	%r548, %r136, %r539;
	add.s32 	%r549, %r137, %r539;
	add.s32 	%r550, %r138, %r539;
	add.s32 	%r551, %r139, %r539;
	add.s32 	%r552, %r140, %r539;
	add.s32 	%r553, %r141, %r539;
	add.s32 	%r554, %r142, %r539;
	add.s32 	%r555, %r143, %r539;
	add.s32 	%r556, %r144, %r539;
	add.s32 	%r557, %r145, %r539;
	add.s32 	%r558, %r146, %r539;
	add.s32 	%r559, %r147, %r539;
	add.s32 	%r560, %r148, %r539;
	add.s32 	%r561, %r149, %r539;
	add.s32 	%r562, %r150, %r539;
	add.s32 	%r563, %r151, %r539;
	add.s32 	%r564, %r152, %r539;
	add.s32 	%r565, %r153, %r539;
	add.s32 	%r566, %r154, %r539;
	add.s32 	%r567, %r155, %r539;
	add.s32 	%r568, %r156, %r539;
	add.s32 	%r569, %r157, %r539;
	add.s32 	%r570, %r158, %r539;
	add.s32 	%r571, %r159, %r539;
	st.shared.u32 	[%r82], %r539;
	st.shared.u32 	[%r82+4], %r540;
	st.shared.u32 	[%r82+8], %r541;
	st.shared.u32 	[%r82+12], %r542;
	st.shared.u32 	[%r82+16], %r543;
	st.shared.u32 	[%r82+20], %r544;
	st.shared.u32 	[%r82+24], %r545;
	st.shared.u32 	[%r82+28], %r546;
	st.shared.u32 	[%r82+32], %r547;
	st.shared.u32 	[%r82+36], %r548;
	st.shared.u32 	[%r82+40], %r549;
	st.shared.u32 	[%r82+44], %r550;
	st.shared.u32 	[%r82+48], %r551;
	st.shared.u32 	[%r82+52], %r552;
	st.shared.u32 	[%r82+56], %r553;
	st.shared.u32 	[%r82+60], %r554;
	st.shared.u32 	[%r82+64], %r555;
	st.shared.u32 	[%r82+68], %r556;
	st.shared.u32 	[%r82+72], %r557;
	st.shared.u32 	[%r82+76], %r558;
	st.shared.u32 	[%r82+80], %r559;
	st.shared.u32 	[%r82+84], %r560;
	st.shared.u32 	[%r82+88], %r561;
	st.shared.u32 	[%r82+92], %r562;
	st.shared.u32 	[%r82+96], %r563;
	st.shared.u32 	[%r82+100], %r564;
	st.shared.u32 	[%r82+104], %r565;
	st.shared.u32 	[%r82+108], %r566;
	st.shared.u32 	[%r82+112], %r567;
	st.shared.u32 	[%r82+116], %r568;
	st.shared.u32 	[%r82+120], %r569;
	st.shared.u32 	[%r82+124], %r570;
	st.shared.u32 	[%r82+128], %r571;
	bar.sync 	0;
	cvt.u32.u16 	%r572, %rs1;
	ld.shared.u16 	%r573, [%r109];
	add.s32 	%r168, %r573, %r572;
	cvt.u32.u16 	%r574, %rs2;
	ld.shared.u16 	%r575, [%r110];
	add.s32 	%r169, %r575, %r574;
	cvt.u32.u16 	%r576, %rs3;
	ld.shared.u16 	%r577, [%r111];
	add.s32 	%r170, %r577, %r576;
	cvt.u32.u16 	%r578, %rs4;
	ld.shared.u16 	%r579, [%r112];
	add.s32 	%r171, %r579, %r578;
	cvt.u32.u16 	%r580, %rs5;
	ld.shared.u16 	%r581, [%r113];
	add.s32 	%r172, %r581, %r580;
	cvt.u32.u16 	%r582, %rs6;
	ld.shared.u16 	%r583, [%r114];
	add.s32 	%r173, %r583, %r582;
	cvt.u32.u16 	%r584, %rs7;
	ld.shared.u16 	%r585, [%r115];
	add.s32 	%r174, %r585, %r584;
	cvt.u32.u16 	%r586, %rs8;
	ld.shared.u16 	%r587, [%r116];
	add.s32 	%r175, %r587, %r586;
	cvt.u32.u16 	%r588, %rs9;
	ld.shared.u16 	%r589, [%r117];
	add.s32 	%r176, %r589, %r588;
	cvt.u32.u16 	%r590, %rs10;
	ld.shared.u16 	%r591, [%r118];
	add.s32 	%r177, %r591, %r590;
	cvt.u32.u16 	%r592, %rs11;
	ld.shared.u16 	%r593, [%r119];
	add.s32 	%r178, %r593, %r592;
	cvt.u32.u16 	%r594, %rs12;
	ld.shared.u16 	%r595, [%r120];
	add.s32 	%r179, %r595, %r594;
	cvt.u32.u16 	%r596, %rs13;
	ld.shared.u16 	%r597, [%r121];
	add.s32 	%r180, %r597, %r596;
	cvt.u32.u16 	%r598, %rs14;
	ld.shared.u16 	%r599, [%r122];
	add.s32 	%r181, %r599, %r598;
	cvt.u32.u16 	%r600, %rs15;
	ld.shared.u16 	%r601, [%r123];
	add.s32 	%r182, %r601, %r600;
	cvt.u32.u16 	%r602, %rs16;
	ld.shared.u16 	%r603, [%r124];
	add.s32 	%r183, %r603, %r602;
	cvt.u32.u16 	%r604, %rs17;
	ld.shared.u16 	%r605, [%r125];
	add.s32 	%r184, %r605, %r604;
	cvt.u32.u16 	%r606, %rs18;
	ld.shared.u16 	%r607, [%r126];
	add.s32 	%r185, %r607, %r606;
	cvt.u32.u16 	%r608, %rs19;
	ld.shared.u16 	%r609, [%r127];
	add.s32 	%r186, %r609, %r608;
	bar.sync 	0;
	setp.lt.s32 	%p91, %r764, %r229;
	@%p91 bra 	$L__BB6_121;
	cvt.u64.u32 	%rd15, %r2;
	shl.b32 	%r610, %r168, 2;
	mov.u32 	%r611, _ZZN3cub18CUB_300001_SM_10006detail10radix_sort31DeviceRadixSortSingleTileKernelINS1_5radix10policy_hubIffyE10Policy1000ELNS0_9SortOrderE0EffyNS1_21identity_decomposer_tEEEvPKT1_PSA_PKT2_PSE_T3_iiT4_E12temp_storage;
	add.s32 	%r612, %r611, %r610;
	st.shared.u32 	[%r612], %r783;
	shl.b32 	%r613, %r169, 2;
	add.s32 	%r614, %r611, %r613;
	st.shared.u32 	[%r614], %r782;
	shl.b32 	%r615, %r170, 2;
	add.s32 	%r616, %r611, %r615;
	st.shared.u32 	[%r616], %r781;
	shl.b32 	%r617, %r171, 2;
	add.s32 	%r618, %r611, %r617;
	st.shared.u32 	[%r618], %r780;
	shl.b32 	%r619, %r172, 2;
	add.s32 	%r620, %r611, %r619;
	st.shared.u32 	[%r620], %r779;
	shl.b32 	%r621, %r173, 2;
	add.s32 	%r622, %r611, %r621;
	st.shared.u32 	[%r622], %r778;
	shl.b32 	%r623, %r174, 2;
	add.s32 	%r624, %r611, %r623;
	st.shared.u32 	[%r624], %r777;
	shl.b32 	%r625, %r175, 2;
	add.s32 	%r626, %r611, %r625;
	st.shared.u32 	[%r626], %r776;
	shl.b32 	%r627, %r176, 2;
	add.s32 	%r628, %r611, %r627;
	st.shared.u32 	[%r628], %r775;
	shl.b32 	%r629, %r177, 2;
	add.s32 	%r630, %r611, %r629;
	st.shared.u32 	[%r630], %r774;
	shl.b32 	%r631, %r178, 2;
	add.s32 	%r632, %r611, %r631;
	st.shared.u32 	[%r632], %r773;
	shl.b32 	%r633, %r179, 2;
	add.s32 	%r634, %r611, %r633;
	st.shared.u32 	[%r634], %r772;
	shl.b32 	%r635, %r180, 2;
	add.s32 	%r636, %r611, %r635;
	st.shared.u32 	[%r636], %r771;
	shl.b32 	%r637, %r181, 2;
	add.s32 	%r638, %r611, %r637;
	st.shared.u32 	[%r638], %r770;
	shl.b32 	%r639, %r182, 2;
	add.s32 	%r640, %r611, %r639;
	st.shared.u32 	[%r640], %r769;
	shl.b32 	%r641, %r183, 2;
	add.s32 	%r642, %r611, %r641;
	st.shared.u32 	[%r642], %r768;
	shl.b32 	%r643, %r184, 2;
	add.s32 	%r644, %r611, %r643;
	st.shared.u32 	[%r644], %r767;
	shl.b32 	%r645, %r185, 2;
	add.s32 	%r646, %r611, %r645;
	st.shared.u32 	[%r646], %r766;
	shl.b32 	%r647, %r186, 2;
	add.s32 	%r648, %r611, %r647;
	st.shared.u32 	[%r648], %r765;
	bar.sync 	0;
	mad.lo.s32 	%r187, %r2, -72, %r84;
	ld.shared.u32 	%r188, [%r187];
	ld.shared.u32 	%r189, [%r187+1024];
	ld.shared.u32 	%r190, [%r187+2048];
	ld.shared.u32 	%r191, [%r187+3072];
	ld.shared.u32 	%r192, [%r187+4096];
	ld.shared.u32 	%r193, [%r187+5120];
	ld.shared.u32 	%r194, [%r187+6144];
	ld.shared.u32 	%r195, [%r187+7168];
	ld.shared.u32 	%r196, [%r187+8192];
	ld.shared.u32 	%r197, [%r187+9216];
	ld.shared.u32 	%r198, [%r187+10240];
	ld.shared.u32 	%r199, [%r187+11264];
	ld.shared.u32 	%r200, [%r187+12288];
	ld.shared.u32 	%r201, [%r187+13312];
	ld.shared.u32 	%r202, [%r187+14336];
	ld.shared.u32 	%r203, [%r187+15360];
	ld.shared.u32 	%r204, [%r187+16384];
	ld.shared.u32 	%r205, [%r187+17408];
	ld.shared.u32 	%r206, [%r187+18432];
	bar.sync 	0;
	st.shared.f32 	[%r612], %f152;
	st.shared.f32 	[%r614], %f151;
	st.shared.f32 	[%r616], %f150;
	st.shared.f32 	[%r618], %f149;
	st.shared.f32 	[%r620], %f148;
	st.shared.f32 	[%r622], %f147;
	st.shared.f32 	[%r624], %f146;
	st.shared.f32 	[%r626], %f145;
	st.shared.f32 	[%r628], %f144;
	st.shared.f32 	[%r630], %f143;
	st.shared.f32 	[%r632], %f142;
	st.shared.f32 	[%r634], %f141;
	st.shared.f32 	[%r636], %f140;
	st.shared.f32 	[%r638], %f139;
	st.shared.f32 	[%r640], %f138;
	st.shared.f32 	[%r642], %f137;
	st.shared.f32 	[%r644], %f136;
	st.shared.f32 	[%r646], %f135;
	st.shared.f32 	[%r648], %f134;
	bar.sync 	0;
	ld.shared.f32 	%f58, [%r187+1024];
	ld.shared.f32 	%f59, [%r187+2048];
	ld.shared.f32 	%f60, [%r187+3072];
	ld.shared.f32 	%f61, [%r187+4096];
	ld.shared.f32 	%f62, [%r187+5120];
	ld.shared.f32 	%f63, [%r187+6144];
	ld.shared.f32 	%f64, [%r187+7168];
	ld.shared.f32 	%f65, [%r187+8192];
	ld.shared.f32 	%f66, [%r187+9216];
	ld.shared.f32 	%f67, [%r187+10240];
	ld.shared.f32 	%f68, [%r187+11264];
	ld.shared.f32 	%f69, [%r187+12288];
	ld.shared.f32 	%f70, [%r187+13312];
	ld.shared.f32 	%f71, [%r187+14336];
	ld.shared.f32 	%f72, [%r187+15360];
	ld.shared.f32 	%f73, [%r187+16384];
	ld.shared.f32 	%f74, [%r187+17408];
	ld.shared.f32 	%f75, [%r187+18432];
	setp.gt.u64 	%p92, %rd2, %rd15;
	cvta.to.global.u64 	%rd16, %rd6;
	mul.wide.u32 	%rd17, %r2, 4;
	add.s64 	%rd4, %rd16, %rd17;
	cvta.to.global.u64 	%rd18, %rd8;
	add.s64 	%rd5, %rd18, %rd17;
	@%p92 bra 	$L__BB6_83;
	bra.uni 	$L__BB6_84;
$L__BB6_83:
	ld.shared.f32 	%f114, [%r187];
	setp.gt.s32 	%p93, %r188, -1;
	selp.b32 	%r649, -1, -2147483648, %p93;
	xor.b32  	%r650, %r649, %r188;
	st.global.u32 	[%rd4], %r650;
	st.global.f32 	[%rd5], %f114;
$L__BB6_84:
	add.s32 	%r651, %r2, 256;
	cvt.u64.u32 	%rd19, %r651;
	setp.le.u64 	%p94, %rd2, %rd19;
	@%p94 bra 	$L__BB6_86;
	setp.gt.s32 	%p95, %r189, -1;
	selp.b32 	%r652, -1, -2147483648, %p95;
	xor.b32  	%r653, %r652, %r189;
	st.global.u32 	[%rd4+1024], %r653;
	st.global.f32 	[%rd5+1024], %f58;
$L__BB6_86:
	add.s32 	%r654, %r2, 512;
	cvt.u64.u32 	%rd20, %r654;
	setp.le.u64 	%p96, %rd2, %rd20;
	@%p96 bra 	$L__BB6_88;
	setp.gt.s32 	%p97, %r190, -1;
	selp.b32 	%r655, -1, -2147483648, %p97;
	xor.b32  	%r656, %r655, %r190;
	st.global.u32 	[%rd4+2048], %r656;
	st.global.f32 	[%rd5+2048], %f59;
$L__BB6_88:
	add.s32 	%r657, %r2, 768;
	cvt.u64.u32 	%rd21, %r657;
	setp.le.u64 	%p98, %rd2, %rd21;
	@%p98 bra 	$L__BB6_90;
	setp.gt.s32 	%p99, %r191, -1;
	selp.b32 	%r658, -1, -2147483648, %p99;
	xor.b32  	%r659, %r658, %r191;
	st.global.u32 	[%rd4+3072], %r659;
	st.global.f32 	[%rd5+3072], %f60;
$L__BB6_90:
	or.b32  	%r660, %r2, 1024;
	cvt.u64.u32 	%rd22, %r660;
	setp.le.u64 	%p100, %rd2, %rd22;
	@%p100 bra 	$L__BB6_92;
	setp.gt.s32 	%p101, %r192, -1;
	selp.b32 	%r661, -1, -2147483648, %p101;
	xor.b32  	%r662, %r661, %r192;
	st.global.u32 	[%rd4+4096], %r662;
	st.global.f32 	[%rd5+4096], %f61;
$L__BB6_92:
	add.s32 	%r663, %r2, 1280;
	cvt.u64.u32 	%rd23, %r663;
	setp.le.u64 	%p102, %rd2, %rd23;
	@%p102 bra 	$L__BB6_94;
	setp.gt.s32 	%p103, %r193, -1;
	selp.b32 	%r664, -1, -2147483648, %p103;
	xor.b32  	%r665, %r664, %r193;
	st.global.u32 	[%rd4+5120], %r665;
	st.global.f32 	[%rd5+5120], %f62;
$L__BB6_94:
	add.s32 	%r666, %r2, 1536;
	cvt.u64.u32 	%rd24, %r666;
	setp.le.u64 	%p104, %rd2, %rd24;
	@%p104 bra 	$L__BB6_96;
	setp.gt.s32 	%p105, %r194, -1;
	selp.b32 	%r667, -1, -2147483648, %p105;
	xor.b32  	%r668, %r667, %r194;
	st.global.u32 	[%rd4+6144], %r668;
	st.global.f32 	[%rd5+6144], %f63;
$L__BB6_96:
	add.s32 	%r669, %r2, 1792;
	cvt.u64.u32 	%rd25, %r669;
	setp.le.u64 	%p106, %rd2, %rd25;
	@%p106 bra 	$L__BB6_98;
	setp.gt.s32 	%p107, %r195, -1;
	selp.b32 	%r670, -1, -2147483648, %p107;
	xor.b32  	%r671, %r670, %r195;
	st.global.u32 	[%rd4+7168], %r671;
	st.global.f32 	[%rd5+7168], %f64;
$L__BB6_98:
	or.b32  	%r672, %r2, 2048;
	cvt.u64.u32 	%rd26, %r672;
	setp.le.u64 	%p108, %rd2, %rd26;
	@%p108 bra 	$L__BB6_100;
	setp.gt.s32 	%p109, %r196, -1;
	selp.b32 	%r673, -1, -2147483648, %p109;
	xor.b32  	%r674, %r673, %r196;
	st.global.u32 	[%rd4+8192], %r674;
	st.global.f32 	[%rd5+8192], %f65;
$L__BB6_100:
	add.s32 	%r675, %r2, 2304;
	cvt.u64.u32 	%rd27, %r675;
	setp.le.u64 	%p110, %rd2, %rd27;
	@%p110 bra 	$L__BB6_102;
	setp.gt.s32 	%p111, %r197, -1;
	selp.b32 	%r676, -1, -2147483648, %p111;
	xor.b32  	%r677, %r676, %r197;
	st.global.u32 	[%rd4+9216], %r677;
	st.global.f32 	[%rd5+9216], %f66;
$L__BB6_102:
	add.s32 	%r678, %r2, 2560;
	cvt.u64.u32 	%rd28, %r678;
	setp.le.u64 	%p112, %rd2, %rd28;
	@%p112 bra 	$L__BB6_104;
	setp.gt.s32 	%p113, %r198, -1;
	selp.b32 	%r679, -1, -2147483648, %p113;
	xor.b32  	%r680, %r679, %r198;
	st.global.u32 	[%rd4+10240], %r680;
	st.global.f32 	[%rd5+10240], %f67;
$L__BB6_104:
	add.s32 	%r681, %r2, 2816;
	cvt.u64.u32 	%rd29, %r681;
	setp.le.u64 	%p114, %rd2, %rd29;
	@%p114 bra 	$L__BB6_106;
	setp.gt.s32 	%p115, %r199, -1;
	selp.b32 	%r682, -1, -2147483648, %p115;
	xor.b32  	%r683, %r682, %r199;
	st.global.u32 	[%rd4+11264], %r683;
	st.global.f32 	[%rd5+11264], %f68;
$L__BB6_106:
	or.b32  	%r684, %r2, 3072;
	cvt.u64.u32 	%rd30, %r684;
	setp.le.u64 	%p116, %rd2, %rd30;
	@%p116 bra 	$L__BB6_108;
	setp.gt.s32 	%p117, %r200, -1;
	selp.b32 	%r685, -1, -2147483648, %p117;
	xor.b32  	%r686, %r685, %r200;
	st.global.u32 	[%rd4+12288], %r686;
	st.global.f32 	[%rd5+12288], %f69;
$L__BB6_108:
	add.s32 	%r687, %r2, 3328;
	cvt.u64.u32 	%rd31, %r687;
	setp.le.u64 	%p118, %rd2, %rd31;
	@%p118 bra 	$L__BB6_110;
	setp.gt.s32 	%p119, %r201, -1;
	selp.b32 	%r688, -1, -2147483648, %p119;
	xor.b32  	%r689, %r688, %r201;
	st.global.u32 	[%rd4+13312], %r689;
	st.global.f32 	[%rd5+13312], %f70;
$L__BB6_110:
	add.s32 	%r690, %r2, 3584;
	cvt.u64.u32 	%rd32, %r690;
	setp.le.u64 	%p120, %rd2, %rd32;
	@%p120 bra 	$L__BB6_112;
	setp.gt.s32 	%p121, %r202, -1;
	selp.b32 	%r691, -1, -2147483648, %p121;
	xor.b32  	%r692, %r691, %r202;
	st.global.u32 	[%rd4+14336], %r692;
	st.global.f32 	[%rd5+14336], %f71;
$L__BB6_112:
	add.s32 	%r693, %r2, 3840;
	cvt.u64.u32 	%rd33, %r693;
	setp.le.u64 	%p122, %rd2, %rd33;
	@%p122 bra 	$L__BB6_114;
	setp.gt.s32 	%p123, %r203, -1;
	selp.b32 	%r694, -1, -2147483648, %p123;
	xor.b32  	%r695, %r694, %r203;
	st.global.u32 	[%rd4+15360], %r695;
	st.global.f32 	[%rd5+15360], %f72;
$L__BB6_114:
	or.b32  	%r696, %r2, 4096;
	cvt.u64.u32 	%rd34, %r696;
	setp.le.u64 	%p124, %rd2, %rd34;
	@%p124 bra 	$L__BB6_116;
	setp.gt.s32 	%p125, %r204, -1;
	selp.b32 	%r697, -1, -2147483648, %p125;
	xor.b32  	%r698, %r697, %r204;
	st.global.u32 	[%rd4+16384], %r698;
	st.global.f32 	[%rd5+16384], %f73;
$L__BB6_116:
	add.s32 	%r699, %r2, 4352;
	cvt.u64.u32 	%rd35, %r699;
	setp.le.u64 	%p126, %rd2, %rd35;
	@%p126 bra 	$L__BB6_118;
	setp.gt.s32 	%p127, %r205, -1;
	selp.b32 	%r700, -1, -2147483648, %p127;
	xor.b32  	%r701, %r700, %r205;
	st.global.u32 	[%rd4+17408], %r701;
	st.global.f32 	[%rd5+17408], %f74;
$L__BB6_118:
	add.s32 	%r702, %r2, 4608;
	cvt.u64.u32 	%rd36, %r702;
	setp.le.u64 	%p128, %rd2, %rd36;
	@%p128 bra 	$L__BB6_120;
	setp.gt.s32 	%p129, %r206, -1;
	selp.b32 	%r703, -1, -2147483648, %p129;
	xor.b32  	%r704, %r703, %r206;
	st.global.u32 	[%rd4+18432], %r704;
	st.global.f32 	[%rd5+18432], %f75;
$L__BB6_120:
	ret;
$L__BB6_121:
	shl.b32 	%r705, %r168, 2;
	mov.u32 	%r706, _ZZN3cub18CUB_300001_SM_10006detail10radix_sort31DeviceRadixSortSingleTileKernelINS1_5radix10policy_hubIffyE10Policy1000ELNS0_9SortOrderE0EffyNS1_21identity_decomposer_tEEEvPKT1_PSA_PKT2_PSE_T3_iiT4_E12temp_storage;
	add.s32 	%r707, %r706, %r705;
	st.shared.u32 	[%r707], %r783;
	shl.b32 	%r708, %r169, 2;
	add.s32 	%r709, %r706, %r708;
	st.shared.u32 	[%r709], %r782;
	shl.b32 	%r710, %r170, 2;
	add.s32 	%r711, %r706, %r710;
	st.shared.u32 	[%r711], %r781;
	shl.b32 	%r712, %r171, 2;
	add.s32 	%r713, %r706, %r712;
	st.shared.u32 	[%r713], %r780;
	shl.b32 	%r714, %r172, 2;
	add.s32 	%r715, %r706, %r714;
	st.shared.u32 	[%r715], %r779;
	shl.b32 	%r716, %r173, 2;
	add.s32 	%r717, %r706, %r716;
	st.shared.u32 	[%r717], %r778;
	shl.b32 	%r718, %r174, 2;
	add.s32 	%r719, %r706, %r718;
	st.shared.u32 	[%r719], %r777;
	shl.b32 	%r720, %r175, 2;
	add.s32 	%r721, %r706, %r720;
	st.shared.u32 	[%r721], %r776;
	shl.b32 	%r722, %r176, 2;
	add.s32 	%r723, %r706, %r722;
	st.shared.u32 	[%r723], %r775;
	shl.b32 	%r724, %r177, 2;
	add.s32 	%r725, %r706, %r724;
	st.shared.u32 	[%r725], %r774;
	shl.b32 	%r726, %r178, 2;
	add.s32 	%r727, %r706, %r726;
	st.shared.u32 	[%r727], %r773;
	shl.b32 	%r728, %r179, 2;
	add.s32 	%r729, %r706, %r728;
	st.shared.u32 	[%r729], %r772;
	shl.b32 	%r730, %r180, 2;
	add.s32 	%r731, %r706, %r730;
	st.shared.u32 	[%r731], %r771;
	shl.b32 	%r732, %r181, 2;
	add.s32 	%r733, %r706, %r732;
	st.shared.u32 	[%r733], %r770;
	shl.b32 	%r734, %r182, 2;
	add.s32 	%r735, %r706, %r734;
	st.shared.u32 	[%r735], %r769;
	shl.b32 	%r736, %r183, 2;
	add.s32 	%r737, %r706, %r736;
	st.shared.u32 	[%r737], %r768;
	shl.b32 	%r738, %r184, 2;
	add.s32 	%r739, %r706, %r738;
	st.shared.u32 	[%r739], %r767;
	shl.b32 	%r740, %r185, 2;
	add.s32 	%r741, %r706, %r740;
	st.shared.u32 	[%r741], %r766;
	shl.b32 	%r742, %r186, 2;
	add.s32 	%r743, %r706, %r742;
	st.shared.u32 	[%r743], %r765;
	bar.sync 	0;
	ld.shared.u32 	%r783, [%r84];
	ld.shared.u32 	%r782, [%r84+4];
	ld.shared.u32 	%r781, [%r84+8];
	ld.shared.u32 	%r780, [%r84+12];
	ld.shared.u32 	%r779, [%r84+16];
	ld.shared.u32 	%r778, [%r84+20];
	ld.shared.u32 	%r777, [%r84+24];
	ld.shared.u32 	%r776, [%r84+28];
	ld.shared.u32 	%r775, [%r84+32];
	ld.shared.u32 	%r774, [%r84+36];
	ld.shared.u32 	%r773, [%r84+40];
	ld.shared.u32 	%r772, [%r84+44];
	ld.shared.u32 	%r771, [%r84+48];
	ld.shared.u32 	%r770, [%r84+52];
	ld.shared.u32 	%r769, [%r84+56];
	ld.shared.u32 	%r768, [%r84+60];
	ld.shared.u32 	%r767, [%r84+64];
	ld.shared.u32 	%r766, [%r84+68];
	ld.shared.u32 	%r765, [%r84+72];
	bar.sync 	0;
	st.shared.f32 	[%r707], %f152;
	st.shared.f32 	[%r709], %f151;
	st.shared.f32 	[%r711], %f150;
	st.shared.f32 	[%r713], %f149;
	st.shared.f32 	[%r715], %f148;
	st.shared.f32 	[%r717], %f147;
	st.shared.f32 	[%r719], %f146;
	st.shared.f32 	[%r721], %f145;
	st.shared.f32 	[%r723], %f144;
	st.shared.f32 	[%r725], %f143;
	st.shared.f32 	[%r727], %f142;
	st.shared.f32 	[%r729], %f141;
	st.shared.f32 	[%r731], %f140;
	st.shared.f32 	[%r733], %f139;
	st.shared.f32 	[%r735], %f138;
	st.shared.f32 	[%r737], %f137;
	st.shared.f32 	[%r739], %f136;
	st.shared.f32 	[%r741], %f135;
	st.shared.f32 	[%r743], %f134;
	bar.sync 	0;
	ld.shared.f32 	%f152, [%r84];
	ld.shared.f32 	%f151, [%r84+4];
	ld.shared.f32 	%f150, [%r84+8];
	ld.shared.f32 	%f149, [%r84+12];
	ld.shared.f32 	%f148, [%r84+16];
	ld.shared.f32 	%f147, [%r84+20];
	ld.shared.f32 	%f146, [%r84+24];
	ld.shared.f32 	%f145, [%r84+28];
	ld.shared.f32 	%f144, [%r84+32];
	ld.shared.f32 	%f143, [%r84+36];
	ld.shared.f32 	%f142, [%r84+40];
	ld.shared.f32 	%f141, [%r84+44];
	ld.shared.f32 	%f140, [%r84+48];
	ld.shared.f32 	%f139, [%r84+52];
	ld.shared.f32 	%f138, [%r84+56];
	ld.shared.f32 	%f137, [%r84+60];
	ld.shared.f32 	%f136, [%r84+64];
	ld.shared.f32 	%f135, [%r84+68];
	ld.shared.f32 	%f134, [%r84+72];
	bar.sync 	0;
	add.s32 	%r764, %r764, 6;
	add.s32 	%r763, %r763, -6;
	bra.uni 	$L__BB6_77;

}
	// .globl	_ZN3cub18CUB_300001_SM_10006detail10radix_sort30DeviceRadixSortHistogramKernelINS1_5radix10policy_hubIffyE10Policy1000ELNS0_9SortOrderE0EfyNS1_21identity_decomposer_tEEEvPT2_PKT1_SA_iiT3_
.visible .entry _ZN3cub18CUB_300001_SM_10006detail10radix_sort30DeviceRadixSortHistogramKernelINS1_5radix10policy_hubIffyE10Policy1000ELNS0_9SortOrderE0EfyNS1_21identity_decomposer_tEEEvPT2_PKT1_SA_iiT3_(
	.param .u64 .ptr .align 1 _ZN3cub18CUB_300001_SM_10006detail10radix_sort30DeviceRadixSortHistogramKernelINS1_5radix10policy_hubIffyE10Policy1000ELNS0_9SortOrderE0EfyNS1_21identity_decomposer_tEEEvPT2_PKT1_SA_iiT3__param_0,
	.param .u64 .ptr .align 1 _ZN3cub18CUB_300001_SM_10006detail10radix_sort30DeviceRadixSortHistogramKernelINS1_5radix10policy_hubIffyE10Policy1000ELNS0_9SortOrderE0EfyNS1_21identity_decomposer_tEEEvPT2_PKT1_SA_iiT3__param_1,
	.param .u64 _ZN3cub18CUB_300001_SM_10006detail10radix_sort30DeviceRadixSortHistogramKernelINS1_5radix10policy_hubIffyE10Policy1000ELNS0_9SortOrderE0EfyNS1_21identity_decomposer_tEEEvPT2_PKT1_SA_iiT3__param_2,
	.param .u32 _ZN3cub18CUB_300001_SM_10006detail10radix_sort30DeviceRadixSortHistogramKernelINS1_5radix10policy_hubIffyE10Policy1000ELNS0_9SortOrderE0EfyNS1_21identity_decomposer_tEEEvPT2_PKT1_SA_iiT3__param_3,
	.param .u32 _ZN3cub18CUB_300001_SM_10006detail10radix_sort30DeviceRadixSortHistogramKernelINS1_5radix10policy_hubIffyE10Policy1000ELNS0_9SortOrderE0EfyNS1_21identity_decomposer_tEEEvPT2_PKT1_SA_iiT3__param_4,
	.param .align 1 .b8 _ZN3cub18CUB_300001_SM_10006detail10radix_sort30DeviceRadixSortHistogramKernelINS1_5radix10policy_hubIffyE10Policy1000ELNS0_9SortOrderE0EfyNS1_21identity_decomposer_tEEEvPT2_PKT1_SA_iiT3__param_5[1]
)
.maxntid 128
{
	.reg .pred 	%p<123>;
	.reg .b32 	%r<518>;
	.reg .b64 	%rd<137>;
	// demoted variable
	.shared .align 4 .b8 _ZZN3cub18CUB_300001_SM_10006detail10radix_sort30DeviceRadixSortHistogramKernelINS1_5radix10policy_hubIffyE10Policy1000ELNS0_9SortOrderE0EfyNS1_21identity_decomposer_tEEEvPT2_PKT1_SA_iiT3_E12temp_storage[4096];
	ld.param.u64 	%rd18, [_ZN3cub18CUB_300001_SM_10006detail10radix_sort30DeviceRadixSortHistogramKernelINS1_5radix10policy_hubIffyE10Policy1000ELNS0_9SortOrderE0EfyNS1_21identity_decomposer_tEEEvPT2_PKT1_SA_iiT3__param_0];
	ld.param.u64 	%rd19, [_ZN3cub18CUB_300001_SM_10006detail10radix_sort30DeviceRadixSortHistogramKernelINS1_5radix10policy_hubIffyE10Policy1000ELNS0_9SortOrderE0EfyNS1_21identity_decomposer_tEEEvPT2_PKT1_SA_iiT3__param_1];
	ld.param.u64 	%rd17, [_ZN3cub18CUB_300001_SM_10006detail10radix_sort30DeviceRadixSortHistogramKernelINS1_5radix10policy_hubIffyE10Policy1000ELNS0_9SortOrderE0EfyNS1_21identity_decomposer_tEEEvPT2_PKT1_SA_iiT3__param_2];
	ld.param.u32 	%r174, [_ZN3cub18CUB_300001_SM_10006detail10radix_sort30DeviceRadixSortHistogramKernelINS1_5radix10policy_hubIffyE10Policy1000ELNS0_9SortOrderE0EfyNS1_21identity_decomposer_tEEEvPT2_PKT1_SA_iiT3__param_3];
	ld.param.u32 	%r175, [_ZN3cub18CUB_300001_SM_10006detail10radix_sort30DeviceRadixSortHistogramKernelINS1_5radix10policy_hubIffyE10Policy1000ELNS0_9SortOrderE0EfyNS1_21identity_decomposer_tEEEvPT2_PKT1_SA_iiT3__param_4];
	cvta.to.global.u64 	%rd1, %rd19;
	cvta.to.global.u64 	%rd2, %rd18;
	setp.eq.s64 	%p2, %rd17, 0;
	@%p2 bra 	$L__BB7_153;
	sub.s32 	%r176, %r175, %r174;
	add.s32 	%r177, %r176, 7;
	shr.s32 	%r178, %r177, 31;
	shr.u32 	%r179, %r178, 29;
	add.s32 	%r180, %r177, %r179;
	shr.s32 	%r181, %r180, 3;
	mov.u32 	%r182, %tid.x;
	setp.gt.u32 	%p3, %r182, 255;
	setp.lt.s32 	%p4, %r177, 8;
	mov.u32 	%r183, %ctaid.x;
	shl.b32 	%r184, %r183, 11;
	cvt.u64.u32 	%rd3, %r184;
	mov.u32 	%r185, %nctaid.x;
	shl.b32 	%r186, %r185, 11;
	cvt.u64.u32 	%rd4, %r186;
	add.s32 	%r1, %r181, -1;
	and.b32  	%r2, %r181, 15;
	and.b32  	%r3, %r181, 7;
	add.s32 	%r4, %r3, -1;
	and.b32  	%r5, %r181, 3;
	or.pred  	%p1, %p3, %p4;
	shl.b32 	%r187, %r182, 2;
	mov.u32 	%r188, _ZZN3cub18CUB_300001_SM_10006detail10radix_sort30DeviceRadixSortHistogramKernelINS1_5radix10policy_hubIffyE10Policy1000ELNS0_9SortOrderE0EfyNS1_21identity_decomposer_tEEEvPT2_PKT1_SA_iiT3_E12temp_storage;
	add.s32 	%r6, %r188, %r187;
	and.b32  	%r7, %r181, 268435440;
	cvt.u64.u32 	%rd5, %r182;
	add.s32 	%r8, %r182, 128;
	add.s32 	%r9, %r182, 256;
	add.s32 	%r10, %r182, 384;
	add.s32 	%r11, %r182, 512;
	add.s32 	%r12, %r182, 640;
	add.s32 	%r13, %r182, 768;
	or.b32  	%r14, %r182, 1024;
	add.s32 	%r15, %r182, 1920;
	and.b32  	%r16, %r181, 268435448;
	and.b32  	%r17, %r181, 1;
	neg.s32 	%r18, %r7;
	add.s32 	%r19, %r6, 8192;
	add.s64 	%rd21, %rd17, -1;
	shr.u64 	%rd22, %rd21, 30;
	add.s64 	%rd23, %rd22, 1;
	min.u64 	%rd6, %rd23, %rd17;
	mov.b64 	%rd135, 0;
$L__BB7_2:
	@%p1 bra 	$L__BB7_30;
	setp.lt.u32 	%p5, %r1, 15;
	mov.b32 	%r471, 0;
	@%p5 bra 	$L__BB7_6;
	mov.u32 	%r468, %r19;
	mov.u32 	%r469, %r18;
$L__BB7_5:
	.pragma "nounroll";
	mov.b32 	%r190, 0;
	st.shared.u32 	[%r468+-8192], %r190;
	st.shared.u32 	[%r468+-7168], %r190;
	st.shared.u32 	[%r468+-6144], %r190;
	st.shared.u32 	[%r468+-5120], %r190;
	st.shared.u32 	[%r468+-4096], %r190;
	st.shared.u32 	[%r468+-3072], %r190;
	st.shared.u32 	[%r468+-2048], %r190;
	st.shared.u32 	[%r468+-1024], %r190;
	st.shared.u32 	[%r468], %r190;
	st.shared.u32 	[%r468+1024], %r190;
	st.shared.u32 	[%r468+2048], %r190;
	st.shared.u32 	[%r468+3072], %r190;
	st.shared.u32 	[%r468+4096], %r190;
	st.shared.u32 	[%r468+5120], %r190;
	st.shared.u32 	[%r468+6144], %r190;
	st.shared.u32 	[%r468+7168], %r190;
	add.s32 	%r469, %r469, 16;
	add.s32 	%r468, %r468, 16384;
	setp.ne.s32 	%p6, %r469, 0;
	mov.u32 	%r471, %r7;
	@%p6 bra 	$L__BB7_5;
$L__BB7_6:
	add.s32 	%r25, %r2, -1;
	setp.eq.s32 	%p7, %r2, 0;
	@%p7 bra 	$L__BB7_16;
	setp.lt.u32 	%p8, %r25, 7;
	@%p8 bra 	$L__BB7_9;
	shl.b32 	%r191, %r471, 10;
	add.s32 	%r192, %r6, %r191;
	mov.b32 	%r193, 0;
	st.shared.u32 	[%r192], %r193;
	st.shared.u32 	[%r192+1024], %r193;
	st.shared.u32 	[%r192+2048], %r193;
	st.shared.u32 	[%r192+3072], %r193;
	st.shared.u32 	[%r192+4096], %r193;
	st.shared.u32 	[%r192+5120], %r193;
	st.shared.u32 	[%r192+6144], %r193;
	st.shared.u32 	[%r192+7168], %r193;
	add.s32 	%r471, %r471, 8;
$L__BB7_9:
	setp.eq.s32 	%p9, %r3, 0;
	@%p9 bra 	$L__BB7_16;
	setp.lt.u32 	%p10, %r4, 3;
	@%p10 bra 	$L__BB7_12;
	shl.b32 	%r194, %r471, 10;
	add.s32 	%r195, %r6, %r194;
	mov.b32 	%r196, 0;
	st.shared.u32 	[%r195], %r196;
	st.shared.u32 	[%r195+1024], %r196;
	st.shared.u32 	[%r195+2048], %r196;
	st.shared.u32 	[%r195+3072], %r196;
	add.s32 	%r471, %r471, 4;
$L__BB7_12:
	setp.eq.s32 	%p11, %r5, 0;
	@%p11 bra 	$L__BB7_16;
	setp.eq.s32 	%p12, %r5, 1;
	shl.b32 	%r197, %r471, 10;
	add.s32 	%r30, %r6, %r197;
	mov.b32 	%r198, 0;
	st.shared.u32 	[%r30], %r198;
	@%p12 bra 	$L__BB7_16;
	setp.eq.s32 	%p13, %r5, 2;
	mov.b32 	%r199, 0;
	st.shared.u32 	[%r30+1024], %r199;
	@%p13 bra 	$L__BB7_16;
	mov.b32 	%r200, 0;
	st.shared.u32 	[%r30+2048], %r200;
$L__BB7_16:
	cvt.u32.u64 	%r201, %rd5;
	setp.gt.u32 	%p14, %r201, 127;
	@%p14 bra 	$L__BB7_30;
	setp.lt.u32 	%p15, %r1, 15;
	mov.b32 	%r475, 0;
	@%p15 bra 	$L__BB7_20;
	mov.b32 	%r473, 0;
$L__BB7_19:
	.pragma "nounroll";
	shl.b32 	%r204, %r473, 10;
	add.s32 	%r205, %r6, %r204;
	mov.b32 	%r206, 0;
	st.shared.u32 	[%r205+512], %r206;
	st.shared.u32 	[%r205+1536], %r206;
	st.shared.u32 	[%r205+2560], %r206;
	st.shared.u32 	[%r205+3584], %r206;
	st.shared.u32 	[%r205+4608], %r206;
	st.shared.u32 	[%r205+5632], %r206;
	st.shared.u32 	[%r205+6656], %r206;
	st.shared.u32 	[%r205+7680], %r206;
	st.shared.u32 	[%r205+8704], %r206;
	st.shared.u32 	[%r205+9728], %r206;
	st.shared.u32 	[%r205+10752], %r206;
	st.shared.u32 	[%r205+11776], %r206;
	st.shared.u32 	[%r205+12800], %r206;
	st.shared.u32 	[%r205+13824], %r206;
	st.shared.u32 	[%r205+14848], %r206;
	st.shared.u32 	[%r205+15872], %r206;
	add.s32 	%r473, %r473, 16;
	setp.ne.s32 	%p16, %r473, %r7;
	mov.u32 	%r475, %r7;
	@%p16 bra 	$L__BB7_19;
$L__BB7_20:
	setp.eq.s32 	%p17, %r2, 0;
	@%p17 bra 	$L__BB7_30;
	setp.lt.u32 	%p18, %r25, 7;
	@%p18 bra 	$L__BB7_23;
	shl.b32 	%r207, %r475, 10;
	add.s32 	%r208, %r6, %r207;
	mov.b32 	%r209, 0;
	st.shared.u32 	[%r208+512], %r209;
	st.shared.u32 	[%r208+1536], %r209;
	st.shared.u32 	[%r208+2560], %r209;
	st.shared.u32 	[%r208+3584], %r209;
	st.shared.u32 	[%r208+4608], %r209;
	st.shared.u32 	[%r208+5632], %r209;
	st.shared.u32 	[%r208+6656], %r209;
	st.shared.u32 	[%r208+7680], %r209;
	add.s32 	%r475, %r475, 8;
$L__BB7_23:
	setp.eq.s32 	%p19, %r3, 0;
	@%p19 bra 	$L__BB7_30;
	setp.lt.u32 	%p20, %r4, 3;
	@%p20 bra 	$L__BB7_26;
	shl.b32 	%r210, %r475, 10;
	add.s32 	%r211, %r6, %r210;
	mov.b32 	%r212, 0;
	st.shared.u32 	[%r211+512], %r212;
	st.shared.u32 	[%r211+1536], %r212;
	st.shared.u32 	[%r211+2560], %r212;
	st.shared.u32 	[%r211+3584], %r212;
	add.s32 	%r475, %r475, 4;
$L__BB7_26:
	setp.eq.s32 	%p21, %r5, 0;
	@%p21 bra 	$L__BB7_30;
	setp.eq.s32 	%p22, %r5, 1;
	shl.b32 	%r213, %r475, 10;
	add.s32 	%r38, %r6, %r213;
	mov.b32 	%r214, 0;
	st.shared.u32 	[%r38+512], %r214;
	@%p22 bra 	$L__BB7_30;
	setp.eq.s32 	%p23, %r5, 2;
	mov.b32 	%r215, 0;
	st.shared.u32 	[%r38+1536], %r215;
	@%p23 bra 	$L__BB7_30;
	mov.b32 	%r216, 0;
	st.shared.u32 	[%r38+2560], %r216;
$L__BB7_30:
	bar.sync 	0;
	bar.sync 	0;
	shl.b64 	%rd8, %rd135, 30;
	sub.s64 	%rd24, %rd17, %rd8;
	min.u64 	%rd9, %rd24, 1073741824;
	setp.le.u64 	%p24, %rd9, %rd3;
	@%p24 bra 	$L__BB7_70;
	mov.u64 	%rd136, %rd3;
$L__BB7_32:
	add.s64 	%rd11, %rd136, %rd8;
	sub.s64 	%rd12, %rd17, %rd11;
	setp.lt.u64 	%p25, %rd12, 2048;
	@%p25 bra 	$L__BB7_34;
	add.s64 	%rd27, %rd11, %rd5;
	shl.b64 	%rd28, %rd27, 2;
	add.s64 	%rd29, %rd1, %rd28;
	ld.global.u32 	%r507, [%rd29];
	ld.global.u32 	%r506, [%rd29+512];
	ld.global.u32 	%r505, [%rd29+1024];
	ld.global.u32 	%r504, [%rd29+1536];
	ld.global.u32 	%r503, [%rd29+2048];
	ld.global.u32 	%r502, [%rd29+2560];
	ld.global.u32 	%r501, [%rd29+3072];
	ld.global.u32 	%r500, [%rd29+3584];
	ld.global.u32 	%r499, [%rd29+4096];
	ld.global.u32 	%r498, [%rd29+4608];
	ld.global.u32 	%r497, [%rd29+5120];
	ld.global.u32 	%r496, [%rd29+5632];
	ld.global.u32 	%r495, [%rd29+6144];
	ld.global.u32 	%r494, [%rd29+6656];
	ld.global.u32 	%r493, [%rd29+7168];
	ld.global.u32 	%r492, [%rd29+7680];
	bra.uni 	$L__BB7_66;
$L__BB7_34:
	cvt.u32.u64 	%r218, %rd5;
	cvt.u32.u64 	%r55, %rd12;
	setp.ge.s32 	%p26, %r218, %r55;
	add.s64 	%rd25, %rd11, %rd5;
	shl.b64 	%rd26, %rd25, 2;
	add.s64 	%rd13, %rd1, %rd26;
	mov.b32 	%r507, 2147483647;
	@%p26 bra 	$L__BB7_36;
	ld.global.u32 	%r507, [%rd13];
$L__BB7_36:
	setp.ge.s32 	%p27, %r8, %r55;
	mov.b32 	%r506, 2147483647;
	@%p27 bra 	$L__BB7_38;
	ld.global.u32 	%r506, [%rd13+512];
$L__BB7_38:
	setp.ge.s32 	%p28, %r9, %r55;
	mov.b32 	%r505, 2147483647;
	@%p28 bra 	$L__BB7_40;
	ld.global.u32 	%r505, [%rd13+1024];
$L__BB7_40:
	setp.ge.s32 	%p29, %r10, %r55;
	mov.b32 	%r504, 2147483647;
	@%p29 bra 	$L__BB7_42;
	ld.global.u32 	%r504, [%rd13+1536];
$L__BB7_42:
	setp.ge.s32 	%p30, %r11, %r55;
	mov.b32 	%r503, 2147483647;
	@%p30 bra 	$L__BB7_44;
	ld.global.u32 	%r503, [%rd13+2048];
$L__BB7_44:
	setp.ge.s32 	%p31, %r12, %r55;
	mov.b32 	%r502, 2147483647;
	@%p31 bra 	$L__BB7_46;
	ld.global.u32 	%r502, [%rd13+2560];
$L__BB7_46:
	setp.ge.s32 	%p32, %r13, %r55;
	mov.b32 	%r501, 2147483647;
	@%p32 bra 	$L__BB7_48;
	ld.global.u32 	%r501, [%rd13+3072];
$L__BB7_48:
	mov.u32 	%r226, %tid.x;
	add.s32 	%r227, %r226, 896;
	setp.ge.s32 	%p33, %r227, %r55;
	mov.b32 	%r500, 2147483647;
	@%p33 bra 	$L__BB7_50;
	ld.global.u32 	%r500, [%rd13+3584];
$L__BB7_50:
	setp.ge.s32 	%p34, %r14, %r55;
	mov.b32 	%r499, 2147483647;
	@%p34 bra 	$L__BB7_52;
	ld.global.u32 	%r499, [%rd13+4096];
$L__BB7_52:
	add.s32 	%r231, %r226, 1152;
	setp.ge.s32 	%p35, %r231, %r55;
	mov.b32 	%r498, 2147483647;
	@%p35 bra 	$L__BB7_54;
	ld.global.u32 	%r498, [%rd13+4608];
$L__BB7_54:
	add.s32 	%r234, %r226, 1280;
	setp.ge.s32 	%p36, %r234, %r55;
	mov.b32 	%r497, 2147483647;
	@%p36 bra 	$L__BB7_56;
	ld.global.u32 	%r497, [%rd13+5120];
$L__BB7_56:
	add.s32 	%r237, %r226, 1408;
	setp.ge.s32 	%p37, %r237, %r55;
	mov.b32 	%r496, 2147483647;
	@%p37 bra 	$L__BB7_58;
	ld.global.u32 	%r496, [%rd13+5632];
$L__BB7_58:
	add.s32 	%r240, %r226, 1536;
	setp.ge.s32 	%p38, %r240, %r55;
	mov.b32 	%r495, 2147483647;
	@%p38 bra 	$L__BB7_60;
	ld.global.u32 	%r495, [%rd13+6144];
$L__BB7_60:
	add.s32 	%r243, %r226, 1664;
	setp.ge.s32 	%p39, %r243, %r55;
	mov.b32 	%r494, 2147483647;
	@%p39 bra 	$L__BB7_62;
	ld.global.u32 	%r494, [%rd13+6656];
$L__BB7_62:
	add.s32 	%r246, %r226, 1792;
	setp.ge.s32 	%p40, %r246, %r55;
	mov.b32 	%r493, 2147483647;
	@%p40 bra 	$L__BB7_64;
	ld.global.u32 	%r493, [%rd13+7168];
$L__BB7_64:
	setp.ge.s32 	%p41, %r15, %r55;
	mov.b32 	%r492, 2147483647;
	@%p41 bra 	$L__BB7_66;
	ld.global.u32 	%r492, [%rd13+7680];
$L__BB7_66:
	setp.le.s32 	%p42, %r175, %r174;
	@%p42 bra 	$L__BB7_69;
	setp.gt.s32 	%p43, %r507, -1;
	selp.b32 	%r249, -2147483648, -1, %p43;
	xor.b32  	%r250, %r249, %r507;
	setp.gt.s32 	%p44, %r506, -1;
	selp.b32 	%r251, -2147483648, -1, %p44;
	xor.b32  	%r252, %r251, %r506;
	setp.gt.s32 	%p45, %r505, -1;
	selp.b32 	%r253, -2147483648, -1, %p45;
	xor.b32  	%r254, %r253, %r505;
	setp.gt.s32 	%p46, %r504, -1;
	selp.b32 	%r255, -2147483648, -1, %p46;
	xor.b32  	%r256, %r255, %r504;
	setp.gt.s32 	%p47, %r503, -1;
	selp.b32 	%r257, -2147483648, -1, %p47;
	xor.b32  	%r258, %r257, %r503;
	setp.gt.s32 	%p48, %r502, -1;
	selp.b32 	%r259, -2147483648, -1, %p48;
	xor.b32  	%r260, %r259, %r502;
	setp.gt.s32 	%p49, %r501, -1;
	selp.b32 	%r261, -2147483648, -1, %p49;
	xor.b32  	%r262, %r261, %r501;
	setp.gt.s32 	%p50, %r500, -1;
	selp.b32 	%r263, -2147483648, -1, %p50;
	xor.b32  	%r264, %r263, %r500;
	setp.gt.s32 	%p51, %r499, -1;
	selp.b32 	%r265, -2147483648, -1, %p51;
	xor.b32  	%r266, %r265, %r499;
	setp.gt.s32 	%p52, %r498, -1;
	selp.b32 	%r267, -2147483648, -1, %p52;
	xor.b32  	%r268, %r267, %r498;
	setp.gt.s32 	%p53, %r497, -1;
	selp.b32 	%r269, -2147483648, -1, %p53;
	xor.b32  	%r270, %r269, %r497;
	setp.gt.s32 	%p54, %r496, -1;
	selp.b32 	%r271, -2147483648, -1, %p54;
	xor.b32  	%r272, %r271, %r496;
	setp.gt.s32 	%p55, %r495, -1;
	selp.b32 	%r273, -2147483648, -1, %p55;
	xor.b32  	%r274, %r273, %r495;
	setp.gt.s32 	%p56, %r494, -1;
	selp.b32 	%r275, -2147483648, -1, %p56;
	xor.b32  	%r276, %r275, %r494;
	setp.gt.s32 	%p57, %r493, -1;
	selp.b32 	%r277, -2147483648, -1, %p57;
	xor.b32  	%r278, %r277, %r493;
	setp.gt.s32 	%p58, %r492, -1;
	selp.b32 	%r279, -2147483648, -1, %p58;
	xor.b32  	%r280, %r279, %r492;
	setp.eq.s32 	%p59, %r250, 2147483647;
	selp.b32 	%r103, -2147483648, %r250, %p59;
	setp.eq.s32 	%p60, %r252, 2147483647;
	selp.b32 	%r104, -2147483648, %r252, %p60;
	setp.eq.s32 	%p61, %r254, 2147483647;
	selp.b32 	%r105, -2147483648, %r254, %p61;
	setp.eq.s32 	%p62, %r256, 2147483647;
	selp.b32 	%r106, -2147483648, %r256, %p62;
	setp.eq.s32 	%p63, %r258, 2147483647;
	selp.b32 	%r107, -2147483648, %r258, %p63;
	setp.eq.s32 	%p64, %r260, 2147483647;
	selp.b32 	%r108, -2147483648, %r260, %p64;
	setp.eq.s32 	%p65, %r262, 2147483647;
	selp.b32 	%r109, -2147483648, %r262, %p65;
	setp.eq.s32 	%p66, %r264, 2147483647;
	selp.b32 	%r110, -2147483648, %r264, %p66;
	setp.eq.s32 	%p67, %r266, 2147483647;
	selp.b32 	%r111, -2147483648, %r266, %p67;
	setp.eq.s32 	%p68, %r268, 2147483647;
	selp.b32 	%r112, -2147483648, %r268, %p68;
	setp.eq.s32 	%p69, %r270, 2147483647;
	selp.b32 	%r113, -2147483648, %r270, %p69;
	setp.eq.s32 	%p70, %r272, 2147483647;
	selp.b32 	%r114, -2147483648, %r272, %p70;
	setp.eq.s32 	%p71, %r274, 2147483647;
	selp.b32 	%r115, -2147483648, %r274, %p71;
	setp.eq.s32 	%p72, %r276, 2147483647;
	selp.b32 	%r116, -2147483648, %r276, %p72;
	setp.eq.s32 	%p73, %r278, 2147483647;
	selp.b32 	%r117, -2147483648, %r278, %p73;
	setp.eq.s32 	%p74, %r280, 2147483647;
	selp.b32 	%r118, -2147483648, %r280, %p74;
	mov.b32 	%r508, 0;
	mov.u32 	%r509, %r174;
$L__BB7_68:
	sub.s32 	%r281, %r175, %r509;
	shl.b32 	%r282, %r508, 10;
	mov.u32 	%r283, _ZZN3cub18CUB_300001_SM_10006detail10radix_sort30DeviceRadixSortHistogramKernelINS1_5radix10policy_hubIffyE10Policy1000ELNS0_9SortOrderE0EfyNS1_21identity_decomposer_tEEEvPT2_PKT1_SA_iiT3_E12temp_storage;
	add.s32 	%r284, %r283, %r282;
	min.s32 	%r285, %r281, 8;
	mov.b32 	%r286, -1;
	shl.b32 	%r287, %r286, %r285;
	not.b32 	%r288, %r287;
	shr.u32 	%r289, %r103, %r509;
	and.b32  	%r290, %r289, %r288;
	shl.b32 	%r291, %r290, 2;
	add.s32 	%r292, %r284, %r291;
	atom.shared.add.u32 	%r293, [%r292], 1;
	shr.u32 	%r294, %r104, %r509;
	and.b32  	%r295, %r294, %r288;
	shl.b32 	%r296, %r295, 2;
	add.s32 	%r297, %r284, %r296;
	atom.shared.add.u32 	%r298, [%r297], 1;
	shr.u32 	%r299, %r105, %r509;
	and.b32  	%r300, %r299, %r288;
	shl.b32 	%r301, %r300, 2;
	add.s32 	%r302, %r284, %r301;
	atom.shared.add.u32 	%r303, [%r302], 1;
	shr.u32 	%r304, %r106, %r509;
	and.b32  	%r305, %r304, %r288;
	shl.b32 	%r306, %r305, 2;
	add.s32 	%r307, %r284, %r306;
	atom.shared.add.u32 	%r308, [%r307], 1;
	shr.u32 	%r309, %r107, %r509;
	and.b32  	%r310, %r309, %r288;
	shl.b32 	%r311, %r310, 2;
	add.s32 	%r312, %r284, %r311;
	atom.shared.add.u32 	%r313, [%r312], 1;
	shr.u32 	%r314, %r108, %r509;
	and.b32  	%r315, %r314, %r288;
	shl.b32 	%r316, %r315, 2;
	add.s32 	%r317, %r284, %r316;
	atom.shared.add.u32 	%r318, [%r317], 1;
	shr.u32 	%r319, %r109, %r509;
	and.b32  	%r320, %r319, %r288;
	shl.b32 	%r321, %r320, 2;
	add.s32 	%r322, %r284, %r321;
	atom.shared.add.u32 	%r323, [%r322], 1;
	shr.u32 	%r324, %r110, %r509;
	and.b32  	%r325, %r324, %r288;
	shl.b32 	%r326, %r325, 2;
	add.s32 	%r327, %r284, %r326;
	atom.shared.add.u32 	%r328, [%r327], 1;
	shr.u32 	%r329, %r111, %r509;
	and.b32  	%r330, %r329, %r288;
	shl.b32 	%r331, %r330, 2;
	add.s32 	%r332, %r284, %r331;
	atom.shared.add.u32 	%r333, [%r332], 1;
	shr.u32 	%r334, %r112, %r509;
	and.b32  	%r335, %r334, %r288;
	shl.b32 	%r336, %r335, 2;
	add.s32 	%r337, %r284, %r336;
	atom.shared.add.u32 	%r338, [%r337], 1;
	shr.u32 	%r339, %r113, %r509;
	and.b32  	%r340, %r339, %r288;
	shl.b32 	%r341, %r340, 2;
	add.s32 	%r342, %r284, %r341;
	atom.shared.add.u32 	%r343, [%r342], 1;
	shr.u32 	%r344, %r114, %r509;
	and.b32  	%r345, %r344, %r288;
	shl.b32 	%r346, %r345, 2;
	add.s32 	%r347, %r284, %r346;
	atom.shared.add.u32 	%r348, [%r347], 1;
	shr.u32 	%r349, %r115, %r509;
	and.b32  	%r350, %r349, %r288;
	shl.b32 	%r351, %r350, 2;
	add.s32 	%r352, %r284, %r351;
	atom.shared.add.u32 	%r353, [%r352], 1;
	shr.u32 	%r354, %r116, %r509;
	and.b32  	%r355, %r354, %r288;
	shl.b32 	%r356, %r355, 2;
	add.s32 	%r357, %r284, %r356;
	atom.shared.add.u32 	%r358, [%r357], 1;
	shr.u32 	%r359, %r117, %r509;
	and.b32  	%r360, %r359, %r288;
	shl.b32 	%r361, %r360, 2;
	add.s32 	%r362, %r284, %r361;
	atom.shared.add.u32 	%r363, [%r362], 1;
	shr.u32 	%r364, %r118, %r509;
	and.b32  	%r365, %r364, %r288;
	shl.b32 	%r366, %r365, 2;
	add.s32 	%r367, %r284, %r366;
	atom.shared.add.u32 	%r368, [%r367], 1;
	add.s32 	%r509, %r509, 8;
	add.s32 	%r508, %r508, 1;
	setp.lt.s32 	%p75, %r509, %r175;
	@%p75 bra 	$L__BB7_68;
$L__BB7_69:
	add.s64 	%rd136, %rd136, %rd4;
	setp.lt.u64 	%p76, %rd136, %rd9;
	@%p76 bra 	$L__BB7_32;
$L__BB7_70:
	bar.sync 	0;
	@%p1 bra 	$L__BB7_152;
	setp.lt.u32 	%p77, %r1, 7;
	mov.b32 	%r512, 0;
	@%p77 bra 	$L__BB7_90;
	mov.b32 	%r510, 0;
$L__BB7_73:
	.pragma "nounroll";
	shl.b32 	%r371, %r510, 10;
	add.s32 	%r124, %r6, %r371;
	ld.shared.u32 	%r125, [%r124];
	setp.eq.s32 	%p78, %r125, 0;
	@%p78 bra 	$L__BB7_75;
	cvt.u32.u64 	%r372, %rd5;
	shl.b32 	%r373, %r510, 8;
	add.s32 	%r374, %r373, %r372;
	mul.wide.u32 	%rd30, %r374, 8;
	add.s64 	%rd31, %rd2, %rd30;
	cvt.u64.u32 	%rd32, %r125;
	atom.global.add.u64 	%rd33, [%rd31], %rd32;
$L__BB7_75:
	ld.shared.u32 	%r126, [%r124+1024];
	setp.eq.s32 	%p79, %r126, 0;
	@%p79 bra 	$L__BB7_77;
	cvt.u32.u64 	%r375, %rd5;
	shl.b32 	%r376, %r510, 8;
	add.s32 	%r377, %r376, %r375;
	add.s32 	%r378, %r377, 256;
	mul.wide.u32 	%rd34, %r378, 8;
	add.s64 	%rd35, %rd2, %rd34;
	cvt.u64.u32 	%rd36, %r126;
	atom.global.add.u64 	%rd37, [%rd35], %rd36;
$L__BB7_77:
	ld.shared.u32 	%r127, [%r124+2048];
	setp.eq.s32 	%p80, %r127, 0;
	@%p80 bra 	$L__BB7_79;
	cvt.u32.u64 	%r379, %rd5;
	shl.b32 	%r380, %r510, 8;
	add.s32 	%r381, %r380, %r379;
	add.s32 	%r382, %r381, 512;
	mul.wide.u32 	%rd38, %r382, 8;
	add.s64 	%rd39, %rd2, %rd38;
	cvt.u64.u32 	%rd40, %r127;
	atom.global.add.u64 	%rd41, [%rd39], %rd40;
$L__BB7_79:
	ld.shared.u32 	%r128, [%r124+3072];
	setp.eq.s32 	%p81, %r128, 0;
	@%p81 bra 	$L__BB7_81;
	cvt.u32.u64 	%r383, %rd5;
	shl.b32 	%r384, %r510, 8;
	add.s32 	%r385, %r384, %r383;
	add.s32 	%r386, %r385, 768;
	mul.wide.u32 	%rd42, %r386, 8;
	add.s64 	%rd43, %rd2, %rd42;
	cvt.u64.u32 	%rd44, %r128;
	atom.global.add.u64 	%rd45, [%rd43], %rd44;
$L__BB7_81:
	ld.shared.u32 	%r129, [%r124+4096];
	setp.eq.s32 	%p82, %r129, 0;
	@%p82 bra 	$L__BB7_83;
	cvt.u32.u64 	%r387, %rd5;
	shl.b32 	%r388, %r510, 8;
	add.s32 	%r389, %r388, %r387;
	add.s32 	%r390, %r389, 1024;
	mul.wide.u32 	%rd46, %r390, 8;
	add.s64 	%rd47, %rd2, %rd46;
	cvt.u64.u32 	%rd48, %r129;
	atom.global.add.u64 	%rd49, [%rd47], %rd48;
$L__BB7_83:
	ld.shared.u32 	%r130, [%r124+5120];
	setp.eq.s32 	%p83, %r130, 0;
	@%p83 bra 	$L__BB7_85;
	cvt.u32.u64 	%r391, %rd5;
	shl.b32 	%r392, %r510, 8;
	add.s32 	%r393, %r392, %r391;
	add.s32 	%r394, %r393, 1280;
	mul.wide.u32 	%rd50, %r394, 8;
	add.s64 	%rd51, %rd2, %rd50;
	cvt.u64.u32 	%rd52, %r130;
	atom.global.add.u64 	%rd53, [%rd51], %rd52;
$L__BB7_85:
	ld.shared.u32 	%r131, [%r124+6144];
	setp.eq.s32 	%p84, %r131, 0;
	@%p84 bra 	$L__BB7_87;
	cvt.u32.u64 	%r395, %rd5;
	shl.b32 	%r396, %r510, 8;
	add.s32 	%r397, %r396, %r395;
	add.s32 	%r398, %r397, 1536;
	mul.wide.u32 	%rd54, %r398, 8;
	add.s64 	%rd55, %rd2, %rd54;
	cvt.u64.u32 	%rd56, %r131;
	atom.global.add.u64 	%rd57, [%rd55], %rd56;
$L__BB7_87:
	ld.shared.u32 	%r132, [%r124+7168];
	setp.eq.s32 	%p85, %r132, 0;
	@%p85 bra 	$L__BB7_89;
	cvt.u32.u64 	%r399, %rd5;
	shl.b32 	%r400, %r510, 8;
	add.s32 	%r401, %r400, %r399;
	add.s32 	%r402, %r401, 1792;
	mul.wide.u32 	%rd58, %r402, 8;
	add.s64 	%rd59, %rd2, %rd58;
	cvt.u64.u32 	%rd60, %r132;
	atom.global.add.u64 	%rd61, [%rd59], %rd60;
$L__BB7_89:
	add.s32 	%r510, %r510, 8;
	setp.ne.s32 	%p86, %r510, %r16;
	mov.u32 	%r512, %r16;
	@%p86 bra 	$L__BB7_73;
$L__BB7_90:
	add.s32 	%r135, %r5, -1;
	setp.eq.s32 	%p87, %r3, 0;
	@%p87 bra 	$L__BB7_111;
	setp.lt.u32 	%p88, %r4, 3;
	@%p88 bra 	$L__BB7_101;
	shl.b32 	%r403, %r512, 10;
	add.s32 	%r136, %r6, %r403;
	ld.shared.u32 	%r137, [%r136];
	setp.eq.s32 	%p89, %r137, 0;
	@%p89 bra 	$L__BB7_94;
	cvt.u32.u64 	%r404, %rd5;
	shl.b32 	%r405, %r512, 8;
	add.s32 	%r406, %r405, %r404;
	mul.wide.u32 	%rd62, %r406, 8;
	add.s64 	%rd63, %rd2, %rd62;
	cvt.u64.u32 	%rd64, %r137;
	atom.global.add.u64 	%rd65, [%rd63], %rd64;
$L__BB7_94:
	ld.shared.u32 	%r138, [%r136+1024];
	setp.eq.s32 	%p90, %r138, 0;
	@%p90 bra 	$L__BB7_96;
	cvt.u32.u64 	%r407, %rd5;
	shl.b32 	%r408, %r512, 8;
	add.s32 	%r409, %r408, %r407;
	add.s32 	%r410, %r409, 256;
	mul.wide.u32 	%rd66, %r410, 8;
	add.s64 	%rd67, %rd2, %rd66;
	cvt.u64.u32 	%rd68, %r138;
	atom.global.add.u64 	%rd69, [%rd67], %rd68;
$L__BB7_96:
	ld.shared.u32 	%r139, [%r136+2048];
	setp.eq.s32 	%p91, %r139, 0;
	@%p91 bra 	$L__BB7_98;
	cvt.u32.u64 	%r411, %rd5;
	shl.b32 	%r412, %r512, 8;
	add.s32 	%r413, %r412, %r411;
	add.s32 	%r414, %r413, 512;
	mul.wide.u32 	%rd70, %r414, 8;
	add.s64 	%rd71, %rd2, %rd70;
	cvt.u64.u32 	%rd72, %r139;
	atom.global.add.u64 	%rd73, [%rd71], %rd72;
$L__BB7_98:
	ld.shared.u32 	%r140, [%r136+3072];
	setp.eq.s32 	%p92, %r140, 0;
	@%p92 bra 	$L__BB7_100;
	cvt.u32.u64 	%r415, %rd5;
	shl.b32 	%r416, %r512, 8;
	add.s32 	%r417, %r416, %r415;
	add.s32 	%r418, %r417, 768;
	mul.wide.u32 	%rd74, %r418, 8;
	add.s64 	%rd75, %rd2, %rd74;
	cvt.u64.u32 	%rd76, %r140;
	atom.global.add.u64 	%rd77, [%rd75], %rd76;
$L__BB7_100:
	add.s32 	%r512, %r512, 4;
$L__BB7_101:
	setp.eq.s32 	%p93, %r5, 0;
	@%p93 bra 	$L__BB7_111;
	setp.eq.s32 	%p94, %r135, 0;
	@%p94 bra 	$L__BB7_108;
	shl.b32 	%r419, %r512, 10;
	add.s32 	%r143, %r6, %r419;
	ld.shared.u32 	%r144, [%r143];
	setp.eq.s32 	%p95, %r144, 0;
	@%p95 bra 	$L__BB7_105;
	cvt.u32.u64 	%r420, %rd5;
	shl.b32 	%r421, %r512, 8;
	add.s32 	%r422, %r421, %r420;
	mul.wide.u32 	%rd78, %r422, 8;
	add.s64 	%rd79, %rd2, %rd78;
	cvt.u64.u32 	%rd80, %r144;
	atom.global.add.u64 	%rd81, [%rd79], %rd80;
$L__BB7_105:
	ld.shared.u32 	%r145, [%r143+1024];
	setp.eq.s32 	%p96, %r145, 0;
	@%p96 bra 	$L__BB7_107;
	cvt.u32.u64 	%r423, %rd5;
	shl.b32 	%r424, %r512, 8;
	add.s32 	%r425, %r424, %r423;
	add.s32 	%r426, %r425, 256;
	mul.wide.u32 	%rd82, %r426, 8;
	add.s64 	%rd83, %rd2, %rd82;
	cvt.u64.u32 	%rd84, %r145;
	atom.global.add.u64 	%rd85, [%rd83], %rd84;
$L__BB7_107:
	add.s32 	%r512, %r512, 2;
$L__BB7_108:
	setp.eq.s32 	%p97, %r17, 0;
	@%p97 bra 	$L__BB7_111;
	shl.b32 	%r427, %r512, 10;
	add.s32 	%r428, %r6, %r427;
	ld.shared.u32 	%r148, [%r428];
	setp.eq.s32 	%p98, %r148, 0;
	@%p98 bra 	$L__BB7_111;
	cvt.u32.u64 	%r429, %rd5;
	shl.b32 	%r430, %r512, 8;
	add.s32 	%r431, %r430, %r429;
	mul.wide.u32 	%rd86, %r431, 8;
	add.s64 	%rd87, %rd2, %rd86;
	cvt.u64.u32 	%rd88, %r148;
	atom.global.add.u64 	%rd89, [%rd87], %rd88;
$L__BB7_111:
	cvt.u32.u64 	%r432, %rd5;
	setp.gt.u32 	%p99, %r432, 127;
	@%p99 bra 	$L__BB7_152;
	setp.lt.u32 	%p100, %r1, 7;
	mov.b32 	%r516, 0;
	@%p100 bra 	$L__BB7_131;
	mov.b32 	%r514, 0;
$L__BB7_114:
	.pragma "nounroll";
	shl.b32 	%r436, %r514, 10;
	add.s32 	%r150, %r6, %r436;
	ld.shared.u32 	%r151, [%r150+512];
	setp.eq.s32 	%p101, %r151, 0;
	shl.b32 	%r437, %r514, 8;
	add.s32 	%r438, %r437, %r432;
	mul.wide.u32 	%rd90, %r438, 8;
	add.s64 	%rd15, %rd2, %rd90;
	@%p101 bra 	$L__BB7_116;
	cvt.u64.u32 	%rd91, %r151;
	atom.global.add.u64 	%rd92, [%rd15+1024], %rd91;
$L__BB7_116:
	ld.shared.u32 	%r152, [%r150+1536];
	setp.eq.s32 	%p102, %r152, 0;
	@%p102 bra 	$L__BB7_118;
	cvt.u64.u32 	%rd93, %r152;
	atom.global.add.u64 	%rd94, [%rd15+3072], %rd93;
$L__BB7_118:
	ld.shared.u32 	%r153, [%r150+2560];
	setp.eq.s32 	%p103, %r153, 0;
	@%p103 bra 	$L__BB7_120;
	cvt.u64.u32 	%rd95, %r153;
	atom.global.add.u64 	%rd96, [%rd15+5120], %rd95;
$L__BB7_120:
	ld.shared.u32 	%r154, [%r150+3584];
	setp.eq.s32 	%p104, %r154, 0;
	@%p104 bra 	$L__BB7_122;
	cvt.u64.u32 	%rd97, %r154;
	atom.global.add.u64 	%rd98, [%rd15+7168], %rd97;
$L__BB7_122:
	ld.shared.u32 	%r155, [%r150+4608];
	setp.eq.s32 	%p105, %r155, 0;
	@%p105 bra 	$L__BB7_124;
	cvt.u64.u32 	%rd99, %r155;
	atom.global.add.u64 	%rd100, [%rd15+9216], %rd99;
$L__BB7_124:
	ld.shared.u32 	%r156, [%r150+5632];
	setp.eq.s32 	%p106, %r156, 0;
	@%p106 bra 	$L__BB7_126;
	cvt.u64.u32 	%rd101, %r156;
	atom.global.add.u64 	%rd102, [%rd15+11264], %rd101;
$L__BB7_126:
	ld.shared.u32 	%r157, [%r150+6656];
	setp.eq.s32 	%p107, %r157, 0;
	@%p107 bra 	$L__BB7_128;
	cvt.u64.u32 	%rd103, %r157;
	atom.global.add.u64 	%rd104, [%rd15+13312], %rd103;
$L__BB7_128:
	ld.shared.u32 	%r158, [%r150+7680];
	setp.eq.s32 	%p108, %r158, 0;
	@%p108 bra 	$L__BB7_130;
	cvt.u64.u32 	%rd105, %r158;
	atom.global.add.u64 	%rd106, [%rd15+15360], %rd105;
$L__BB7_130:
	add.s32 	%r514, %r514, 8;
	setp.ne.s32 	%p109, %r514, %r16;
	mov.u32 	%r516, %r16;
	@%p109 bra 	$L__BB7_114;
$L__BB7_131:
	setp.eq.s32 	%p110, %r3, 0;
	@%p110 bra 	$L__BB7_152;
	setp.lt.u32 	%p111, %r4, 3;
	@%p111 bra 	$L__BB7_142;
	shl.b32 	%r439, %r516, 10;
	add.s32 	%r161, %r6, %r439;
	ld.shared.u32 	%r162, [%r161+512];
	setp.eq.s32 	%p112, %r162, 0;
	@%p112 bra 	$L__BB7_135;
	shl.b32 	%r441, %r516, 8;
	add.s32 	%r442, %r441, %r432;
	mul.wide.u32 	%rd107, %r442, 8;
	add.s64 	%rd108, %rd2, %rd107;
	cvt.u64.u32 	%rd109, %r162;
	atom.global.add.u64 	%rd110, [%rd108+1024], %rd109;
$L__BB7_135:
	ld.shared.u32 	%r163, [%r161+1536];
	setp.eq.s32 	%p113, %r163, 0;
	@%p113 bra 	$L__BB7_137;
	shl.b32 	%r444, %r516, 8;
	add.s32 	%r445, %r444, %r432;
	add.s32 	%r446, %r445, 256;
	mul.wide.u32 	%rd111, %r446, 8;
	add.s64 	%rd112, %rd2, %rd111;
	cvt.u64.u32 	%rd113, %r163;
	atom.global.add.u64 	%rd114, [%rd112+1024], %rd113;
$L__BB7_137:
	ld.shared.u32 	%r164, [%r161+2560];
	setp.eq.s32 	%p114, %r164, 0;
	@%p114 bra 	$L__BB7_139;
	shl.b32 	%r448, %r516, 8;
	add.s32 	%r449, %r448, %r432;
	add.s32 	%r450, %r449, 512;
	mul.wide.u32 	%rd115, %r450, 8;
	add.s64 	%rd116, %rd2, %rd115;
	cvt.u64.u32 	%rd117, %r164;
	atom.global.add.u64 	%rd118, [%rd116+1024], %rd117;
$L__BB7_139:
	ld.shared.u32 	%r165, [%r161+3584];
	setp.eq.s32 	%p115, %r165, 0;
	@%p115 bra 	$L__BB7_141;
	shl.b32 	%r452, %r516, 8;
	add.s32 	%r453, %r452, %r432;
	add.s32 	%r454, %r453, 768;
	mul.wide.u32 	%rd119, %r454, 8;
	add.s64 	%rd120, %rd2, %rd119;
	cvt.u64.u32 	%rd121, %r165;
	atom.global.add.u64 	%rd122, [%rd120+1024], %rd121;
$L__BB7_141:
	add.s32 	%r516, %r516, 4;
$L__BB7_142:
	setp.eq.s32 	%p116, %r5, 0;
	@%p116 bra 	$L__BB7_152;
	setp.eq.s32 	%p117, %r135, 0;
	@%p117 bra 	$L__BB7_149;
	shl.b32 	%r455, %r516, 10;
	add.s32 	%r168, %r6, %r455;
	ld.shared.u32 	%r169, [%r168+512];
	setp.eq.s32 	%p118, %r169, 0;
	@%p118 bra 	$L__BB7_146;
	shl.b32 	%r457, %r516, 8;
	add.s32 	%r458, %r457, %r432;
	mul.wide.u32 	%rd123, %r458, 8;
	add.s64 	%rd124, %rd2, %rd123;
	cvt.u64.u32 	%rd125, %r169;
	atom.global.add.u64 	%rd126, [%rd124+1024], %rd125;
$L__BB7_146:
	ld.shared.u32 	%r170, [%r168+1536];
	setp.eq.s32 	%p119, %r170, 0;
	@%p119 bra 	$L__BB7_148;
	shl.b32 	%r460, %r516, 8;
	add.s32 	%r461, %r460, %r432;
	add.s32 	%r462, %r461, 256;
	mul.wide.u32 	%rd127, %r462, 8;
	add.s64 	%rd128, %rd2, %rd127;
	cvt.u64.u32 	%rd129, %r170;
	atom.global.add.u64 	%rd130, [%rd128+1024], %rd129;
$L__BB7_148:
	add.s32 	%r516, %r516, 2;
$L__BB7_149:
	setp.eq.s32 	%p120, %r17, 0;
	@%p120 bra 	$L__BB7_152;
	shl.b32 	%r463, %r516, 10;
	add.s32 	%r464, %r6, %r463;
	ld.shared.u32 	%r173, [%r464+512];
	setp.eq.s32 	%p121, %r173, 0;
	@%p121 bra 	$L__BB7_152;
	shl.b32 	%r466, %r516, 8;
	add.s32 	%r467, %r466, %r432;
	mul.wide.u32 	%rd131, %r467, 8;
	add.s64 	%rd132, %rd2, %rd131;
	cvt.u64.u32 	%rd133, %r173;
	atom.global.add.u64 	%rd134, [%rd132+1024], %rd133;
$L__BB7_152:
	bar.sync 	0;
	add.s64 	%rd135, %rd135, 1;
	setp.ne.s64 	%p122, %rd135, %rd6;
	@%p122 bra 	$L__BB7_2;
$L__BB7_153:
	ret;

}
	// .globl	_ZN3cub18CUB_300001_SM_10006detail10radix_sort33DeviceRadixSortExclusiveSumKernelINS1_5radix10policy_hubIffyE10Policy1000EyEEvPT0_
.visible .entry _ZN3cub18CUB_300001_SM_10006detail10radix_sort33DeviceRadixSortExclusiveSumKernelINS1_5radix10policy_hubIffyE10Policy1000EyEEvPT0_(
	.param .u64 .ptr .align 1 _ZN3cub18CUB_300001_SM_10006detail10radix_sort33DeviceRadixSortExclusiveSumKernelINS1_5radix10policy_hubIffyE10Policy1000EyEEvPT0__param_0
)
{
	.reg .pred 	%p<4>;
	.reg .b32 	%r<28>;
	.reg .b64 	%rd<54>;
	// demoted variable
	.shared .align 16 .b8 _ZZN3cub18CUB_300001_SM_10006detail10radix_sort33DeviceRadixSortExclusiveSumKernelINS1_5radix10policy_hubIffyE10Policy1000EyEEvPT0_E12temp_storage[2336];
	ld.param.u64 	%rd5, [_ZN3cub18CUB_300001_SM_10006detail10radix_sort33DeviceRadixSortExclusiveSumKernelINS1_5radix10policy_hubIffyE10Policy1000EyEEvPT0__param_0];
	cvta.to.global.u64 	%rd6, %rd5;
	mov.u32 	%r3, %ctaid.x;
	shl.b32 	%r4, %r3, 8;
	mov.u32 	%r1, %tid.x;
	setp.gt.u32 	%p1, %r1, 255;
	add.s32 	%r5, %r4, %r1;
	mul.wide.s32 	%rd7, %r5, 8;
	add.s64 	%rd1, %rd6, %rd7;
	@%p1 bra 	$L__BB8_2;
	ld.global.u64 	%rd53, [%rd1];
$L__BB8_2:
	shr.u32 	%r6, %r1, 3;
	add.s32 	%r7, %r6, %r1;
	shl.b32 	%r8, %r7, 3;
	mov.u32 	%r9, _ZZN3cub18CUB_300001_SM_10006detail10radix_sort33DeviceRadixSortExclusiveSumKernelINS1_5radix10policy_hubIffyE10Policy1000EyEEvPT0_E12temp_storage;
	add.s32 	%r10, %r9, %r8;
	add.s32 	%r2, %r10, 16;
	st.shared.u64 	[%r10+16], %rd53;
	bar.sync 	0;
	setp.gt.u32 	%p2, %r1, 31;
	@%p2 bra 	$L__BB8_4;
	mad.lo.s32 	%r27, %r1, 72, %r9;
	ld.shared.u64 	%rd23, [%r27+16];
	ld.shared.u64 	%rd24, [%r27+24];
	ld.shared.u64 	%rd25, [%r27+32];
	ld.shared.u64 	%rd26, [%r27+40];
	ld.shared.u64 	%rd27, [%r27+48];
	ld.shared.u64 	%rd28, [%r27+56];
	ld.shared.u64 	%rd29, [%r27+64];
	ld.shared.u64 	%rd30, [%r27+72];
	add.s64 	%rd31, %rd24, %rd23;
	add.s64 	%rd32, %rd31, %rd25;
	add.s64 	%rd33, %rd32, %rd26;
	add.s64 	%rd34, %rd33, %rd27;
	add.s64 	%rd35, %rd34, %rd28;
	add.s64 	%rd36, %rd35, %rd29;
	add.s64 	%rd10, %rd36, %rd30;
	mov.b32 	%r11, 1;
	mov.b32 	%r24, 0;
	mov.b32 	%r25, -1;
	// begin inline asm
	{  .reg .u64 r0;  .reg .u32 lo;  .reg .u32 hi;  .reg .pred p;  mov.b64 {lo, hi}, %rd10;  shfl.sync.up.b32 lo|p, lo, %r11, %r24, %r25;  shfl.sync.up.b32 hi|p, hi, %r11, %r24, %r25;  mov.b64 r0, {lo, hi};  @p add.u64 r0, r0, %rd10;  mov.u64 %rd8, r0;}
	// end inline asm
	mov.b32 	%r14, 2;
	// begin inline asm
	{  .reg .u64 r0;  .reg .u32 lo;  .reg .u32 hi;  .reg .pred p;  mov.b64 {lo, hi}, %rd8;  shfl.sync.up.b32 lo|p, lo, %r14, %r24, %r25;  shfl.sync.up.b32 hi|p, hi, %r14, %r24, %r25;  mov.b64 r0, {lo, hi};  @p add.u64 r0, r0, %rd8;  mov.u64 %rd11, r0;}
	// end inline asm
	mov.b32 	%r17, 4;
	// begin inline asm
	{  .reg .u64 r0;  .reg .u32 lo;  .reg .u32 hi;  .reg .pred p;  mov.b64 {lo, hi}, %rd11;  shfl.sync.up.b32 lo|p, lo, %r17, %r24, %r25;  shfl.sync.up.b32 hi|p, hi, %r17, %r24, %r25;  mov.b64 r0, {lo, hi};  @p add.u64 r0, r0, %rd11;  mov.u64 %rd14, r0;}
	// end inline asm
	mov.b32 	%r20, 8;
	// begin inline asm
	{  .reg .u64 r0;  .reg .u32 lo;  .reg .u32 hi;  .reg .pred p;  mov.b64 {lo, hi}, %rd14;  shfl.sync.up.b32 lo|p, lo, %r20, %r24, %r25;  shfl.sync.up.b32 hi|p, hi, %r20, %r24, %r25;  mov.b64 r0, {lo, hi};  @p add.u64 r0, r0, %rd14;  mov.u64 %rd17, r0;}
	// end inline asm
	mov.b32 	%r23, 16;
	// begin inline asm
	{  .reg .u64 r0;  .reg .u32 lo;  .reg .u32 hi;  .reg .pred p;  mov.b64 {lo, hi}, %rd17;  shfl.sync.up.b32 lo|p, lo, %r23, %r24, %r25;  shfl.sync.up.b32 hi|p, hi, %r23, %r24, %r25;  mov.b64 r0, {lo, hi};  @p add.u64 r0, r0, %rd17;  mov.u64 %rd20, r0;}
	// end inline asm
	sub.s64 	%rd37, %rd20, %rd10;
	ld.shared.u64 	%rd38, [%r27+16];
	ld.shared.u64 	%rd39, [%r27+24];
	ld.shared.u64 	%rd40, [%r27+32];
	ld.shared.u64 	%rd41, [%r27+40];
	ld.shared.u64 	%rd42, [%r27+48];
	ld.shared.u64 	%rd43, [%r27+56];
	ld.shared.u64 	%rd44, [%r27+64];
	add.s64 	%rd45, %rd38, %rd37;
	add.s64 	%rd46, %rd39, %rd45;
	add.s64 	%rd47, %rd40, %rd46;
	add.s64 	%rd48, %rd41, %rd47;
	add.s64 	%rd49, %rd42, %rd48;
	add.s64 	%rd50, %rd43, %rd49;
	add.s64 	%rd51, %rd44, %rd50;
	st.shared.u64 	[%r27+16], %rd37;
	st.shared.u64 	[%r27+24], %rd45;
	st.shared.u64 	[%r27+32], %rd46;
	st.shared.u64 	[%r27+40], %rd47;
	st.shared.u64 	[%r27+48], %rd48;
	st.shared.u64 	[%r27+56], %rd49;
	st.shared.u64 	[%r27+64], %rd50;
	st.shared.u64 	[%r27+72], %rd51;
$L__BB8_4:
	setp.gt.u32 	%p3, %r1, 255;
	bar.sync 	0;
	@%p3 bra 	$L__BB8_6;
	ld.shared.u64 	%rd52, [%r2];
	st.global.u64 	[%rd1], %rd52;
$L__BB8_6:
	ret;

}
	// .globl	_ZN3cub18CUB_300001_SM_10006detail10radix_sort29DeviceRadixSortOnesweepKernelINS1_5radix10policy_hubIffyE10Policy1000ELNS0_9SortOrderE0EffyiiNS1_21identity_decomposer_tEEEvPT5_SB_PT3_PKSC_PT1_PKSG_PT2_PKSK_T4_iiT6_
.visible .entry _ZN3cub18CUB_300001_SM_10006detail10radix_sort29DeviceRadixSortOnesweepKernelINS1_5radix10policy_hubIffyE10Policy1000ELNS0_9SortOrderE0EffyiiNS1_21identity_decomposer_tEEEvPT5_SB_PT3_PKSC_PT1_PKSG_PT2_PKSK_T4_iiT6_(
	.param .u64 .ptr .align 1 _ZN3cub18CUB_300001_SM_10006detail10radix_sort29DeviceRadixSortOnesweepKernelINS1_5radix10policy_hubIffyE10Policy1000ELNS0_9SortOrderE0EffyiiNS1_21identity_decomposer_tEEEvPT5_SB_PT3_PKSC_PT1_PKSG_PT2_PKSK_T4_iiT6__param_0,
	.param .u64 .ptr .align 1 _ZN3cub18CUB_300001_SM_10006detail10radix_sort29DeviceRadixSortOnesweepKernelINS1_5radix10policy_hubIffyE10Policy1000ELNS0_9SortOrderE0EffyiiNS1_21identity_decomposer_tEEEvPT5_SB_PT3_PKSC_PT1_PKSG_PT2_PKSK_T4_iiT6__param_1,
	.param .u64 .ptr .align 1 _ZN3cub18CUB_300001_SM_10006detail10radix_sort29DeviceRadixSortOnesweepKernelINS1_5radix10policy_hubIffyE10Policy1000ELNS0_9SortOrderE0EffyiiNS1_21identity_decomposer_tEEEvPT5_SB_PT3_PKSC_PT1_PKSG_PT2_PKSK_T4_iiT6__param_2,
	.param .u64 .ptr .align 1 _ZN3cub18CUB_300001_SM_10006detail10radix_sort29DeviceRadixSortOnesweepKernelINS1_5radix10policy_hubIffyE10Policy1000ELNS0_9SortOrderE0EffyiiNS1_21identity_decomposer_tEEEvPT5_SB_PT3_PKSC_PT1_PKSG_PT2_PKSK_T4_iiT6__param_3,
	.param .u64 .ptr .align 1 _ZN3cub18CUB_300001_SM_10006detail10radix_sort29DeviceRadixSortOnesweepKernelINS1_5radix10policy_hubIffyE10Policy1000ELNS0_9SortOrderE0EffyiiNS1_21identity_decomposer_tEEEvPT5_SB_PT3_PKSC_PT1_PKSG_PT2_PKSK_T4_iiT6__param_4,
	.param .u64 .ptr .align 1 _ZN3cub18CUB_300001_SM_10006detail10radix_sort29DeviceRadixSortOnesweepKernelINS1_5radix10policy_hubIffyE10Policy1000ELNS0_9SortOrderE0EffyiiNS1_21identity_decomposer_tEEEvPT5_SB_PT3_PKSC_PT1_PKSG_PT2_PKSK_T4_iiT6__param_5,
	.param .u64 .ptr .align 1 _ZN3cub18CUB_300001_SM_10006detail10radix_sort29DeviceRadixSortOnesweepKernelINS1_5radix10policy_hubIffyE10Policy1000ELNS0_9SortOrderE0EffyiiNS1_21identity_decomposer_tEEEvPT5_SB_PT3_PKSC_PT1_PKSG_PT2_PKSK_T4_iiT6__param_6,
	.param .u64 .ptr .align 1 _ZN3cub18CUB_300001_SM_10006detail10radix_sort29DeviceRadixSortOnesweepKernelINS1_5radix10policy_hubIffyE10Policy1000ELNS0_9SortOrderE0EffyiiNS1_21identity_decomposer_tEEEvPT5_SB_PT3_PKSC_PT1_PKSG_PT2_PKSK_T4_iiT6__param_7,
	.param .u32 _ZN3cub18CUB_300001_SM_10006detail10radix_sort29DeviceRadixSortOnesweepKernelINS1_5radix10policy_hubIffyE10Policy1000ELNS0_9SortOrderE0EffyiiNS1_21identity_decomposer_tEEEvPT5_SB_PT3_PKSC_PT1_PKSG_PT2_PKSK_T4_iiT6__param_8,
	.param .u32 _ZN3cub18CUB_300001_SM_10006detail10radix_sort29DeviceRadixSortOnesweepKernelINS1_5radix10policy_hubIffyE10Policy1000ELNS0_9SortOrderE0EffyiiNS1_21identity_decomposer_tEEEvPT5_SB_PT3_PKSC_PT1_PKSG_PT2_PKSK_T4_iiT6__param_9,
	.param .u32 _ZN3cub18CUB_300001_SM_10006detail10radix_sort29DeviceRadixSortOnesweepKernelINS1_5radix10policy_hubIffyE10Policy1000ELNS0_9SortOrderE0EffyiiNS1_21identity_decomposer_tEEEvPT5_SB_PT3_PKSC_PT1_PKSG_PT2_PKSK_T4_iiT6__param_10,
	.param .align 1 .b8 _ZN3cub18CUB_300001_SM_10006detail10radix_sort29DeviceRadixSortOnesweepKernelINS1_5radix10policy_hubIffyE10Policy1000ELNS0_9SortOrderE0EffyiiNS1_21identity_decomposer_tEEEvPT5_SB_PT3_PKSC_PT1_PKSG_PT2_PKSK_T4_iiT6__param_11[1]
)
.maxntid 384
{
	.reg .pred 	%p<358>;
	.reg .b32 	%r<2170>;
	.reg .b32 	%f<269>;
	.reg .b64 	%rd<457>;
	// demoted variable
	.shared .align 16 .b8 _ZZN3cub18CUB_300001_SM_10006detail10radix_sort29DeviceRadixSortOnesweepKernelINS1_5radix10policy_hubIffyE10Policy1000ELNS0_9SortOrderE0EffyiiNS1_21identity_decomposer_tEEEvPT5_SB_PT3_PKSC_PT1_PKSG_PT2_PKSK_T4_iiT6_E1s[28160];
	ld.param.u64 	%rd43, [_ZN3cub18CUB_300001_SM_10006detail10radix_sort29DeviceRadixSortOnesweepKernelINS1_5radix10policy_hubIffyE10Policy1000ELNS0_9SortOrderE0EffyiiNS1_21identity_decomposer_tEEEvPT5_SB_PT3_PKSC_PT1_PKSG_PT2_PKSK_T4_iiT6__param_0];
	ld.param.u64 	%rd44, [_ZN3cub18CUB_300001_SM_10006detail10radix_sort29DeviceRadixSortOnesweepKernelINS1_5radix10policy_hubIffyE10Policy1000ELNS0_9SortOrderE0EffyiiNS1_21identity_decomposer_tEEEvPT5_SB_PT3_PKSC_PT1_PKSG_PT2_PKSK_T4_iiT6__param_1];
	ld.param.u64 	%rd47, [_ZN3cub18CUB_300001_SM_10006detail10radix_sort29DeviceRadixSortOnesweepKernelINS1_5radix10policy_hubIffyE10Policy1000ELNS0_9SortOrderE0EffyiiNS1_21identity_decomposer_tEEEvPT5_SB_PT3_PKSC_PT1_PKSG_PT2_PKSK_T4_iiT6__param_4];
	ld.param.u64 	%rd50, [_ZN3cub18CUB_300001_SM_10006detail10radix_sort29DeviceRadixSortOnesweepKernelINS1_5radix10policy_hubIffyE10Policy1000ELNS0_9SortOrderE0EffyiiNS1_21identity_decomposer_tEEEvPT5_SB_PT3_PKSC_PT1_PKSG_PT2_PKSK_T4_iiT6__param_5];
	cvta.to.global.u64 	%rd1, %rd47;
	cvta.to.global.u64 	%rd2, %rd43;
	cvta.to.global.u64 	%rd3, %rd50;
	mov.u32 	%r1, %tid.x;
	shr.u32 	%r2, %r1, 5;
	// begin inline asm
	mov.u32 %r326, %laneid;
	// end inline asm
	setp.ne.s32 	%p1, %r1, 0;
	@%p1 bra 	$L__BB9_2;
	cvta.to.global.u64 	%rd51, %rd44;
	atom.global.add.u32 	%r327, [%rd51], 1;
	st.shared.u32 	[_ZZN3cub18CUB_300001_SM_10006detail10radix_sort29DeviceRadixSortOnesweepKernelINS1_5radix10policy_hubIffyE10Policy1000ELNS0_9SortOrderE0EffyiiNS1_21identity_decomposer_tEEEvPT5_SB_PT3_PKSC_PT1_PKSG_PT2_PKSK_T4_iiT6_E1s+26112], %r327;
$L__BB9_2:
	ld.param.u32 	%r2031, [_ZN3cub18CUB_300001_SM_10006detail10radix_sort29DeviceRadixSortOnesweepKernelINS1_5radix10policy_hubIffyE10Policy1000ELNS0_9SortOrderE0EffyiiNS1_21identity_decomposer_tEEEvPT5_SB_PT3_PKSC_PT1_PKSG_PT2_PKSK_T4_iiT6__param_8];
	bar.sync 	0;
	ld.shared.u32 	%r4, [_ZZN3cub18CUB_300001_SM_10006detail10radix_sort29DeviceRadixSortOnesweepKernelINS1_5radix10policy_hubIffyE10Policy1000ELNS0_9SortOrderE0EffyiiNS1_21identity_decomposer_tEEEvPT5_SB_PT3_PKSC_PT1_PKSG_PT2_PKSK_T4_iiT6_E1s+26112];
	mul.lo.s32 	%r328, %r4, 6528;
	add.s32 	%r5, %r328, 6528;
	setp.gt.s32 	%p2, %r5, %r2031;
	cvt.s64.s32 	%rd4, %r328;
	@%p2 bra 	$L__BB9_4;
	and.b32  	%r329, %r1, 31;
	and.b32  	%r330, %r1, 992;
	mul.lo.s32 	%r331, %r330, 17;
	or.b32  	%r332, %r331, %r329;
	cvt.u64.u32 	%rd52, %r332;
	add.s64 	%rd53, %rd52, %rd4;
	shl.b64 	%rd54, %rd53, 2;
	add.s64 	%rd55, %rd3, %rd54;
	ld.global.u32 	%r2118, [%rd55];
	ld.global.u32 	%r2117, [%rd55+128];
	ld.global.u32 	%r2116, [%rd55+256];
	ld.global.u32 	%r2115, [%rd55+384];
	ld.global.u32 	%r2114, [%rd55+512];
	ld.global.u32 	%r2113, [%rd55+640];
	ld.global.u32 	%r2112, [%rd55+768];
	ld.global.u32 	%r2111, [%rd55+896];
	ld.global.u32 	%r2110, [%rd55+1024];
	ld.global.u32 	%r2109, [%rd55+1152];
	ld.global.u32 	%r2108, [%rd55+1280];
	ld.global.u32 	%r2107, [%rd55+1408];
	ld.global.u32 	%r2106, [%rd55+1536];
	ld.global.u32 	%r2105, [%rd55+1664];
	ld.global.u32 	%r2104, [%rd55+1792];
	ld.global.u32 	%r2103, [%rd55+1920];
	ld.global.u32 	%r2102, [%rd55+2048];
	bra.uni 	$L__BB9_38;
$L__BB9_4:
	ld.param.u32 	%r2032, [_ZN3cub18CUB_300001_SM_10006detail10radix_sort29DeviceRadixSortOnesweepKernelINS1_5radix10policy_hubIffyE10Policy1000ELNS0_9SortOrderE0EffyiiNS1_21identity_decomposer_tEEEvPT5_SB_PT3_PKSC_PT1_PKSG_PT2_PKSK_T4_iiT6__param_8];
	cvt.u32.u64 	%r334, %rd4;
	sub.s32 	%r23, %r2032, %r334;
	and.b32  	%r335, %r1, 31;
	and.b32  	%r336, %r1, 992;
	mul.lo.s32 	%r337, %r336, 17;
	or.b32  	%r24, %r337, %r335;
	setp.ge.s32 	%p3, %r24, %r23;
	cvt.u64.u32 	%rd56, %r24;
	add.s64 	%rd57, %rd56, %rd4;
	shl.b64 	%rd58, %rd57, 2;
	add.s64 	%rd5, %rd3, %rd58;
	mov.b32 	%r2118, 2147483647;
	@%p3 bra 	$L__BB9_6;
	ld.global.u32 	%r2118, [%rd5];
$L__BB9_6:
	add.s32 	%r339, %r24, 32;
	setp.ge.s32 	%p4, %r339, %r23;
	mov.b32 	%r2117, 2147483647;
	@%p4 bra 	$L__BB9_8;
	ld.global.u32 	%r2117, [%rd5+128];
$L__BB9_8:
	add.s32 	%r341, %r24, 64;
	setp.ge.s32 	%p5, %r341, %r23;
	mov.b32 	%r2116, 2147483647;
	@%p5 bra 	$L__BB9_10;
	ld.global.u32 	%r2116, [%rd5+256];
$L__BB9_10:
	add.s32 	%r343, %r24, 96;
	setp.ge.s32 	%p6, %r343, %r23;
	mov.b32 	%r2115, 2147483647;
	@%p6 bra 	$L__BB9_12;
	ld.global.u32 	%r2115, [%rd5+384];
$L__BB9_12:
	add.s32 	%r345, %r24, 128;
	setp.ge.s32 	%p7, %r345, %r23;
	mov.b32 	%r2114, 2147483647;
	@%p7 bra 	$L__BB9_14;
	ld.global.u32 	%r2114, [%rd5+512];
$L__BB9_14:
	add.s32 	%r347, %r24, 160;
	setp.ge.s32 	%p8, %r347, %r23;
	mov.b32 	%r2113, 2147483647;
	@%p8 bra 	$L__BB9_16;
	ld.global.u32 	%r2113, [%rd5+640];
$L__BB9_16:
	add.s32 	%r349, %r24, 192;
	setp.ge.s32 	%p9, %r349, %r23;
	mov.b32 	%r2112, 2147483647;
	@%p9 bra 	$L__BB9_18;
	ld.global.u32 	%r2112, [%rd5+768];
$L__BB9_18:
	add.s32 	%r351, %r24, 224;
	setp.ge.s32 	%p10, %r351, %r23;
	mov.b32 	%r2111, 2147483647;
	@%p10 bra 	$L__BB9_20;
	ld.global.u32 	%r2111, [%rd5+896];
$L__BB9_20:
	add.s32 	%r353, %r24, 256;
	setp.ge.s32 	%p11, %r353, %r23;
	mov.b32 	%r2110, 2147483647;
	@%p11 bra 	$L__BB9_22;
	ld.global.u32 	%r2110, [%rd5+1024];
$L__BB9_22:
	add.s32 	%r355, %r24, 288;
	setp.ge.s32 	%p12, %r355, %r23;
	mov.b32 	%r2109, 2147483647;
	@%p12 bra 	$L__BB9_24;
	ld.global.u32 	%r2109, [%rd5+1152];
$L__BB9_24:
	add.s32 	%r357, %r24, 320;
	setp.ge.s32 	%p13, %r357, %r23;
	mov.b32 	%r2108, 2147483647;
	@%p13 bra 	$L__BB9_26;
	ld.global.u32 	%r2108, [%rd5+1280];
$L__BB9_26:
	add.s32 	%r359, %r24, 352;
	setp.ge.s32 	%p14, %r359, %r23;
	mov.b32 	%r2107, 2147483647;
	@%p14 bra 	$L__BB9_28;
	ld.global.u32 	%r2107, [%rd5+1408];
$L__BB9_28:
	add.s32 	%r361, %r24, 384;
	setp.ge.s32 	%p15, %r361, %r23;
	mov.b32 	%r2106, 2147483647;
	@%p15 bra 	$L__BB9_30;
	ld.global.u32 	%r2106, [%rd5+1536];
$L__BB9_30:
	add.s32 	%r363, %r24, 416;
	setp.ge.s32 	%p16, %r363, %r23;
	mov.b32 	%r2105, 2147483647;
	@%p16 bra 	$L__BB9_32;
	ld.global.u32 	%r2105, [%rd5+1664];
$L__BB9_32:
	add.s32 	%r365, %r24, 448;
	setp.ge.s32 	%p17, %r365, %r23;
	mov.b32 	%r2104, 2147483647;
	@%p17 bra 	$L__BB9_34;
	ld.global.u32 	%r2104, [%rd5+1792];
$L__BB9_34:
	add.s32 	%r367, %r24, 480;
	setp.ge.s32 	%p18, %r367, %r23;
	mov.b32 	%r2103, 2147483647;
	@%p18 bra 	$L__BB9_36;
	ld.global.u32 	%r2103, [%rd5+1920];
$L__BB9_36:
	add.s32 	%r369, %r24, 512;
	setp.ge.s32 	%p19, %r369, %r23;
	mov.b32 	%r2102, 2147483647;
	@%p19 bra 	$L__BB9_38;
	ld.global.u32 	%r2102, [%rd5+2048];
$L__BB9_38:
	ld.param.u32 	%r2084, [_ZN3cub18CUB_300001_SM_10006detail10radix_sort29DeviceRadixSortOnesweepKernelINS1_5radix10policy_hubIffyE10Policy1000ELNS0_9SortOrderE0EffyiiNS1_21identity_decomposer_tEEEvPT5_SB_PT3_PKSC_PT1_PKSG_PT2_PKSK_T4_iiT6__param_10];
	setp.gt.s32 	%p20, %r2118, -1;
	selp.b32 	%r370, -2147483648, -1, %p20;
	xor.b32  	%r2148, %r370, %r2118;
	setp.gt.s32 	%p21, %r2117, -1;
	selp.b32 	%r371, -2147483648, -1, %p21;
	xor.b32  	%r2147, %r371, %r2117;
	setp.gt.s32 	%p22, %r2116, -1;
	selp.b32 	%r372, -2147483648, -1, %p22;
	xor.b32  	%r2146, %r372, %r2116;
	setp.gt.s32 	%p23, %r2115, -1;
	selp.b32 	%r373, -2147483648, -1, %p23;
	xor.b32  	%r2145, %r373, %r2115;
	setp.gt.s32 	%p24, %r2114, -1;
	selp.b32 	%r374, -2147483648, -1, %p24;
	xor.b32  	%r2144, %r374, %r2114;
	setp.gt.s32 	%p25, %r2113, -1;
	selp.b32 	%r375, -2147483648, -1, %p25;
	xor.b32  	%r2143, %r375, %r2113;
	setp.gt.s32 	%p26, %r2112, -1;
	selp.b32 	%r376, -2147483648, -1, %p26;
	xor.b32  	%r2142, %r376, %r2112;
	setp.gt.s32 	%p27, %r2111, -1;
	selp.b32 	%r377, -2147483648, -1, %p27;
	xor.b32  	%r2141, %r377, %r2111;
	setp.gt.s32 	%p28, %r2110, -1;
	selp.b32 	%r378, -2147483648, -1, %p28;
	xor.b32  	%r2140, %r378, %r2110;
	setp.gt.s32 	%p29, %r2109, -1;
	selp.b32 	%r379, -2147483648, -1, %p29;
	xor.b32  	%r2139, %r379, %r2109;
	setp.gt.s32 	%p30, %r2108, -1;
	selp.b32 	%r380, -2147483648, -1, %p30;
	xor.b32  	%r2138, %r380, %r2108;
	setp.gt.s32 	%p31, %r2107, -1;
	selp.b32 	%r381, -2147483648, -1, %p31;
	xor.b32  	%r2137, %r381, %r2107;
	setp.gt.s32 	%p32, %r2106, -1;
	selp.b32 	%r382, -2147483648, -1, %p32;
	xor.b32  	%r2136, %r382, %r2106;
	setp.gt.s32 	%p33, %r2105, -1;
	selp.b32 	%r383, -2147483648, -1, %p33;
	xor.b32  	%r2135, %r383, %r2105;
	setp.gt.s32 	%p34, %r2104, -1;
	selp.b32 	%r384, -2147483648, -1, %p34;
	xor.b32  	%r2134, %r384, %r2104;
	setp.gt.s32 	%p35, %r2103, -1;
	selp.b32 	%r385, -2147483648, -1, %p35;
	xor.b32  	%r2133, %r385, %r2103;
	setp.gt.s32 	%p36, %r2102, -1;
	selp.b32 	%r386, -2147483648, -1, %p36;
	xor.b32  	%r2132, %r386, %r2102;
	mov.b32 	%r387, -1;
	shl.b32 	%r388, %r387, %r2084;
	not.b32 	%r92, %r388;
	shl.b32 	%r389, %r2, 10;
	mov.u32 	%r390, _ZZN3cub18CUB_300001_SM_10006detail10radix_sort29DeviceRadixSortOnesweepKernelINS1_5radix10policy_hubIffyE10Policy1000ELNS0_9SortOrderE0EffyiiNS1_21identity_decomposer_tEEEvPT5_SB_PT3_PKSC_PT1_PKSG_PT2_PKSK_T4_iiT6_E1s;
	add.s32 	%r93, %r390, %r389;
	setp.gt.s32 	%p37, %r326, 255;
	@%p37 bra 	$L__BB9_51;
	max.s32 	%r391, %r326, 224;
	sub.s32 	%r392, %r391, %r326;
	add.s32 	%r393, %r392, 31;
	shr.u32 	%r394, %r393, 5;
	add.s32 	%r94, %r394, 1;
	and.b32  	%r95, %r94, 15;
	setp.lt.u32 	%p38, %r393, 480;
	mov.u32 	%r2122, %r326;
	@%p38 bra 	$L__BB9_42;
	and.b32  	%r395, %r94, 268435440;
	neg.s32 	%r2120, %r395;
	shl.b32 	%r397, %r326, 2;
	add.s32 	%r398, %r389, %r397;
	add.s32 	%r400, %r398, %r390;
	add.s32 	%r2119, %r400, 1024;
	mov.u32 	%r2122, %r326;
$L__BB9_41:
	.pragma "nounroll";
	mov.b32 	%r401, 0;
	st.shared.u32 	[%r2119+-1024], %r401;
	st.shared.u32 	[%r2119+-896], %r401;
	st.shared.u32 	[%r2119+-768], %r401;
	st.shared.u32 	[%r2119+-640], %r401;
	st.shared.u32 	[%r2119+-512], %r401;
	st.shared.u32 	[%r2119+-384], %r401;
	st.shared.u32 	[%r2119+-256], %r401;
	st.shared.u32 	[%r2119+-128], %r401;
	st.shared.u32 	[%r2119], %r401;
	st.shared.u32 	[%r2119+128], %r401;
	st.shared.u32 	[%r2119+256], %r401;
	st.shared.u32 	[%r2119+384], %r401;
	st.shared.u32 	[%r2119+512], %r401;
	st.shared.u32 	[%r2119+640], %r401;
	st.shared.u32 	[%r2119+768], %r401;
	st.shared.u32 	[%r2119+896], %r401;
	add.s32 	%r2122, %r2122, 512;
	add.s32 	%r2120, %r2120, 16;
	add.s32 	%r2119, %r2119, 2048;
	setp.ne.s32 	%p39, %r2120, 0;
	@%p39 bra 	$L__BB9_41;
$L__BB9_42:
	setp.eq.s32 	%p40, %r95, 0;
	@%p40 bra 	$L__BB9_51;
	and.b32  	%r105, %r94, 7;
	setp.lt.u32 	%p41, %r95, 8;
	@%p41 bra 	$L__BB9_45;
	shl.b32 	%r402, %r2122, 2;
	add.s32 	%r403, %r93, %r402;
	mov.b32 	%r404, 0;
	st.shared.u32 	[%r403], %r404;
	st.shared.u32 	[%r403+128], %r404;
	st.shared.u32 	[%r403+256], %r404;
	st.shared.u32 	[%r403+384], %r404;
	st.shared.u32 	[%r403+512], %r404;
	st.shared.u32 	[%r403+640], %r404;
	st.shared.u32 	[%r403+768], %r404;
	st.shared.u32 	[%r403+896], %r404;
	add.s32 	%r2122, %r2122, 256;
$L__BB9_45:
	setp.eq.s32 	%p42, %r105, 0;
	@%p42 bra 	$L__BB9_51;
	and.b32  	%r108, %r94, 3;
	setp.lt.u32 	%p43, %r105, 4;
	@%p43 bra 	$L__BB9_48;
	shl.b32 	%r405, %r2122, 2;
	add.s32 	%r406, %r93, %r405;
	mov.b32 	%r407, 0;
	st.shared.u32 	[%r406], %r407;
	st.shared.u32 	[%r406+128], %r407;
	st.shared.u32 	[%r406+256], %r407;
	st.shared.u32 	[%r406+384], %r407;
	add.s32 	%r2122, %r2122, 128;
$L__BB9_48:
	setp.eq.s32 	%p44, %r108, 0;
	@%p44 bra 	$L__BB9_51;
	shl.b32 	%r409, %r2122, 2;
	add.s32 	%r410, %r389, %r409;
	add.s32 	%r2126, %r390, %r410;
	neg.s32 	%r2125, %r108;
$L__BB9_50:
	.pragma "nounroll";
	mov.b32 	%r412, 0;
	st.shared.u32 	[%r2126], %r412;
	add.s32 	%r2126, %r2126, 128;
	add.s32 	%r2125, %r2125, 1;
	setp.ne.s32 	%p45, %r2125, 0;
	@%p45 bra 	$L__BB9_50;
$L__BB9_51:
	ld.param.u32 	%r2047, [_ZN3cub18CUB_300001_SM_10006detail10radix_sort29DeviceRadixSortOnesweepKernelINS1_5radix10policy_hubIffyE10Policy1000ELNS0_9SortOrderE0EffyiiNS1_21identity_decomposer_tEEEvPT5_SB_PT3_PKSC_PT1_PKSG_PT2_PKSK_T4_iiT6__param_9];
	bar.warp.sync 	-1;
	setp.eq.s32 	%p46, %r2148, 2147483647;
	selp.b32 	%r414, -2147483648, %r2148, %p46;
	shr.u32 	%r415, %r414, %r2047;
	and.b32  	%r117, %r415, %r92;
	shl.b32 	%r416, %r117, 2;
	add.s32 	%r417, %r93, %r416;
	atom.shared.add.u32 	%r418, [%r417], 1;
	setp.eq.s32 	%p47, %r2147, 2147483647;
	selp.b32 	%r419, -2147483648, %r2147, %p47;
	shr.u32 	%r420, %r419, %r2047;
	and.b32  	%r421, %r420, %r92;
	shl.b32 	%r422, %r421, 2;
	add.s32 	%r423, %r93, %r422;
	atom.shared.add.u32 	%r424, [%r423], 1;
	setp.eq.s32 	%p48, %r2146, 2147483647;
	selp.b32 	%r425, -2147483648, %r2146, %p48;
	shr.u32 	%r426, %r425, %r2047;
	and.b32  	%r427, %r426, %r92;
	shl.b32 	%r428, %r427, 2;
	add.s32 	%r429, %r93, %r428;
	atom.shared.add.u32 	%r430, [%r429], 1;
	setp.eq.s32 	%p49, %r2145, 2147483647;
	selp.b32 	%r431, -2147483648, %r2145, %p49;
	shr.u32 	%r432, %r431, %r2047;
	and.b32  	%r433, %r432, %r92;
	shl.b32 	%r434, %r433, 2;
	add.s32 	%r435, %r93, %r434;
	atom.shared.add.u32 	%r436, [%r435], 1;
	setp.eq.s32 	%p50, %r2144, 2147483647;
	selp.b32 	%r437, -2147483648, %r2144, %p50;
	shr.u32 	%r438, %r437, %r2047;
	and.b32  	%r439, %r438, %r92;
	shl.b32 	%r440, %r439, 2;
	add.s32 	%r441, %r93, %r440;
	atom.shared.add.u32 	%r442, [%r441], 1;
	setp.eq.s32 	%p51, %r2143, 2147483647;
	selp.b32 	%r443, -2147483648, %r2143, %p51;
	shr.u32 	%r444, %r443, %r2047;
	and.b32  	%r445, %r444, %r92;
	shl.b32 	%r446, %r445, 2;
	add.s32 	%r447, %r93, %r446;
	atom.shared.add.u32 	%r448, [%r447], 1;
	setp.eq.s32 	%p52, %r2142, 2147483647;
	selp.b32 	%r449, -2147483648, %r2142, %p52;
	shr.u32 	%r450, %r449, %r2047;
	and.b32  	%r451, %r450, %r92;
	shl.b32 	%r452, %r451, 2;
	add.s32 	%r453, %r93, %r452;
	atom.shared.add.u32 	%r454, [%r453], 1;
	setp.eq.s32 	%p53, %r2141, 2147483647;
	selp.b32 	%r455, -2147483648, %r2141, %p53;
	shr.u32 	%r456, %r455, %r2047;
	and.b32  	%r457, %r456, %r92;
	shl.b32 	%r458, %r457, 2;
	add.s32 	%r459, %r93, %r458;
	atom.shared.add.u32 	%r460, [%r459], 1;
	setp.eq.s32 	%p54, %r2140, 2147483647;
	selp.b32 	%r461, -2147483648, %r2140, %p54;
	shr.u32 	%r462, %r461, %r2047;
	and.b32  	%r463, %r462, %r92;
	shl.b32 	%r464, %r463, 2;
	add.s32 	%r465, %r93, %r464;
	atom.shared.add.u32 	%r466, [%r465], 1;
	setp.eq.s32 	%p55, %r2139, 2147483647;
	selp.b32 	%r467, -2147483648, %r2139, %p55;
	shr.u32 	%r468, %r467, %r2047;
	and.b32  	%r469, %r468, %r92;
	shl.b32 	%r470, %r469, 2;
	add.s32 	%r471, %r93, %r470;
	atom.shared.add.u32 	%r472, [%r471], 1;
	setp.eq.s32 	%p56, %r2138, 2147483647;
	selp.b32 	%r473, -2147483648, %r2138, %p56;
	shr.u32 	%r474, %r473, %r2047;
	and.b32  	%r475, %r474, %r92;
	shl.b32 	%r476, %r475, 2;
	add.s32 	%r477, %r93, %r476;
	atom.shared.add.u32 	%r478, [%r477], 1;
	setp.eq.s32 	%p57, %r2137, 2147483647;
	selp.b32 	%r479, -2147483648, %r2137, %p57;
	shr.u32 	%r480, %r479, %r2047;
	and.b32  	%r481, %r480, %r92;
	shl.b32 	%r482, %r481, 2;
	add.s32 	%r483, %r93, %r482;
	atom.shared.add.u32 	%r484, [%r483], 1;
	setp.eq.s32 	%p58, %r2136, 2147483647;
	selp.b32 	%r485, -2147483648, %r2136, %p58;
	shr.u32 	%r486, %r485, %r2047;
	and.b32  	%r487, %r486, %r92;
	shl.b32 	%r488, %r487, 2;
	add.s32 	%r489, %r93, %r488;
	atom.shared.add.u32 	%r490, [%r489], 1;
	setp.eq.s32 	%p59, %r2135, 2147483647;
	selp.b32 	%r491, -2147483648, %r2135, %p59;
	shr.u32 	%r492, %r491, %r2047;
	and.b32  	%r493, %r492, %r92;
	shl.b32 	%r494, %r493, 2;
	add.s32 	%r495, %r93, %r494;
	atom.shared.add.u32 	%r496, [%r495], 1;
	setp.eq.s32 	%p60, %r2134, 2147483647;
	selp.b32 	%r497, -2147483648, %r2134, %p60;
	shr.u32 	%r498, %r497, %r2047;
	and.b32  	%r499, %r498, %r92;
	shl.b32 	%r500, %r499, 2;
	add.s32 	%r501, %r93, %r500;
	atom.shared.add.u32 	%r502, [%r501], 1;
	setp.eq.s32 	%p61, %r2133, 2147483647;
	selp.b32 	%r503, -2147483648, %r2133, %p61;
	shr.u32 	%r504, %r503, %r2047;
	and.b32  	%r505, %r504, %r92;
	shl.b32 	%r506, %r505, 2;
	add.s32 	%r507, %r93, %r506;
	atom.shared.add.u32 	%r508, [%r507], 1;
	setp.eq.s32 	%p62, %r2132, 2147483647;
	selp.b32 	%r509, -2147483648, %r2132, %p62;
	shr.u32 	%r510, %r509, %r2047;
	and.b32  	%r511, %r510, %r92;
	shl.b32 	%r512, %r511, 2;
	add.s32 	%r513, %r93, %r512;
	atom.shared.add.u32 	%r514, [%r513], 1;
	bar.sync 	0;
	setp.gt.u32 	%p63, %r1, 255;
	shl.b32 	%r515, %r1, 2;
	add.s32 	%r118, %r390, %r515;
	mov.b32 	%r2127, 0;
	@%p63 bra 	$L__BB9_53;
	ld.shared.u32 	%r517, [%r118];
	mov.b32 	%r518, 0;
	st.shared.u32 	[%r118], %r518;
	ld.shared.u32 	%r519, [%r118+1024];
	st.shared.u32 	[%r118+1024], %r517;
	add.s32 	%r520, %r519, %r517;
	ld.shared.u32 	%r521, [%r118+2048];
	st.shared.u32 	[%r118+2048], %r520;
	add.s32 	%r522, %r521, %r520;
	ld.shared.u32 	%r523, [%r118+3072];
	st.shared.u32 	[%r118+3072], %r522;
	add.s32 	%r524, %r523, %r522;
	ld.shared.u32 	%r525, [%r118+4096];
	st.shared.u32 	[%r118+4096], %r524;
	add.s32 	%r526, %r525, %r524;
	ld.shared.u32 	%r527, [%r118+5120];
	st.shared.u32 	[%r118+5120], %r526;
	add.s32 	%r528, %r527, %r526;
	ld.shared.u32 	%r529, [%r118+6144];
	st.shared.u32 	[%r118+6144], %r528;
	add.s32 	%r530, %r529, %r528;
	ld.shared.u32 	%r531, [%r118+7168];
	st.shared.u32 	[%r118+7168], %r530;
	add.s32 	%r532, %r531, %r530;
	ld.shared.u32 	%r533, [%r118+8192];
	st.shared.u32 	[%r118+8192], %r532;
	add.s32 	%r534, %r533, %r532;
	ld.shared.u32 	%r535, [%r118+9216];
	st.shared.u32 	[%r118+9216], %r534;
	add.s32 	%r536, %r535, %r534;
	ld.shared.u32 	%r537, [%r118+10240];
	st.shared.u32 	[%r118+10240], %r536;
	add.s32 	%r538, %r537, %r536;
	ld.shared.u32 	%r539, [%r118+11264];
	st.shared.u32 	[%r118+11264], %r538;
	add.s32 	%r2127, %r539, %r538;
$L__BB9_53:
	setp.gt.u32 	%p64, %r1, 255;
	shl.b32 	%r540, %r4, 8;
	add.s32 	%r541, %r540, %r1;
	mul.wide.s32 	%rd59, %r541, 4;
	add.s64 	%rd6, %rd2, %rd59;
	@%p64 bra 	$L__BB9_55;
	or.b32  	%r542, %r2127, 1073741824;
	st.volatile.global.u32 	[%rd6], %r542;
$L__BB9_55:
	ld.param.u64 	%rd442, [_ZN3cub18CUB_300001_SM_10006detail10radix_sort29DeviceRadixSortOnesweepKernelINS1_5radix10policy_hubIffyE10Policy1000ELNS0_9SortOrderE0EffyiiNS1_21identity_decomposer_tEEEvPT5_SB_PT3_PKSC_PT1_PKSG_PT2_PKSK_T4_iiT6__param_7];
	setp.lt.u32 	%p65, %r1, 256;
	setp.eq.s32 	%p66, %r2127, 6528;
	and.pred  	%p67, %p65, %p66;
	selp.u32 	%r543, 1, 0, %p67;
	{ 
	.reg .pred 	%p1; 
	.reg .pred 	%p2; 
	setp.ne.u32 	%p1, %r543, 0; 
	bar.red.or.pred 	%p2, 0, %p1; 
	selp.u32 	%r544, 1, 0, %p2; 
	}
	setp.eq.s32 	%p68, %r544, 0;
	and.b32  	%r545, %r1, 992;
	and.b32  	%r546, %r1, 31;
	mul.lo.s32 	%r547, %r545, 17;
	or.b32  	%r548, %r547, %r546;
	cvt.u64.u32 	%rd7, %r548;
	add.s64 	%rd61, %rd7, %rd4;
	cvta.to.global.u64 	%rd62, %rd442;
	shl.b64 	%rd63, %rd61, 2;
	add.s64 	%rd8, %rd62, %rd63;
	cvt.u64.u32 	%rd9, %r1;
	@%p68 bra 	$L__BB9_175;
	setp.gt.u32 	%p69, %r1, 255;
	shl.b32 	%r550, %r1, 3;
	add.s32 	%r552, %r390, %r550;
	add.s32 	%r121, %r552, 26112;
	@%p69 bra 	$L__BB9_64;
	ld.param.u64 	%rd436, [_ZN3cub18CUB_300001_SM_10006detail10radix_sort29DeviceRadixSortOnesweepKernelINS1_5radix10policy_hubIffyE10Policy1000ELNS0_9SortOrderE0EffyiiNS1_21identity_decomposer_tEEEvPT5_SB_PT3_PKSC_PT1_PKSG_PT2_PKSK_T4_iiT6__param_3];
	cvta.to.global.u64 	%rd64, %rd436;
	shl.b64 	%rd65, %rd9, 3;
	add.s64 	%rd66, %rd64, %rd65;
	ld.global.u64 	%rd67, [%rd66];
	setp.gt.u32 	%p70, %r1, %r117;
	selp.b64 	%rd68, 6528, 0, %p70;
	sub.s64 	%rd455, %rd67, %rd68;
	st.shared.u64 	[%r121], %rd455;
	setp.lt.s32 	%p71, %r4, 1;
	mov.u32 	%r2131, %r2127;
	@%p71 bra 	$L__BB9_63;
	mov.b32 	%r2129, -1;
	mov.u32 	%r2128, %r4;
	mov.u32 	%r2131, %r2127;
$L__BB9_59:
	add.s32 	%r125, %r2128, -1;
	shl.b32 	%r554, %r125, 8;
	add.s32 	%r555, %r554, %r1;
	mul.wide.s32 	%rd69, %r555, 4;
	add.s64 	%rd11, %rd2, %rd69;
$L__BB9_60:
	membar.cta;
	ld.volatile.global.u32 	%r126, [%rd11];
	setp.eq.s32 	%p72, %r126, 0;
	@%p72 bra 	$L__BB9_60;
	and.b32  	%r556, %r126, 1073741823;
	add.s32 	%r2131, %r556, %r2131;
	setp.gt.s32 	%p73, %r126, -1;
	vote.sync.ballot.b32 	%r2129, %p73, %r2129;
	setp.gt.u32 	%p75, %r2128, 1;
	and.pred  	%p76, %p73, %p75;
	mov.u32 	%r2128, %r125;
	@%p76 bra 	$L__BB9_59;
	ld.shared.u64 	%rd455, [%r121];
$L__BB9_63:
	or.b32  	%r557, %r2131, -2147483648;
	st.volatile.global.u32 	[%rd6], %r557;
	sub.s32 	%r560, %r2131, %r2127;
	cvt.s64.s32 	%rd72, %r560;
	add.s64 	%rd73, %rd455, %rd72;
	st.shared.u64 	[%r121], %rd73;
$L__BB9_64:
	ld.param.u32 	%r2033, [_ZN3cub18CUB_300001_SM_10006detail10radix_sort29DeviceRadixSortOnesweepKernelINS1_5radix10policy_hubIffyE10Policy1000ELNS0_9SortOrderE0EffyiiNS1_21identity_decomposer_tEEEvPT5_SB_PT3_PKSC_PT1_PKSG_PT2_PKSK_T4_iiT6__param_8];
	ld.param.u64 	%rd432, [_ZN3cub18CUB_300001_SM_10006detail10radix_sort29DeviceRadixSortOnesweepKernelINS1_5radix10policy_hubIffyE10Policy1000ELNS0_9SortOrderE0EffyiiNS1_21identity_decomposer_tEEEvPT5_SB_PT3_PKSC_PT1_PKSG_PT2_PKSK_T4_iiT6__param_2];
	setp.gt.u32 	%p77, %r1, 255;
	setp.lt.s32 	%p78, %r5, %r2033;
	setp.eq.s64 	%p79, %rd432, 0;
	or.pred  	%p80, %p79, %p78;
	or.pred  	%p81, %p77, %p80;
	@%p81 bra 	$L__BB9_66;
	ld.param.u64 	%rd433, [_ZN3cub18CUB_300001_SM_10006detail10radix_sort29DeviceRadixSortOnesweepKernelINS1_5radix10policy_hubIffyE10Policy1000ELNS0_9SortOrderE0EffyiiNS1_21identity_decomposer_tEEEvPT5_SB_PT3_PKSC_PT1_PKSG_PT2_PKSK_T4_iiT6__param_2];
	ld.shared.u64 	%rd74, [%r121];
	setp.gt.u32 	%p82, %r1, %r117;
	selp.b64 	%rd75, 6528, 0, %p82;
	cvt.s64.s32 	%rd76, %r2127;
	add.s64 	%rd77, %rd75, %rd76;
	add.s64 	%rd78, %rd77, %rd74;
	cvta.to.global.u64 	%rd79, %rd433;
	shl.b64 	%rd80, %rd9, 3;
	add.s64 	%rd81, %rd79, %rd80;
	st.global.u64 	[%rd81], %rd78;
$L__BB9_66:
	ld.param.u32 	%r2034, [_ZN3cub18CUB_300001_SM_10006detail10radix_sort29DeviceRadixSortOnesweepKernelINS1_5radix10policy_hubIffyE10Policy1000ELNS0_9SortOrderE0EffyiiNS1_21identity_decomposer_tEEEvPT5_SB_PT3_PKSC_PT1_PKSG_PT2_PKSK_T4_iiT6__param_8];
	setp.gt.s32 	%p83, %r5, %r2034;
	bar.sync 	0;
	shl.b32 	%r561, %r117, 3;
	add.s32 	%r563, %r390, %r561;
	ld.shared.u64 	%rd14, [%r563+26112];
	setp.gt.s32 	%p84, %r2148, -1;
	selp.b32 	%r564, -1, -2147483648, %p84;
	xor.b32  	%r2148, %r564, %r2148;
	setp.gt.s32 	%p85, %r2147, -1;
	selp.b32 	%r565, -1, -2147483648, %p85;
	xor.b32  	%r2147, %r565, %r2147;
	setp.gt.s32 	%p86, %r2146, -1;
	selp.b32 	%r566, -1, -2147483648, %p86;
	xor.b32  	%r2146, %r566, %r2146;
	setp.gt.s32 	%p87, %r2145, -1;
	selp.b32 	%r567, -1, -2147483648, %p87;
	xor.b32  	%r2145, %r567, %r2145;
	setp.gt.s32 	%p88, %r2144, -1;
	selp.b32 	%r568, -1, -2147483648, %p88;
	xor.b32  	%r2144, %r568, %r2144;
	setp.gt.s32 	%p89, %r2143, -1;
	selp.b32 	%r569, -1, -2147483648, %p89;
	xor.b32  	%r2143, %r569, %r2143;
	setp.gt.s32 	%p90, %r2142, -1;
	selp.b32 	%r570, -1, -2147483648, %p90;
	xor.b32  	%r2142, %r570, %r2142;
	setp.gt.s32 	%p91, %r2141, -1;
	selp.b32 	%r571, -1, -2147483648, %p91;
	xor.b32  	%r2141, %r571, %r2141;
	setp.gt.s32 	%p92, %r2140, -1;
	selp.b32 	%r572, -1, -2147483648, %p92;
	xor.b32  	%r2140, %r572, %r2140;
	setp.gt.s32 	%p93, %r2139, -1;
	selp.b32 	%r573, -1, -2147483648, %p93;
	xor.b32  	%r2139, %r573, %r2139;
	setp.gt.s32 	%p94, %r2138, -1;
	selp.b32 	%r574, -1, -2147483648, %p94;
	xor.b32  	%r2138, %r574, %r2138;
	setp.gt.s32 	%p95, %r2137, -1;
	selp.b32 	%r575, -1, -2147483648, %p95;
	xor.b32  	%r2137, %r575, %r2137;
	setp.gt.s32 	%p96, %r2136, -1;
	selp.b32 	%r576, -1, -2147483648, %p96;
	xor.b32  	%r2136, %r576, %r2136;
	setp.gt.s32 	%p97, %r2135, -1;
	selp.b32 	%r577, -1, -2147483648, %p97;
	xor.b32  	%r2135, %r577, %r2135;
	setp.gt.s32 	%p98, %r2134, -1;
	selp.b32 	%r578, -1, -2147483648, %p98;
	xor.b32  	%r2134, %r578, %r2134;
	setp.gt.s32 	%p99, %r2133, -1;
	selp.b32 	%r579, -1, -2147483648, %p99;
	xor.b32  	%r2133, %r579, %r2133;
	setp.gt.s32 	%p100, %r2132, -1;
	selp.b32 	%r580, -1, -2147483648, %p100;
	xor.b32  	%r2132, %r580, %r2132;
	@%p83 bra 	$L__BB9_68;
	add.s64 	%rd82, %rd14, %rd7;
	shl.b64 	%rd83, %rd82, 2;
	add.s64 	%rd84, %rd1, %rd83;
	st.global.u32 	[%rd84], %r2148;
	st.global.u32 	[%rd84+128], %r2147;
	st.global.u32 	[%rd84+256], %r2146;
	st.global.u32 	[%rd84+384], %r2145;
	st.global.u32 	[%rd84+512], %r2144;
	st.global.u32 	[%rd84+640], %r2143;
	st.global.u32 	[%rd84+768], %r2142;
	st.global.u32 	[%rd84+896], %r2141;
	st.global.u32 	[%rd84+1024], %r2140;
	st.global.u32 	[%rd84+1152], %r2139;
	st.global.u32 	[%rd84+1280], %r2138;
	st.global.u32 	[%rd84+1408], %r2137;
	st.global.u32 	[%rd84+1536], %r2136;
	st.global.u32 	[%rd84+1664], %r2135;
	st.global.u32 	[%rd84+1792], %r2134;
	st.global.u32 	[%rd84+1920], %r2133;
	st.global.u32 	[%rd84+2048], %r2132;
	bra.uni 	$L__BB9_102;
$L__BB9_68:
	ld.param.u32 	%r2035, [_ZN3cub18CUB_300001_SM_10006detail10radix_sort29DeviceRadixSortOnesweepKernelINS1_5radix10policy_hubIffyE10Policy1000ELNS0_9SortOrderE0EffyiiNS1_21identity_decomposer_tEEEvPT5_SB_PT3_PKSC_PT1_PKSG_PT2_PKSK_T4_iiT6__param_8];
	cvt.u32.u64 	%r581, %rd7;
	mad.lo.s32 	%r147, %r4, -6528, %r2035;
	setp.ge.s32 	%p101, %r581, %r147;
	add.s64 	%rd85, %rd14, %rd7;
	shl.b64 	%rd86, %rd85, 2;
	add.s64 	%rd15, %rd1, %rd86;
	@%p101 bra 	$L__BB9_70;
	st.global.u32 	[%rd15], %r2148;
$L__BB9_70:
	add.s32 	%r583, %r581, 32;
	setp.ge.s32 	%p102, %r583, %r147;
	@%p102 bra 	$L__BB9_72;
	st.global.u32 	[%rd15+128], %r2147;
$L__BB9_72:
	add.s32 	%r585, %r581, 64;
	setp.ge.s32 	%p103, %r585, %r147;
	@%p103 bra 	$L__BB9_74;
	st.global.u32 	[%rd15+256], %r2146;
$L__BB9_74:
	add.s32 	%r587, %r581, 96;
	setp.ge.s32 	%p104, %r587, %r147;
	@%p104 bra 	$L__BB9_76;
	st.global.u32 	[%rd15+384], %r2145;
$L__BB9_76:
	add.s32 	%r589, %r581, 128;
	setp.ge.s32 	%p105, %r589, %r147;
	@%p105 bra 	$L__BB9_78;
	st.global.u32 	[%rd15+512], %r2144;
$L__BB9_78:
	add.s32 	%r591, %r581, 160;
	setp.ge.s32 	%p106, %r591, %r147;
	@%p106 bra 	$L__BB9_80;
	st.global.u32 	[%rd15+640], %r2143;
$L__BB9_80:
	add.s32 	%r593, %r581, 192;
	setp.ge.s32 	%p107, %r593, %r147;
	@%p107 bra 	$L__BB9_82;
	st.global.u32 	[%rd15+768], %r2142;
$L__BB9_82:
	add.s32 	%r595, %r581, 224;
	setp.ge.s32 	%p108, %r595, %r147;
	@%p108 bra 	$L__BB9_84;
	st.global.u32 	[%rd15+896], %r2141;
$L__BB9_84:
	add.s32 	%r597, %r581, 256;
	setp.ge.s32 	%p109, %r597, %r147;
	@%p109 bra 	$L__BB9_86;
	st.global.u32 	[%rd15+1024], %r2140;
$L__BB9_86:
	add.s32 	%r599, %r581, 288;
	setp.ge.s32 	%p110, %r599, %r147;
	@%p110 bra 	$L__BB9_88;
	st.global.u32 	[%rd15+1152], %r2139;
$L__BB9_88:
	add.s32 	%r601, %r581, 320;
	setp.ge.s32 	%p111, %r601, %r147;
	@%p111 bra 	$L__BB9_90;
	st.global.u32 	[%rd15+1280], %r2138;
$L__BB9_90:
	add.s32 	%r603, %r581, 352;
	setp.ge.s32 	%p112, %r603, %r147;
	@%p112 bra 	$L__BB9_92;
	st.global.u32 	[%rd15+1408], %r2137;
$L__BB9_92:
	add.s32 	%r605, %r581, 384;
	setp.ge.s32 	%p113, %r605, %r147;
	@%p113 bra 	$L__BB9_94;
	st.global.u32 	[%rd15+1536], %r2136;
$L__BB9_94:
	add.s32 	%r607, %r581, 416;
	setp.ge.s32 	%p114, %r607, %r147;
	@%p114 bra 	$L__BB9_96;
	st.global.u32 	[%rd15+1664], %r2135;
$L__BB9_96:
	add.s32 	%r609, %r581, 448;
	setp.ge.s32 	%p115, %r609, %r147;
	@%p115 bra 	$L__BB9_98;
	st.global.u32 	[%rd15+1792], %r2134;
$L__BB9_98:
	add.s32 	%r611, %r581, 480;
	setp.ge.s32 	%p116, %r611, %r147;
	@%p116 bra 	$L__BB9_100;
	st.global.u32 	[%rd15+1920], %r2133;
$L__BB9_100:
	add.s32 	%r613, %r581, 512;
	setp.ge.s32 	%p117, %r613, %r147;
	@%p117 bra 	$L__BB9_102;
	st.global.u32 	[%rd15+2048], %r2132;
$L__BB9_102:
	ld.param.u32 	%r2036, [_ZN3cub18CUB_300001_SM_10006detail10radix_sort29DeviceRadixSortOnesweepKernelINS1_5radix10policy_hubIffyE10Policy1000ELNS0_9SortOrderE0EffyiiNS1_21identity_decomposer_tEEEvPT5_SB_PT3_PKSC_PT1_PKSG_PT2_PKSK_T4_iiT6__param_8];
	setp.gt.s32 	%p118, %r5, %r2036;
	@%p118 bra 	$L__BB9_104;
	ld.global.f32 	%f235, [%rd8];
	ld.global.f32 	%f234, [%rd8+128];
	ld.global.f32 	%f233, [%rd8+256];
	ld.global.f32 	%f232, [%rd8+384];
	ld.global.f32 	%f231, [%rd8+512];
	ld.global.f32 	%f230, [%rd8+640];
	ld.global.f32 	%f229, [%rd8+768];
	ld.global.f32 	%f228, [%rd8+896];
	ld.global.f32 	%f227, [%rd8+1024];
	ld.global.f32 	%f226, [%rd8+1152];
	ld.global.f32 	%f225, [%rd8+1280];
	ld.global.f32 	%f224, [%rd8+1408];
	ld.global.f32 	%f223, [%rd8+1536];
	ld.global.f32 	%f222, [%rd8+1664];
	ld.global.f32 	%f221, [%rd8+1792];
	ld.global.f32 	%f220, [%rd8+1920];
	ld.global.f32 	%f219, [%rd8+2048];
	bra.uni 	$L__BB9_138;
$L__BB9_104:
	ld.param.u32 	%r2037, [_ZN3cub18CUB_300001_SM_10006detail10radix_sort29DeviceRadixSortOnesweepKernelINS1_5radix10policy_hubIffyE10Policy1000ELNS0_9SortOrderE0EffyiiNS1_21identity_decomposer_tEEEvPT5_SB_PT3_PKSC_PT1_PKSG_PT2_PKSK_T4_iiT6__param_8];
	cvt.u32.u64 	%r614, %rd7;
	sub.s32 	%r148, %r2037, %r328;
	setp.ge.s32 	%p119, %r614, %r148;
	@%p119 bra 	$L__BB9_106;
	ld.global.f32 	%f235, [%rd8];
$L__BB9_106:
	add.s32 	%r617, %r614, 32;
	setp.ge.s32 	%p120, %r617, %r148;
	@%p120 bra 	$L__BB9_108;
	ld.global.f32 	%f234, [%rd8+128];
$L__BB9_108:
	add.s32 	%r619, %r614, 64;
	setp.ge.s32 	%p121, %r619, %r148;
	@%p121 bra 	$L__BB9_110;
	ld.global.f32 	%f233, [%rd8+256];
$L__BB9_110:
	add.s32 	%r621, %r614, 96;
	setp.ge.s32 	%p122, %r621, %r148;
	@%p122 bra 	$L__BB9_112;
	ld.global.f32 	%f232, [%rd8+384];
$L__BB9_112:
	add.s32 	%r623, %r614, 128;
	setp.ge.s32 	%p123, %r623, %r148;
	@%p123 bra 	$L__BB9_114;
	ld.global.f32 	%f231, [%rd8+512];
$L__BB9_114:
	add.s32 	%r625, %r614, 160;
	setp.ge.s32 	%p124, %r625, %r148;
	@%p124 bra 	$L__BB9_116;
	ld.global.f32 	%f230, [%rd8+640];
$L__BB9_116:
	add.s32 	%r627, %r614, 192;
	setp.ge.s32 	%p125, %r627, %r148;
	@%p125 bra 	$L__BB9_118;
	ld.global.f32 	%f229, [%rd8+768];
$L__BB9_118:
	add.s32 	%r629, %r614, 224;
	setp.ge.s32 	%p126, %r629, %r148;
	@%p126 bra 	$L__BB9_120;
	ld.global.f32 	%f228, [%rd8+896];
$L__BB9_120:
	add.s32 	%r631, %r614, 256;
	setp.ge.s32 	%p127, %r631, %r148;
	@%p127 bra 	$L__BB9_122;
	ld.global.f32 	%f227, [%rd8+1024];
$L__BB9_122:
	add.s32 	%r633, %r614, 288;
	setp.ge.s32 	%p128, %r633, %r148;
	@%p128 bra 	$L__BB9_124;
	ld.global.f32 	%f226, [%rd8+1152];
$L__BB9_124:
	add.s32 	%r635, %r614, 320;
	setp.ge.s32 	%p129, %r635, %r148;
	@%p129 bra 	$L__BB9_126;
	ld.global.f32 	%f225, [%rd8+1280];
$L__BB9_126:
	add.s32 	%r637, %r614, 352;
	setp.ge.s32 	%p130, %r637, %r148;
	@%p130 bra 	$L__BB9_128;
	ld.global.f32 	%f224, [%rd8+1408];
$L__BB9_128:
	add.s32 	%r639, %r614, 384;
	setp.ge.s32 	%p131, %r639, %r148;
	@%p131 bra 	$L__BB9_130;
	ld.global.f32 	%f223, [%rd8+1536];
$L__BB9_130:
	add.s32 	%r641, %r614, 416;
	setp.ge.s32 	%p132, %r641, %r148;
	@%p132 bra 	$L__BB9_132;
	ld.global.f32 	%f222, [%rd8+1664];
$L__BB9_132:
	add.s32 	%r643, %r614, 448;
	setp.ge.s32 	%p133, %r643, %r148;
	@%p133 bra 	$L__BB9_134;
	ld.global.f32 	%f221, [%rd8+1792];
$L__BB9_134:
	add.s32 	%r645, %r614, 480;
	setp.ge.s32 	%p134, %r645, %r148;
	@%p134 bra 	$L__BB9_136;
	ld.global.f32 	%f220, [%rd8+1920];
$L__BB9_136:
	add.s32 	%r647, %r614, 512;
	setp.ge.s32 	%p135, %r647, %r148;
	@%p135 bra 	$L__BB9_138;
	ld.global.f32 	%f219, [%rd8+2048];
$L__BB9_138:
	ld.param.u32 	%r2038, [_ZN3cub18CUB_300001_SM_10006detail10radix_sort29DeviceRadixSortOnesweepKernelINS1_5radix10policy_hubIffyE10Policy1000ELNS0_9SortOrderE0EffyiiNS1_21identity_decomposer_tEEEvPT5_SB_PT3_PKSC_PT1_PKSG_PT2_PKSK_T4_iiT6__param_8];
	mad.lo.s32 	%r648, %r4, 6528, 6528;
	setp.gt.s32 	%p136, %r648, %r2038;
	@%p136 bra 	$L__BB9_140;
	ld.param.u64 	%rd439, [_ZN3cub18CUB_300001_SM_10006detail10radix_sort29DeviceRadixSortOnesweepKernelINS1_5radix10policy_hubIffyE10Policy1000ELNS0_9SortOrderE0EffyiiNS1_21identity_decomposer_tEEEvPT5_SB_PT3_PKSC_PT1_PKSG_PT2_PKSK_T4_iiT6__param_6];
	add.s64 	%rd87, %rd14, %rd7;
	cvta.to.global.u64 	%rd88, %rd439;
	shl.b64 	%rd89, %rd87, 2;
	add.s64 	%rd90, %rd88, %rd89;
	st.global.f32 	[%rd90], %f235;
	st.global.f32 	[%rd90+128], %f234;
	st.global.f32 	[%rd90+256], %f233;
	st.global.f32 	[%rd90+384], %f232;
	st.global.f32 	[%rd90+512], %f231;
	st.global.f32 	[%rd90+640], %f230;
	st.global.f32 	[%rd90+768], %f229;
	st.global.f32 	[%rd90+896], %f228;
	st.global.f32 	[%rd90+1024], %f227;
	st.global.f32 	[%rd90+1152], %f226;
	st.global.f32 	[%rd90+1280], %f225;
	st.global.f32 	[%rd90+1408], %f224;
	st.global.f32 	[%rd90+1536], %f223;
	st.global.f32 	[%rd90+1664], %f222;
	st.global.f32 	[%rd90+1792], %f221;
	st.global.f32 	[%rd90+1920], %f220;
	st.global.f32 	[%rd90+2048], %f219;
	bra.uni 	$L__BB9_174;
$L__BB9_140:
	ld.param.u32 	%r2039, [_ZN3cub18CUB_300001_SM_10006detail10radix_sort29DeviceRadixSortOnesweepKernelINS1_5radix10policy_hubIffyE10Policy1000ELNS0_9SortOrderE0EffyiiNS1_21identity_decomposer_tEEEvPT5_SB_PT3_PKSC_PT1_PKSG_PT2_PKSK_T4_iiT6__param_8];
	ld.param.u64 	%rd440, [_ZN3cub18CUB_300001_SM_10006detail10radix_sort29DeviceRadixSortOnesweepKernelINS1_5radix10policy_hubIffyE10Policy1000ELNS0_9SortOrderE0EffyiiNS1_21identity_decomposer_tEEEvPT5_SB_PT3_PKSC_PT1_PKSG_PT2_PKSK_T4_iiT6__param_6];
	cvt.u32.u64 	%r649, %rd7;
	mad.lo.s32 	%r149, %r4, -6528, %r2039;
	setp.ge.s32 	%p137, %r649, %r149;
	add.s64 	%rd91, %rd14, %rd7;
	cvta.to.global.u64 	%rd92, %rd440;
	shl.b64 	%rd93, %rd91, 2;
	add.s64 	%rd16, %rd92, %rd93;
	@%p137 bra 	$L__BB9_142;
	st.global.f32 	[%rd16], %f235;
$L__BB9_142:
	add.s32 	%r651, %r649, 32;
	setp.ge.s32 	%p138, %r651, %r149;
	@%p138 bra 	$L__BB9_144;
	st.global.f32 	[%rd16+128], %f234;
$L__BB9_144:
	add.s32 	%r653, %r649, 64;
	setp.ge.s32 	%p139, %r653, %r149;
	@%p139 bra 	$L__BB9_146;
	st.global.f32 	[%rd16+256], %f233;
$L__BB9_146:
	add.s32 	%r655, %r649, 96;
	setp.ge.s32 	%p140, %r655, %r149;
	@%p140 bra 	$L__BB9_148;
	st.global.f32 	[%rd16+384], %f232;
$L__BB9_148:
	add.s32 	%r657, %r649, 128;
	setp.ge.s32 	%p141, %r657, %r149;
	@%p141 bra 	$L__BB9_150;
	st.global.f32 	[%rd16+512], %f231;
$L__BB9_150:
	add.s32 	%r659, %r649, 160;
	setp.ge.s32 	%p142, %r659, %r149;
	@%p142 bra 	$L__BB9_152;
	st.global.f32 	[%rd16+640], %f230;
$L__BB9_152:
	add.s32 	%r661, %r649, 192;
	setp.ge.s32 	%p143, %r661, %r149;
	@%p143 bra 	$L__BB9_154;
	st.global.f32 	[%rd16+768], %f229;
$L__BB9_154:
	add.s32 	%r663, %r649, 224;
	setp.ge.s32 	%p144, %r663, %r149;
	@%p144 bra 	$L__BB9_156;
	st.global.f32 	[%rd16+896], %f228;
$L__BB9_156:
	add.s32 	%r665, %r649, 256;
	setp.ge.s32 	%p145, %r665, %r149;
	@%p145 bra 	$L__BB9_158;
	st.global.f32 	[%rd16+1024], %f227;
$L__BB9_158:
	add.s32 	%r667, %r649, 288;
	setp.ge.s32 	%p146, %r667, %r149;
	@%p146 bra 	$L__BB9_160;
	st.global.f32 	[%rd16+1152], %f226;
$L__BB9_160:
	add.s32 	%r669, %r649, 320;
	setp.ge.s32 	%p147, %r669, %r149;
	@%p147 bra 	$L__BB9_162;
	st.global.f32 	[%rd16+1280], %f225;
$L__BB9_162:
	add.s32 	%r671, %r649, 352;
	setp.ge.s32 	%p148, %r671, %r149;
	@%p148 bra 	$L__BB9_164;
	st.global.f32 	[%rd16+1408], %f224;
$L__BB9_164:
	add.s32 	%r673, %r649, 384;
	setp.ge.s32 	%p149, %r673, %r149;
	@%p149 bra 	$L__BB9_166;
	st.global.f32 	[%rd16+1536], %f223;
$L__BB9_166:
	add.s32 	%r675, %r649, 416;
	setp.ge.s32 	%p150, %r675, %r149;
	@%p150 bra 	$L__BB9_168;
	st.global.f32 	[%rd16+1664], %f222;
$L__BB9_168:
	add.s32 	%r677, %r649, 448;
	setp.ge.s32 	%p151, %r677, %r149;
	@%p151 bra 	$L__BB9_170;
	st.global.f32 	[%rd16+1792], %f221;
$L__BB9_170:
	add.s32 	%r679, %r649, 480;
	setp.ge.s32 	%p152, %r679, %r149;
	@%p152 bra 	$L__BB9_172;
	st.global.f32 	[%rd16+1920], %f220;
$L__BB9_172:
	add.s32 	%r681, %r649, 512;
	setp.ge.s32 	%p153, %r681, %r149;
	@%p153 bra 	$L__BB9_174;
	st.global.f32 	[%rd16+2048], %f219;
$L__BB9_174:
	// begin inline asm
	exit;
	// end inline asm
$L__BB9_175:
	mul.hi.u32 	%r682, %r1, 357913942;
	add.s32 	%r683, %r682, %r1;
	shl.b32 	%r684, %r683, 2;
	add.s32 	%r686, %r390, %r684;
	add.s32 	%r167, %r686, 13328;
	st.shared.u32 	[%r686+13328], %r2127;
	bar.sync 	0;
	setp.gt.u32 	%p154, %r1, 31;
	@%p154 bra 	$L__BB9_177;
	mad.lo.s32 	%r718, %r1, 52, %r390;
	ld.shared.u32 	%r719, [%r718+13328];
	ld.shared.u32 	%r720, [%r718+13332];
	ld.shared.u32 	%r721, [%r718+13336];
	ld.shared.u32 	%r722, [%r718+13340];
	ld.shared.u32 	%r723, [%r718+13344];
	ld.shared.u32 	%r724, [%r718+13348];
	ld.shared.u32 	%r725, [%r718+13352];
	ld.shared.u32 	%r726, [%r718+13356];
	ld.shared.u32 	%r727, [%r718+13360];
	ld.shared.u32 	%r728, [%r718+13364];
	ld.shared.u32 	%r729, [%r718+13368];
	ld.shared.u32 	%r730, [%r718+13372];
	add.s32 	%r731, %r720, %r719;
	add.s32 	%r732, %r731, %r721;
	add.s32 	%r733, %r732, %r722;
	add.s32 	%r734, %r733, %r723;
	add.s32 	%r735, %r734, %r724;
	add.s32 	%r736, %r735, %r725;
	add.s32 	%r737, %r736, %r726;
	add.s32 	%r738, %r737, %r727;
	add.s32 	%r739, %r738, %r728;
	add.s32 	%r740, %r739, %r729;
	add.s32 	%r691, %r740, %r730;
	mov.b32 	%r689, 1;
	mov.b32 	%r714, 0;
	mov.b32 	%r716, -1;
	// begin inline asm
	{  .reg .s32 r0;  .reg .pred p;  shfl.sync.up.b32 r0|p, %r691, %r689, %r714, %r716;  @p add.s32 r0, r0, %r691;  mov.s32 %r687, r0;}
	// end inline asm
	mov.b32 	%r695, 2;
	// begin inline asm
	{  .reg .s32 r0;  .reg .pred p;  shfl.sync.up.b32 r0|p, %r687, %r695, %r714, %r716;  @p add.s32 r0, r0, %r687;  mov.s32 %r693, r0;}
	// end inline asm
	mov.b32 	%r701, 4;
	// begin inline asm
	{  .reg .s32 r0;  .reg .pred p;  shfl.sync.up.b32 r0|p, %r693, %r701, %r714, %r716;  @p add.s32 r0, r0, %r693;  mov.s32 %r699, r0;}
	// end inline asm
	mov.b32 	%r707, 8;
	// begin inline asm
	{  .reg .s32 r0;  .reg .pred p;  shfl.sync.up.b32 r0|p, %r699, %r707, %r714, %r716;  @p add.s32 r0, r0, %r699;  mov.s32 %r705, r0;}
	// end inline asm
	mov.b32 	%r713, 16;
	// begin inline asm
	{  .reg .s32 r0;  .reg .pred p;  shfl.sync.up.b32 r0|p, %r705, %r713, %r714, %r716;  @p add.s32 r0, r0, %r705;  mov.s32 %r711, r0;}
	// end inline asm
	sub.s32 	%r741, %r711, %r691;
	add.s32 	%r742, %r719, %r741;
	add.s32 	%r743, %r720, %r742;
	add.s32 	%r744, %r721, %r743;
	add.s32 	%r745, %r722, %r744;
	add.s32 	%r746, %r723, %r745;
	add.s32 	%r747, %r724, %r746;
	add.s32 	%r748, %r725, %r747;
	add.s32 	%r749, %r726, %r748;
	add.s32 	%r750, %r727, %r749;
	add.s32 	%r751, %r728, %r750;
	add.s32 	%r752, %r729, %r751;
	st.shared.u32 	[%r718+13328], %r741;
	st.shared.u32 	[%r718+13332], %r742;
	st.shared.u32 	[%r718+13336], %r743;
	st.shared.u32 	[%r718+13340], %r744;
	st.shared.u32 	[%r718+13344], %r745;
	st.shared.u32 	[%r718+13348], %r746;
	st.shared.u32 	[%r718+13352], %r747;
	st.shared.u32 	[%r718+13356], %r748;
	st.shared.u32 	[%r718+13360], %r749;
	st.shared.u32 	[%r718+13364], %r750;
	st.shared.u32 	[%r718+13368], %r751;
	st.shared.u32 	[%r718+13372], %r752;
$L__BB9_177:
	setp.gt.u32 	%p155, %r1, 255;
	bar.sync 	0;
	ld.shared.u32 	%r168, [%r167];
	@%p155 bra 	$L__BB9_179;
	ld.shared.u32 	%r756, [%r118];
	add.s32 	%r757, %r756, %r168;
	st.shared.u32 	[%r118], %r757;
	ld.shared.u32 	%r758, [%r118+1024];
	add.s32 	%r759, %r758, %r168;
	st.shared.u32 	[%r118+1024], %r759;
	ld.shared.u32 	%r760, [%r118+2048];
	add.s32 	%r761, %r760, %r168;
	st.shared.u32 	[%r118+2048], %r761;
	ld.shared.u32 	%r762, [%r118+3072];
	add.s32 	%r763, %r762, %r168;
	st.shared.u32 	[%r118+3072], %r763;
	ld.shared.u32 	%r764, [%r118+4096];
	add.s32 	%r765, %r764, %r168;
	st.shared.u32 	[%r118+4096], %r765;
	ld.shared.u32 	%r766, [%r118+5120];
	add.s32 	%r767, %r766, %r168;
	st.shared.u32 	[%r118+5120], %r767;
	ld.shared.u32 	%r768, [%r118+6144];
	add.s32 	%r769, %r768, %r168;
	st.shared.u32 	[%r118+6144], %r769;
	ld.shared.u32 	%r770, [%r118+7168];
	add.s32 	%r771, %r770, %r168;
	st.shared.u32 	[%r118+7168], %r771;
	ld.shared.u32 	%r772, [%r118+8192];
	add.s32 	%r773, %r772, %r168;
	st.shared.u32 	[%r118+8192], %r773;
	ld.shared.u32 	%r774, [%r118+9216];
	add.s32 	%r775, %r774, %r168;
	st.shared.u32 	[%r118+9216], %r775;
	ld.shared.u32 	%r776, [%r118+10240];
	add.s32 	%r777, %r776, %r168;
	st.shared.u32 	[%r118+10240], %r777;
	ld.shared.u32 	%r778, [%r118+11264];
	add.s32 	%r779, %r778, %r168;
	st.shared.u32 	[%r118+11264], %r779;
$L__BB9_179:
	ld.param.u32 	%r2085, [_ZN3cub18CUB_300001_SM_10006detail10radix_sort29DeviceRadixSortOnesweepKernelINS1_5radix10policy_hubIffyE10Policy1000ELNS0_9SortOrderE0EffyiiNS1_21identity_decomposer_tEEEvPT5_SB_PT3_PKSC_PT1_PKSG_PT2_PKSK_T4_iiT6__param_10];
	ld.param.u32 	%r2048, [_ZN3cub18CUB_300001_SM_10006detail10radix_sort29DeviceRadixSortOnesweepKernelINS1_5radix10policy_hubIffyE10Policy1000ELNS0_9SortOrderE0EffyiiNS1_21identity_decomposer_tEEEvPT5_SB_PT3_PKSC_PT1_PKSG_PT2_PKSK_T4_iiT6__param_9];
	shl.b32 	%r806, %r1, 5;
	and.b32  	%r807, %r806, 31744;
	add.s32 	%r169, %r390, %r807;
	bar.sync 	0;
	// begin inline asm
	mov.u32 %r780, %lanemask_le;
	// end inline asm
	setp.eq.s32 	%p156, %r2148, 2147483647;
	selp.b32 	%r809, -2147483648, %r2148, %p156;
	shr.u32 	%r810, %r809, %r2048;
	mov.b32 	%r811, -1;
	shl.b32 	%r812, %r811, %r2085;
	not.b32 	%r171, %r812;
	and.b32  	%r803, %r810, %r171;
	mov.b32 	%r783, 1;
	// begin inline asm
	{
    .reg .pred p;
    and.b32 %r781, %r803, %r783;    setp.ne.u32 p, %r781, 0;
    vote.ballot.sync.b32 %r781, p, 0xffffffff;
    @!p not.b32 %r781, %r781;
}

	// end inline asm
	mov.b32 	%r786, 2;
	// begin inline asm
	{
    .reg .pred p;
    and.b32 %r784, %r803, %r786;    setp.ne.u32 p, %r784, 0;
    vote.ballot.sync.b32 %r784, p, 0xffffffff;
    @!p not.b32 %r784, %r784;
}

	// end inline asm
	and.b32  	%r813, %r784, %r781;
	mov.b32 	%r789, 4;
	// begin inline asm
	{
    .reg .pred p;
    and.b32 %r787, %r803, %r789;    setp.ne.u32 p, %r787, 0;
    vote.ballot.sync.b32 %r787, p, 0xffffffff;
    @!p not.b32 %r787, %r787;
}

	// end inline asm
	and.b32  	%r814, %r787, %r813;
	mov.b32 	%r792, 8;
	// begin inline asm
	{
    .reg .pred p;
    and.b32 %r790, %r803, %r792;    setp.ne.u32 p, %r790, 0;
    vote.ballot.sync.b32 %r790, p, 0xffffffff;
    @!p not.b32 %r790, %r790;
}

	// end inline asm
	and.b32  	%r815, %r790, %r814;
	mov.b32 	%r795, 16;
	// begin inline asm
	{
    .reg .pred p;
    and.b32 %r793, %r803, %r795;    setp.ne.u32 p, %r793, 0;
    vote.ballot.sync.b32 %r793, p, 0xffffffff;
    @!p not.b32 %r793, %r793;
}

	// end inline asm
	and.b32  	%r816, %r793, %r815;
	mov.b32 	%r798, 32;
	// begin inline asm
	{
    .reg .pred p;
    and.b32 %r796, %r803, %r798;    setp.ne.u32 p, %r796, 0;
    vote.ballot.sync.b32 %r796, p, 0xffffffff;
    @!p not.b32 %r796, %r796;
}

	// end inline asm
	and.b32  	%r817, %r796, %r816;
	mov.b32 	%r801, 64;
	// begin inline asm
	{
    .reg .pred p;
    and.b32 %r799, %r803, %r801;    setp.ne.u32 p, %r799, 0;
    vote.ballot.sync.b32 %r799, p, 0xffffffff;
    @!p not.b32 %r799, %r799;
}

	// end inline asm
	and.b32  	%r818, %r799, %r817;
	mov.b32 	%r804, 128;
	// begin inline asm
	{
    .reg .pred p;
    and.b32 %r802, %r803, %r804;    setp.ne.u32 p, %r802, 0;
    vote.ballot.sync.b32 %r802, p, 0xffffffff;
    @!p not.b32 %r802, %r802;
}

	// end inline asm
	and.b32  	%r819, %r802, %r818;
	clz.b32 	%r820, %r819;
	sub.s32 	%r173, 31, %r820;
	and.b32  	%r821, %r780, %r819;
	popc.b32 	%r174, %r821;
	setp.ne.s32 	%p157, %r326, %r173;
	mov.b32 	%r2149, 0;
	@%p157 bra 	$L__BB9_181;
	shl.b32 	%r822, %r803, 2;
	add.s32 	%r823, %r169, %r822;
	atom.shared.add.u32 	%r2149, [%r823], %r174;
$L__BB9_181:
	ld.param.u32 	%r2049, [_ZN3cub18CUB_300001_SM_10006detail10radix_sort29DeviceRadixSortOnesweepKernelINS1_5radix10policy_hubIffyE10Policy1000ELNS0_9SortOrderE0EffyiiNS1_21identity_decomposer_tEEEvPT5_SB_PT3_PKSC_PT1_PKSG_PT2_PKSK_T4_iiT6__param_9];
	shfl.sync.idx.b32	%r849|%p158, %r2149, %r173, 31, -1;
	add.s32 	%r177, %r174, %r849;
	setp.eq.s32 	%p159, %r2147, 2147483647;
	selp.b32 	%r850, -2147483648, %r2147, %p159;
	shr.u32 	%r851, %r850, %r2049;
	and.b32  	%r846, %r851, %r171;
	mov.b32 	%r826, 1;
	// begin inline asm
	{
    .reg .pred p;
    and.b32 %r824, %r846, %r826;    setp.ne.u32 p, %r824, 0;
    vote.ballot.sync.b32 %r824, p, 0xffffffff;
    @!p not.b32 %r824, %r824;
}

	// end inline asm
	mov.b32 	%r829, 2;
	// begin inline asm
	{
    .reg .pred p;
    and.b32 %r827, %r846, %r829;    setp.ne.u32 p, %r827, 0;
    vote.ballot.sync.b32 %r827, p, 0xffffffff;
    @!p not.b32 %r827, %r827;
}

	// end inline asm
	and.b32  	%r852, %r827, %r824;
	mov.b32 	%r832, 4;
	// begin inline asm
	{
    .reg .pred p;
    and.b32 %r830, %r846, %r832;    setp.ne.u32 p, %r830, 0;
    vote.ballot.sync.b32 %r830, p, 0xffffffff;
    @!p not.b32 %r830, %r830;
}

	// end inline asm
	and.b32  	%r853, %r830, %r852;
	mov.b32 	%r835, 8;
	// begin inline asm
	{
    .reg .pred p;
    and.b32 %r833, %r846, %r835;    setp.ne.u32 p, %r833, 0;
    vote.ballot.sync.b32 %r833, p, 0xffffffff;
    @!p not.b32 %r833, %r833;
}

	// end inline asm
	and.b32  	%r854, %r833, %r853;
	mov.b32 	%r838, 16;
	// begin inline asm
	{
    .reg .pred p;
    and.b32 %r836, %r846, %r838;    setp.ne.u32 p, %r836, 0;
    vote.ballot.sync.b32 %r836, p, 0xffffffff;
    @!p not.b32 %r836, %r836;
}

	// end inline asm
	and.b32  	%r855, %r836, %r854;
	mov.b32 	%r841, 32;
	// begin inline asm
	{
    .reg .pred p;
    and.b32 %r839, %r846, %r841;    setp.ne.u32 p, %r839, 0;
    vote.ballot.sync.b32 %r839, p, 0xffffffff;
    @!p not.b32 %r839, %r839;
}

	// end inline asm
	and.b32  	%r856, %r839, %r855;
	mov.b32 	%r844, 64;
	// begin inline asm
	{
    .reg .pred p;
    and.b32 %r842, %r846, %r844;    setp.ne.u32 p, %r842, 0;
    vote.ballot.sync.b32 %r842, p, 0xffffffff;
    @!p not.b32 %r842, %r842;
}

	// end inline asm
	and.b32  	%r857, %r842, %r856;
	mov.b32 	%r847, 128;
	// begin inline asm
	{
    .reg .pred p;
    and.b32 %r845, %r846, %r847;    setp.ne.u32 p, %r845, 0;
    vote.ballot.sync.b32 %r845, p, 0xffffffff;
    @!p not.b32 %r845, %r845;
}

	// end inline asm
	and.b32  	%r858, %r845, %r857;
	clz.b32 	%r859, %r858;
	sub.s32 	%r179, 31, %r859;
	and.b32  	%r860, %r780, %r858;
	popc.b32 	%r180, %r860;
	setp.ne.s32 	%p160, %r326, %r179;
	mov.b32 	%r2150, 0;
	@%p160 bra 	$L__BB9_183;
	shl.b32 	%r861, %r846, 2;
	add.s32 	%r862, %r169, %r861;
	atom.shared.add.u32 	%r2150, [%r862], %r180;
$L__BB9_183:
	ld.param.u32 	%r2050, [_ZN3cub18CUB_300001_SM_10006detail10radix_sort29DeviceRadixSortOnesweepKernelINS1_5radix10policy_hubIffyE10Policy1000ELNS0_9SortOrderE0EffyiiNS1_21identity_decomposer_tEEEvPT5_SB_PT3_PKSC_PT1_PKSG_PT2_PKSK_T4_iiT6__param_9];
	shfl.sync.idx.b32	%r888|%p161, %r2150, %r179, 31, -1;
	add.s32 	%r183, %r180, %r888;
	setp.eq.s32 	%p162, %r2146, 2147483647;
	selp.b32 	%r889, -2147483648, %r2146, %p162;
	shr.u32 	%r890, %r889, %r2050;
	and.b32  	%r885, %r890, %r171;
	mov.b32 	%r865, 1;
	// begin inline asm
	{
    .reg .pred p;
    and.b32 %r863, %r885, %r865;    setp.ne.u32 p, %r863, 0;
    vote.ballot.sync.b32 %r863, p, 0xffffffff;
    @!p not.b32 %r863, %r863;
}

	// end inline asm
	mov.b32 	%r868, 2;
	// begin inline asm
	{
    .reg .pred p;
    and.b32 %r866, %r885, %r868;    setp.ne.u32 p, %r866, 0;
    vote.ballot.sync.b32 %r866, p, 0xffffffff;
    @!p not.b32 %r866, %r866;
}

	// end inline asm
	and.b32  	%r891, %r866, %r863;
	mov.b32 	%r871, 4;
	// begin inline asm
	{
    .reg .pred p;
    and.b32 %r869, %r885, %r871;    setp.ne.u32 p, %r869, 0;
    vote.ballot.sync.b32 %r869, p, 0xffffffff;
    @!p not.b32 %r869, %r869;
}

	// end inline asm
	and.b32  	%r892, %r869, %r891;
	mov.b32 	%r874, 8;
	// begin inline asm
	{
    .reg .pred p;
    and.b32 %r872, %r885, %r874;    setp.ne.u32 p, %r872, 0;
    vote.ballot.sync.b32 %r872, p, 0xffffffff;
    @!p not.b32 %r872, %r872;
}

	// end inline asm
	and.b32  	%r893, %r872, %r892;
	mov.b32 	%r877, 16;
	// begin inline asm
	{
    .reg .pred p;
    and.b32 %r875, %r885, %r877;    setp.ne.u32 p, %r875, 0;
    vote.ballot.sync.b32 %r875, p, 0xffffffff;
    @!p not.b32 %r875, %r875;
}

	// end inline asm
	and.b32  	%r894, %r875, %r893;
	mov.b32 	%r880, 32;
	// begin inline asm
	{
    .reg .pred p;
    and.b32 %r878, %r885, %r880;    setp.ne.u32 p, %r878, 0;
    vote.ballot.sync.b32 %r878, p, 0xffffffff;
    @!p not.b32 %r878, %r878;
}

	// end inline asm
	and.b32  	%r895, %r878, %r894;
	mov.b32 	%r883, 64;
	// begin inline asm
	{
    .reg .pred p;
    and.b32 %r881, %r885, %r883;    setp.ne.u32 p, %r881, 0;
    vote.ballot.sync.b32 %r881, p, 0xffffffff;
    @!p not.b32 %r881, %r881;
}

	// end inline asm
	and.b32  	%r896, %r881, %r895;
	mov.b32 	%r886, 128;
	// begin inline asm
	{
    .reg .pred p;
    and.b32 %r884, %r885, %r886;    setp.ne.u32 p, %r884, 0;
    vote.ballot.sync.b32 %r884, p, 0xffffffff;
    @!p not.b32 %r884, %r884;
}

	// end inline asm
	and.b32  	%r897, %r884, %r896;
	clz.b32 	%r898, %r897;
	sub.s32 	%r185, 31, %r898;
	and.b32  	%r899, %r780, %r897;
	popc.b32 	%r186, %r899;
	setp.ne.s32 	%p163, %r326, %r185;
	mov.b32 	%r2151, 0;
	@%p163 bra 	$L__BB9_185;
	shl.b32 	%r900, %r885, 2;
	add.s32 	%r901, %r169, %r900;
	atom.shared.add.u32 	%r2151, [%r901], %r186;
$L__BB9_185:
	ld.param.u32 	%r2051, [_ZN3cub18CUB_300001_SM_10006detail10radix_sort29DeviceRadixSortOnesweepKernelINS1_5radix10policy_hubIffyE10Policy1000ELNS0_9SortOrderE0EffyiiNS1_21identity_decomposer_tEEEvPT5_SB_PT3_PKSC_PT1_PKSG_PT2_PKSK_T4_iiT6__param_9];
	shfl.sync.idx.b32	%r927|%p164, %r2151, %r185, 31, -1;
	add.s32 	%r189, %r186, %r927;
	setp.eq.s32 	%p165, %r2145, 2147483647;
	selp.b32 	%r928, -2147483648, %r2145, %p165;
	shr.u32 	%r929, %r928, %r2051;
	and.b32  	%r924, %r929, %r171;
	mov.b32 	%r904, 1;
	// begin inline asm
	{
    .reg .pred p;
    and.b32 %r902, %r924, %r904;    setp.ne.u32 p, %r902, 0;
    vote.ballot.sync.b32 %r902, p, 0xffffffff;
    @!p not.b32 %r902, %r902;
}

	// end inline asm
	mov.b32 	%r907, 2;
	// begin inline asm
	{
    .reg .pred p;
    and.b32 %r905, %r924, %r907;    setp.ne.u32 p, %r905, 0;
    vote.ballot.sync.b32 %r905, p, 0xffffffff;
    @!p not.b32 %r905, %r905;
}

	// end inline asm
	and.b32  	%r930, %r905, %r902;
	mov.b32 	%r910, 4;
	// begin inline asm
	{
    .reg .pred p;
    and.b32 %r908, %r924, %r910;    setp.ne.u32 p, %r908, 0;
    vote.ballot.sync.b32 %r908, p, 0xffffffff;
    @!p not.b32 %r908, %r908;
}

	// end inline asm
	and.b32  	%r931, %r908, %r930;
	mov.b32 	%r913, 8;
	// begin inline asm
	{
    .reg .pred p;
    and.b32 %r911, %r924, %r913;    setp.ne.u32 p, %r911, 0;
    vote.ballot.sync.b32 %r911, p, 0xffffffff;
    @!p not.b32 %r911, %r911;
}

	// end inline asm
	and.b32  	%r932, %r911, %r931;
	mov.b32 	%r916, 16;
	// begin inline asm
	{
    .reg .pred p;
    and.b32 %r914, %r924, %r916;    setp.ne.u32 p, %r914, 0;
    vote.ballot.sync.b32 %r914, p, 0xffffffff;
    @!p not.b32 %r914, %r914;
}

	// end inline asm
	and.b32  	%r933, %r914, %r932;
	mov.b32 	%r919, 32;
	// begin inline asm
	{
    .reg .pred p;
    and.b32 %r917, %r924, %r919;    setp.ne.u32 p, %r917, 0;
    vote.ballot.sync.b32 %r917, p, 0xffffffff;
    @!p not.b32 %r917, %r917;
}

	// end inline asm
	and.b32  	%r934, %r917, %r933;
	mov.b32 	%r922, 64;
	// begin inline asm
	{
    .reg .pred p;
    and.b32 %r920, %r924, %r922;    setp.ne.u32 p, %r920, 0;
    vote.ballot.sync.b32 %r920, p, 0xffffffff;
    @!p not.b32 %r920, %r920;
}

	// end inline asm
	and.b32  	%r935, %r920, %r934;
	mov.b32 	%r925, 128;
	// begin inline asm
	{
    .reg .pred p;
    and.b32 %r923, %r924, %r925;    setp.ne.u32 p, %r923, 0;
    vote.ballot.sync.b32 %r923, p, 0xffffffff;
    @!p not.b32 %r923, %r923;
}

	// end inline asm
	and.b32  	%r936, %r923, %r935;
	clz.b32 	%r937, %r936;
	sub.s32 	%r191, 31, %r937;
	and.b32  	%r938, %r780, %r936;
	popc.b32 	%r192, %r938;
	setp.ne.s32 	%p166, %r326, %r191;
	mov.b32 	%r2152, 0;
	@%p166 bra 	$L__BB9_187;
	shl.b32 	%r939, %r924, 2;
	add.s32 	%r940, %r169, %r939;
	atom.shared.add.u32 	%r2152, [%r940], %r192;
$L__BB9_187:
	ld.param.u32 	%r2052, [_ZN3cub18CUB_300001_SM_10006detail10radix_sort29DeviceRadixSortOnesweepKernelINS1_5radix10policy_hubIffyE10Policy1000ELNS0_9SortOrderE0EffyiiNS1_21identity_decomposer_tEEEvPT5_SB_PT3_PKSC_PT1_PKSG_PT2_PKSK_T4_iiT6__param_9];
	shfl.sync.idx.b32	%r966|%p167, %r2152, %r191, 31, -1;
	add.s32 	%r195, %r192, %r966;
	setp.eq.s32 	%p168, %r2144, 2147483647;
	selp.b32 	%r967, -2147483648, %r2144, %p168;
	shr.u32 	%r968, %r967, %r2052;
	and.b32  	%r963, %r968, %r171;
	mov.b32 	%r943, 1;
	// begin inline asm
	{
    .reg .pred p;
    and.b32 %r941, %r963, %r943;    setp.ne.u32 p, %r941, 0;
    vote.ballot.sync.b32 %r941, p, 0xffffffff;
    @!p not.b32 %r941, %r941;
}

	// end inline asm
	mov.b32 	%r946, 2;
	// begin inline asm
	{
    .reg .pred p;
    and.b32 %r944, %r963, %r946;    setp.ne.u32 p, %r944, 0;
    vote.ballot.sync.b32 %r944, p, 0xffffffff;
    @!p not.b32 %r944, %r944;
}

	// end inline asm
	and.b32  	%r969, %r944, %r941;
	mov.b32 	%r949, 4;
	// begin inline asm
	{
    .reg .pred p;
    and.b32 %r947, %r963, %r949;    setp.ne.u32 p, %r947, 0;
    vote.ballot.sync.b32 %r947, p, 0xffffffff;
    @!p not.b32 %r947, %r947;
}

	// end inline asm
	and.b32  	%r970, %r947, %r969;
	mov.b32 	%r952, 8;
	// begin inline asm
	{
    .reg .pred p;
    and.b32 %r950, %r963, %r952;    setp.ne.u32 p, %r950, 0;
    vote.ballot.sync.b32 %r950, p, 0xffffffff;
    @!p not.b32 %r950, %r950;
}

	// end inline asm
	and.b32  	%r971, %r950, %r970;
	mov.b32 	%r955, 16;
	// begin inline asm
	{
    .reg .pred p;
    and.b32 %r953, %r963, %r955;    setp.ne.u32 p, %r953, 0;
    vote.ballot.sync.b32 %r953, p, 0xffffffff;
    @!p not.b32 %r953, %r953;
}

	// end inline asm
	and.b32  	%r972, %r953, %r971;
	mov.b32 	%r958, 32;
	// begin inline asm
	{
    .reg .pred p;
    and.b32 %r956, %r963, %r958;    setp.ne.u32 p, %r956, 0;
    vote.ballot.sync.b32 %r956, p, 0xffffffff;
    @!p not.b32 %r956, %r956;
}

	// end inline asm
	and.b32  	%r973, %r956, %r972;
	mov.b32 	%r961, 64;
	// begin inline asm
	{
    .reg .pred p;
    and.b32 %r959, %r963, %r961;    setp.ne.u32 p, %r959, 0;
    vote.ballot.sync.b32 %r959, p, 0xffffffff;
    @!p not.b32 %r959, %r959;
}

	// end inline asm
	and.b32  	%r974, %r959, %r973;
	mov.b32 	%r964, 128;
	// begin inline asm
	{
    .reg .pred p;
    and.b32 %r962, %r963, %r964;    setp.ne.u32 p, %r962, 0;
    vote.ballot.sync.b32 %r962, p, 0xffffffff;
    @!p not.b32 %r962, %r962;
}

	// end inline asm
	and.b32  	%r975, %r962, %r974;
	clz.b32 	%r976, %r975;
	sub.s32 	%r197, 31, %r976;
	and.b32  	%r977, %r780, %r975;
	popc.b32 	%r198, %r977;
	setp.ne.s32 	%p169, %r326, %r197;
	mov.b32 	%r2153, 0;
	@%p169 bra 	$L__BB9_189;
	shl.b32 	%r978, %r963, 2;
	add.s32 	%r979, %r169, %r978;
	atom.shared.add.u32 	%r2153, [%r979], %r198;
$L__BB9_189:
	ld.param.u32 	%r2053, [_ZN3cub18CUB_300001_SM_10006detail10radix_sort29DeviceRadixSortOnesweepKernelINS1_5radix10policy_hubIffyE10Policy1000ELNS0_9SortOrderE0EffyiiNS1_21identity_decomposer_tEEEvPT5_SB_PT3_PKSC_PT1_PKSG_PT2_PKSK_T4_iiT6__param_9];
	shfl.sync.idx.b32	%r1005|%p170, %r2153, %r197, 31, -1;
	add.s32 	%r201, %r198, %r1005;
	setp.eq.s32 	%p171, %r2143, 2147483647;
	selp.b32 	%r1006, -2147483648, %r2143, %p171;
	shr.u32 	%r1007, %r1006, %r2053;
	and.b32  	%r1002, %r1007, %r171;
	mov.b32 	%r982, 1;
	// begin inline asm
	{
    .reg .pred p;
    and.b32 %r980, %r1002, %r982;    setp.ne.u32 p, %r980, 0;
    vote.ballot.sync.b32 %r980, p, 0xffffffff;
    @!p not.b32 %r980, %r980;
}

	// end inline asm
	mov.b32 	%r985, 2;
	// begin inline asm
	{
    .reg .pred p;
    and.b32 %r983, %r1002, %r985;    setp.ne.u32 p, %r983, 0;
    vote.ballot.sync.b32 %r983, p, 0xffffffff;
    @!p not.b32 %r983, %r983;
}

	// end inline asm
	and.b32  	%r1008, %r983, %r980;
	mov.b32 	%r988, 4;
	// begin inline asm
	{
    .reg .pred p;
    and.b32 %r986, %r1002, %r988;    setp.ne.u32 p, %r986, 0;
    vote.ballot.sync.b32 %r986, p, 0xffffffff;
    @!p not.b32 %r986, %r986;
}

	// end inline asm
	and.b32  	%r1009, %r986, %r1008;
	mov.b32 	%r991, 8;
	// begin inline asm
	{
    .reg .pred p;
    and.b32 %r989, %r1002, %r991;    setp.ne.u32 p, %r989, 0;
    vote.ballot.sync.b32 %r989, p, 0xffffffff;
    @!p not.b32 %r989, %r989;
}

	// end inline asm
	and.b32  	%r1010, %r989, %r1009;
	mov.b32 	%r994, 16;
	// begin inline asm
	{
    .reg .pred p;
    and.b32 %r992, %r1002, %r994;    setp.ne.u32 p, %r992, 0;
    vote.ballot.sync.b32 %r992, p, 0xffffffff;
    @!p not.b32 %r992, %r992;
}

	// end inline asm
	and.b32  	%r1011, %r992, %r1010;
	mov.b32 	%r997, 32;
	// begin inline asm
	{
    .reg .pred p;
    and.b32 %r995, %r1002, %r997;    setp.ne.u32 p, %r995, 0;
    vote.ballot.sync.b32 %r995, p, 0xffffffff;
    @!p not.b32 %r995, %r995;
}

	// end inline asm
	and.b32  	%r1012, %r995, %r1011;
	mov.b32 	%r1000, 64;
	// begin inline asm
	{
    .reg .pred p;
    and.b32 %r998, %r1002, %r1000;    setp.ne.u32 p, %r998, 0;
    vote.ballot.sync.b32 %r998, p, 0xffffffff;
    @!p not.b32 %r998, %r998;
}

	// end inline asm
	and.b32  	%r1013, %r998, %r1012;
	mov.b32 	%r1003, 128;
	// begin inline asm
	{
    .reg .pred p;
    and.b32 %r1001, %r1002, %r1003;    setp.ne.u32 p, %r1001, 0;
    vote.ballot.sync.b32 %r1001, p, 0xffffffff;
    @!p not.b32 %r1001, %r1001;
}

	// end inline asm
	and.b32  	%r1014, %r1001, %r1013;
	clz.b32 	%r1015, %r1014;
	sub.s32 	%r203, 31, %r1015;
	and.b32  	%r1016, %r780, %r1014;
	popc.b32 	%r204, %r1016;
	setp.ne.s32 	%p172, %r326, %r203;
	mov.b32 	%r2154, 0;
	@%p172 bra 	$L__BB9_191;
	shl.b32 	%r1017, %r1002, 2;
	add.s32 	%r1018, %r169, %r1017;
	atom.shared.add.u32 	%r2154, [%r1018], %r204;
$L__BB9_191:
	ld.param.u32 	%r2054, [_ZN3cub18CUB_300001_SM_10006detail10radix_sort29DeviceRadixSortOnesweepKernelINS1_5radix10policy_hubIffyE10Policy1000ELNS0_9SortOrderE0EffyiiNS1_21identity_decomposer_tEEEvPT5_SB_PT3_PKSC_PT1_PKSG_PT2_PKSK_T4_iiT6__param_9];
	shfl.sync.idx.b32	%r1044|%p173, %r2154, %r203, 31, -1;
	add.s32 	%r207, %r204, %r1044;
	setp.eq.s32 	%p174, %r2142, 2147483647;
	selp.b32 	%r1045, -2147483648, %r2142, %p174;
	shr.u32 	%r1046, %r1045, %r2054;
	and.b32  	%r1041, %r1046, %r171;
	mov.b32 	%r1021, 1;
	// begin inline asm
	{
    .reg .pred p;
    and.b32 %r1019, %r1041, %r1021;    setp.ne.u32 p, %r1019, 0;
    vote.ballot.sync.b32 %r1019, p, 0xffffffff;
    @!p not.b32 %r1019, %r1019;
}

	// end inline asm
	mov.b32 	%r1024, 2;
	// begin inline asm
	{
    .reg .pred p;
    and.b32 %r1022, %r1041, %r1024;    setp.ne.u32 p, %r1022, 0;
    vote.ballot.sync.b32 %r1022, p, 0xffffffff;
    @!p not.b32 %r1022, %r1022;
}

	// end inline asm
	and.b32  	%r1047, %r1022, %r1019;
	mov.b32 	%r1027, 4;
	// begin inline asm
	{
    .reg .pred p;
    and.b32 %r1025, %r1041, %r1027;    setp.ne.u32 p, %r1025, 0;
    vote.ballot.sync.b32 %r1025, p, 0xffffffff;
    @!p not.b32 %r1025, %r1025;
}

	// end inline asm
	and.b32  	%r1048, %r1025, %r1047;
	mov.b32 	%r1030, 8;
	// begin inline asm
	{
    .reg .pred p;
    and.b32 %r1028, %r1041, %r1030;    setp.ne.u32 p, %r1028, 0;
    vote.ballot.sync.b32 %r1028, p, 0xffffffff;
    @!p not.b32 %r1028, %r1028;
}

	// end inline asm
	and.b32  	%r1049, %r1028, %r1048;
	mov.b32 	%r1033, 16;
	// begin inline asm
	{
    .reg .pred p;
    and.b32 %r1031, %r1041, %r1033;    setp.ne.u32 p, %r1031, 0;
    vote.ballot.sync.b32 %r1031, p, 0xffffffff;
    @!p not.b32 %r1031, %r1031;
}

	// end inline asm
	and.b32  	%r1050, %r1031, %r1049;
	mov.b32 	%r1036, 32;
	// begin inline asm
	{
    .reg .pred p;
    and.b32 %r1034, %r1041, %r1036;    setp.ne.u32 p, %r1034, 0;
    vote.ballot.sync.b32 %r1034, p, 0xffffffff;
    @!p not.b32 %r1034, %r1034;
}

	// end inline asm
	and.b32  	%r1051, %r1034, %r1050;
	mov.b32 	%r1039, 64;
	// begin inline asm
	{
    .reg .pred p;
    and.b32 %r1037, %r1041, %r1039;    setp.ne.u32 p, %r1037, 0;
    vote.ballot.sync.b32 %r1037, p, 0xffffffff;
    @!p not.b32 %r1037, %r1037;
}

	// end inline asm
	and.b32  	%r1052, %r1037, %r1051;
	mov.b32 	%r1042, 128;
	// begin inline asm
	{
    .reg .pred p;
    and.b32 %r1040, %r1041, %r1042;    setp.ne.u32 p, %r1040, 0;
    vote.ballot.sync.b32 %r1040, p, 0xffffffff;
    @!p not.b32 %r1040, %r1040;
}

	// end inline asm
	and.b32  	%r1053, %r1040, %r1052;
	clz.b32 	%r1054, %r1053;
	sub.s32 	%r209, 31, %r1054;
	and.b32  	%r1055, %r780, %r1053;
	popc.b32 	%r210, %r1055;
	setp.ne.s32 	%p175, %r326, %r209;
	mov.b32 	%r2155, 0;
	@%p175 bra 	$L__BB9_193;
	shl.b32 	%r1056, %r1041, 2;
	add.s32 	%r1057, %r169, %r1056;
	atom.shared.add.u32 	%r2155, [%r1057], %r210;
$L__BB9_193:
	ld.param.u32 	%r2055, [_ZN3cub18CUB_300001_SM_10006detail10radix_sort29DeviceRadixSortOnesweepKernelINS1_5radix10policy_hubIffyE10Policy1000ELNS0_9SortOrderE0EffyiiNS1_21identity_decomposer_tEEEvPT5_SB_PT3_PKSC_PT1_PKSG_PT2_PKSK_T4_iiT6__param_9];
	shfl.sync.idx.b32	%r1083|%p176, %r2155, %r209, 31, -1;
	add.s32 	%r213, %r210, %r1083;
	setp.eq.s32 	%p177, %r2141, 2147483647;
	selp.b32 	%r1084, -2147483648, %r2141, %p177;
	shr.u32 	%r1085, %r1084, %r2055;
	and.b32  	%r1080, %r1085, %r171;
	mov.b32 	%r1060, 1;
	// begin inline asm
	{
    .reg .pred p;
    and.b32 %r1058, %r1080, %r1060;    setp.ne.u32 p, %r1058, 0;
    vote.ballot.sync.b32 %r1058, p, 0xffffffff;
    @!p not.b32 %r1058, %r1058;
}

	// end inline asm
	mov.b32 	%r1063, 2;
	// begin inline asm
	{
    .reg .pred p;
    and.b32 %r1061, %r1080, %r1063;    setp.ne.u32 p, %r1061, 0;
    vote.ballot.sync.b32 %r1061, p, 0xffffffff;
    @!p not.b32 %r1061, %r1061;
}

	// end inline asm
	and.b32  	%r1086, %r1061, %r1058;
	mov.b32 	%r1066, 4;
	// begin inline asm
	{
    .reg .pred p;
    and.b32 %r1064, %r1080, %r1066;    setp.ne.u32 p, %r1064, 0;
    vote.ballot.sync.b32 %r1064, p, 0xffffffff;
    @!p not.b32 %r1064, %r1064;
}

	// end inline asm
	and.b32  	%r1087, %r1064, %r1086;
	mov.b32 	%r1069, 8;
	// begin inline asm
	{
    .reg .pred p;
    and.b32 %r1067, %r1080, %r1069;    setp.ne.u32 p, %r1067, 0;
    vote.ballot.sync.b32 %r1067, p, 0xffffffff;
    @!p not.b32 %r1067, %r1067;
}

	// end inline asm
	and.b32  	%r1088, %r1067, %r1087;
	mov.b32 	%r1072, 16;
	// begin inline asm
	{
    .reg .pred p;
    and.b32 %r1070, %r1080, %r1072;    setp.ne.u32 p, %r1070, 0;
    vote.ballot.sync.b32 %r1070, p, 0xffffffff;
    @!p not.b32 %r1070, %r1070;
}

	// end inline asm
	and.b32  	%r1089, %r1070, %r1088;
	mov.b32 	%r1075, 32;
	// begin inline asm
	{
    .reg .pred p;
    and.b32 %r1073, %r1080, %r1075;    setp.ne.u32 p, %r1073, 0;
    vote.ballot.sync.b32 %r1073, p, 0xffffffff;
    @!p not.b32 %r1073, %r1073;
}

	// end inline asm
	and.b32  	%r1090, %r1073, %r1089;
	mov.b32 	%r1078, 64;
	// begin inline asm
	{
    .reg .pred p;
    and.b32 %r1076, %r1080, %r1078;    setp.ne.u32 p, %r1076, 0;
    vote.ballot.sync.b32 %r1076, p, 0xffffffff;
    @!p not.b32 %r1076, %r1076;
}

	// end inline asm
	and.b32  	%r1091, %r1076, %r1090;
	mov.b32 	%r1081, 128;
	// begin inline asm
	{
    .reg .pred p;
    and.b32 %r1079, %r1080, %r1081;    setp.ne.u32 p, %r1079, 0;
    vote.ballot.sync.b32 %r1079, p, 0xffffffff;
    @!p not.b32 %r1079, %r1079;
}

	// end inline asm
	and.b32  	%r1092, %r1079, %r1091;
	clz.b32 	%r1093, %r1092;
	sub.s32 	%r215, 31, %r1093;
	and.b32  	%r1094, %r780, %r1092;
	popc.b32 	%r216, %r1094;
	setp.ne.s32 	%p178, %r326, %r215;
	mov.b32 	%r2156, 0;
	@%p178 bra 	$L__BB9_195;
	shl.b32 	%r1095, %r1080, 2;
	add.s32 	%r1096, %r169, %r1095;
	atom.shared.add.u32 	%r2156, [%r1096], %r216;
$L__BB9_195:
	ld.param.u32 	%r2056, [_ZN3cub18CUB_300001_SM_10006detail10radix_sort29DeviceRadixSortOnesweepKernelINS1_5radix10policy_hubIffyE10Policy1000ELNS0_9SortOrderE0EffyiiNS1_21identity_decomposer_tEEEvPT5_SB_PT3_PKSC_PT1_PKSG_PT2_PKSK_T4_iiT6__param_9];
	shfl.sync.idx.b32	%r1122|%p179, %r2156, %r215, 31, -1;
	add.s32 	%r219, %r216, %r1122;
	setp.eq.s32 	%p180, %r2140, 2147483647;
	selp.b32 	%r1123, -2147483648, %r2140, %p180;
	shr.u32 	%r1124, %r1123, %r2056;
	and.b32  	%r1119, %r1124, %r171;
	mov.b32 	%r1099, 1;
	// begin inline asm
	{
    .reg .pred p;
    and.b32 %r1097, %r1119, %r1099;    setp.ne.u32 p, %r1097, 0;
    vote.ballot.sync.b32 %r1097, p, 0xffffffff;
    @!p not.b32 %r1097, %r1097;
}

	// end inline asm
	mov.b32 	%r1102, 2;
	// begin inline asm
	{
    .reg .pred p;
    and.b32 %r1100, %r1119, %r1102;    setp.ne.u32 p, %r1100, 0;
    vote.ballot.sync.b32 %r1100, p, 0xffffffff;
    @!p not.b32 %r1100, %r1100;
}

	// end inline asm
	and.b32  	%r1125, %r1100, %r1097;
	mov.b32 	%r1105, 4;
	// begin inline asm
	{
    .reg .pred p;
    and.b32 %r1103, %r1119, %r1105;    setp.ne.u32 p, %r1103, 0;
    vote.ballot.sync.b32 %r1103, p, 0xffffffff;
    @!p not.b32 %r1103, %r1103;
}

	// end inline asm
	and.b32  	%r1126, %r1103, %r1125;
	mov.b32 	%r1108, 8;
	// begin inline asm
	{
    .reg .pred p;
    and.b32 %r1106, %r1119, %r1108;    setp.ne.u32 p, %r1106, 0;
    vote.ballot.sync.b32 %r1106, p, 0xffffffff;
    @!p not.b32 %r1106, %r1106;
}

	// end inline asm
	and.b32  	%r1127, %r1106, %r1126;
	mov.b32 	%r1111, 16;
	// begin inline asm
	{
    .reg .pred p;
    and.b32 %r1109, %r1119, %r1111;    setp.ne.u32 p, %r1109, 0;
    vote.ballot.sync.b32 %r1109, p, 0xffffffff;
    @!p not.b32 %r1109, %r1109;
}

	// end inline asm
	and.b32  	%r1128, %r1109, %r1127;
	mov.b32 	%r1114, 32;
	// begin inline asm
	{
    .reg .pred p;
    and.b32 %r1112, %r1119, %r1114;    setp.ne.u32 p, %r1112, 0;
    vote.ballot.sync.b32 %r1112, p, 0xffffffff;
    @!p not.b32 %r1112, %r1112;
}

	// end inline asm
	and.b32  	%r1129, %r1112, %r1128;
	mov.b32 	%r1117, 64;
	// begin inline asm
	{
    .reg .pred p;
    and.b32 %r1115, %r1119, %r1117;    setp.ne.u32 p, %r1115, 0;
    vote.ballot.sync.b32 %r1115, p, 0xffffffff;
    @!p not.b32 %r1115, %r1115;
}

	// end inline asm
	and.b32  	%r1130, %r1115, %r1129;
	mov.b32 	%r1120, 128;
	// begin inline asm
	{
    .reg .pred p;
    and.b32 %r1118, %r1119, %r1120;    setp.ne.u32 p, %r1118, 0;
    vote.ballot.sync.b32 %r1118, p, 0xffffffff;
    @!p not.b32 %r1118, %r1118;
}

	// end inline asm
	and.b32  	%r1131, %r1118, %r1130;
	clz.b32 	%r1132, %r1131;
	sub.s32 	%r221, 31, %r1132;
	and.b32  	%r1133, %r780, %r1131;
	popc.b32 	%r222, %r1133;
	setp.ne.s32 	%p181, %r326, %r221;
	mov.b32 	%r2157, 0;
	@%p181 bra 	$L__BB9_197;
	shl.b32 	%r1134, %r1119, 2;
	add.s32 	%r1135, %r169, %r1134;
	atom.shared.add.u32 	%r2157, [%r1135], %r222;
$L__BB9_197:
	ld.param.u32 	%r2057, [_ZN3cub18CUB_300001_SM_10006detail10radix_sort29DeviceRadixSortOnesweepKernelINS1_5radix10policy_hubIffyE10Policy1000ELNS0_9SortOrderE0EffyiiNS1_21identity_decomposer_tEEEvPT5_SB_PT3_PKSC_PT1_PKSG_PT2_PKSK_T4_iiT6__param_9];
	shfl.sync.idx.b32	%r1161|%p182, %r2157, %r221, 31, -1;
	add.s32 	%r225, %r222, %r1161;
	setp.eq.s32 	%p183, %r2139, 2147483647;
	selp.b32 	%r1162, -2147483648, %r2139, %p183;
	shr.u32 	%r1163, %r1162, %r2057;
	and.b32  	%r1158, %r1163, %r171;
	mov.b32 	%r1138, 1;
	// begin inline asm
	{
    .reg .pred p;
    and.b32 %r1136, %r1158, %r1138;    setp.ne.u32 p, %r1136, 0;
    vote.ballot.sync.b32 %r1136, p, 0xffffffff;
    @!p not.b32 %r1136, %r1136;
}

	// end inline asm
	mov.b32 	%r1141, 2;
	// begin inline asm
	{
    .reg .pred p;
    and.b32 %r1139, %r1158, %r1141;    setp.ne.u32 p, %r1139, 0;
    vote.ballot.sync.b32 %r1139, p, 0xffffffff;
    @!p not.b32 %r1139, %r1139;
}

	// end inline asm
	and.b32  	%r1164, %r1139, %r1136;
	mov.b32 	%r1144, 4;
	// begin inline asm
	{
    .reg .pred p;
    and.b32 %r1142, %r1158, %r1144;    setp.ne.u32 p, %r1142, 0;
    vote.ballot.sync.b32 %r1142, p, 0xffffffff;
    @!p not.b32 %r1142, %r1142;
}

	// end inline asm
	and.b32  	%r1165, %r1142, %r1164;
	mov.b32 	%r1147, 8;
	// begin inline asm
	{
    .reg .pred p;
    and.b32 %r1145, %r1158, %r1147;    setp.ne.u32 p, %r1145, 0;
    vote.ballot.sync.b32 %r1145, p, 0xffffffff;
    @!p not.b32 %r1145, %r1145;
}

	// end inline asm
	and.b32  	%r1166, %r1145, %r1165;
	mov.b32 	%r1150, 16;
	// begin inline asm
	{
    .reg .pred p;
    and.b32 %r1148, %r1158, %r1150;    setp.ne.u32 p, %r1148, 0;
    vote.ballot.sync.b32 %r1148, p, 0xffffffff;
    @!p not.b32 %r1148, %r1148;
}

	// end inline asm
	and.b32  	%r1167, %r1148, %r1166;
	mov.b32 	%r1153, 32;
	// begin inline asm
	{
    .reg .pred p;
    and.b32 %r1151, %r1158, %r1153;    setp.ne.u32 p, %r1151, 0;
    vote.ballot.sync.b32 %r1151, p, 0xffffffff;
    @!p not.b32 %r1151, %r1151;
}

	// end inline asm
	and.b32  	%r1168, %r1151, %r1167;
	mov.b32 	%r1156, 64;
	// begin inline asm
	{
    .reg .pred p;
    and.b32 %r1154, %r1158, %r1156;    setp.ne.u32 p, %r1154, 0;
    vote.ballot.sync.b32 %r1154, p, 0xffffffff;
    @!p not.b32 %r1154, %r1154;
}

	// end inline asm
	and.b32  	%r1169, %r1154, %r1168;
	mov.b32 	%r1159, 128;
	// begin inline asm
	{
    .reg .pred p;
    and.b32 %r1157, %r1158, %r1159;    setp.ne.u32 p, %r1157, 0;
    vote.ballot.sync.b32 %r1157, p, 0xffffffff;
    @!p not.b32 %r1157, %r1157;
}

	// end inline asm
	and.b32  	%r1170, %r1157, %r1169;
	clz.b32 	%r1171, %r1170;
	sub.s32 	%r227, 31, %r1171;
	and.b32  	%r1172, %r780, %r1170;
	popc.b32 	%r228, %r1172;
	setp.ne.s32 	%p184, %r326, %r227;
	mov.b32 	%r2158, 0;
	@%p184 bra 	$L__BB9_199;
	shl.b32 	%r1177, %r1158, 2;
	add.s32 	%r1178, %r169, %r1177;
	atom.shared.add.u32 	%r2158, [%r1178], %r228;
$L__BB9_199:
	ld.param.u32 	%r2058, [_ZN3cub18CUB_300001_SM_10006detail10radix_sort29DeviceRadixSortOnesweepKernelINS1_5radix10policy_hubIffyE10Policy1000ELNS0_9SortOrderE0EffyiiNS1_21identity_decomposer_tEEEvPT5_SB_PT3_PKSC_PT1_PKSG_PT2_PKSK_T4_iiT6__param_9];
	shfl.sync.idx.b32	%r1204|%p185, %r2158, %r227, 31, -1;
	add.s32 	%r231, %r228, %r1204;
	setp.eq.s32 	%p186, %r2138, 2147483647;
	selp.b32 	%r1205, -2147483648, %r2138, %p186;
	shr.u32 	%r1206, %r1205, %r2058;
	and.b32  	%r1201, %r1206, %r171;
	mov.b32 	%r1181, 1;
	// begin inline asm
	{
    .reg .pred p;
    and.b32 %r1179, %r1201, %r1181;    setp.ne.u32 p, %r1179, 0;
    vote.ballot.sync.b32 %r1179, p, 0xffffffff;
    @!p not.b32 %r1179, %r1179;
}

	// end inline asm
	mov.b32 	%r1184, 2;
	// begin inline asm
	{
    .reg .pred p;
    and.b32 %r1182, %r1201, %r1184;    setp.ne.u32 p, %r1182, 0;
    vote.ballot.sync.b32 %r1182, p, 0xffffffff;
    @!p not.b32 %r1182, %r1182;
}

	// end inline asm
	and.b32  	%r1207, %r1182, %r1179;
	mov.b32 	%r1187, 4;
	// begin inline asm
	{
    .reg .pred p;
    and.b32 %r1185, %r1201, %r1187;    setp.ne.u32 p, %r1185, 0;
    vote.ballot.sync.b32 %r1185, p, 0xffffffff;
    @!p not.b32 %r1185, %r1185;
}

	// end inline asm
	and.b32  	%r1208, %r1185, %r1207;
	mov.b32 	%r1190, 8;
	// begin inline asm
	{
    .reg .pred p;
    and.b32 %r1188, %r1201, %r1190;    setp.ne.u32 p, %r1188, 0;
    vote.ballot.sync.b32 %r1188, p, 0xffffffff;
    @!p not.b32 %r1188, %r1188;
}

	// end inline asm
	and.b32  	%r1209, %r1188, %r1208;
	mov.b32 	%r1193, 16;
	// begin inline asm
	{
    .reg .pred p;
    and.b32 %r1191, %r1201, %r1193;    setp.ne.u32 p, %r1191, 0;
    vote.ballot.sync.b32 %r1191, p, 0xffffffff;
    @!p not.b32 %r1191, %r1191;
}

	// end inline asm
	and.b32  	%r1210, %r1191, %r1209;
	mov.b32 	%r1196, 32;
	// begin inline asm
	{
    .reg .pred p;
    and.b32 %r1194, %r1201, %r1196;    setp.ne.u32 p, %r1194, 0;
    vote.ballot.sync.b32 %r1194, p, 0xffffffff;
    @!p not.b32 %r1194, %r1194;
}

	// end inline asm
	and.b32  	%r1211, %r1194, %r1210;
	mov.b32 	%r1199, 64;
	// begin inline asm
	{
    .reg .pred p;
    and.b32 %r1197, %r1201, %r1199;    setp.ne.u32 p, %r1197, 0;
    vote.ballot.sync.b32 %r1197, p, 0xffffffff;
    @!p not.b32 %r1197, %r1197;
}

	// end inline asm
	and.b32  	%r1212, %r1197, %r1211;
	mov.b32 	%r1202, 128;
	// begin inline asm
	{
    .reg .pred p;
    and.b32 %r1200, %r1201, %r1202;    setp.ne.u32 p, %r1200, 0;
    vote.ballot.sync.b32 %r1200, p, 0xffffffff;
    @!p not.b32 %r1200, %r1200;
}

	// end inline asm
	and.b32  	%r1213, %r1200, %r1212;
	clz.b32 	%r1214, %r1213;
	sub.s32 	%r233, 31, %r1214;
	and.b32  	%r1215, %r780, %r1213;
	popc.b32 	%r234, %r1215;
	setp.ne.s32 	%p187, %r326, %r233;
	mov.b32 	%r2159, 0;
	@%p187 bra 	$L__BB9_201;
	shl.b32 	%r1220, %r1201, 2;
	add.s32 	%r1221, %r169, %r1220;
	atom.shared.add.u32 	%r2159, [%r1221], %r234;
$L__BB9_201:
	ld.param.u32 	%r2059, [_ZN3cub18CUB_300001_SM_10006detail10radix_sort29DeviceRadixSortOnesweepKernelINS1_5radix10policy_hubIffyE10Policy1000ELNS0_9SortOrderE0EffyiiNS1_21identity_decomposer_tEEEvPT5_SB_PT3_PKSC_PT1_PKSG_PT2_PKSK_T4_iiT6__param_9];
	shfl.sync.idx.b32	%r1247|%p188, %r2159, %r233, 31, -1;
	add.s32 	%r237, %r234, %r1247;
	setp.eq.s32 	%p189, %r2137, 2147483647;
	selp.b32 	%r1248, -2147483648, %r2137, %p189;
	shr.u32 	%r1249, %r1248, %r2059;
	and.b32  	%r1244, %r1249, %r171;
	mov.b32 	%r1224, 1;
	// begin inline asm
	{
    .reg .pred p;
    and.b32 %r1222, %r1244, %r1224;    setp.ne.u32 p, %r1222, 0;
    vote.ballot.sync.b32 %r1222, p, 0xffffffff;
    @!p not.b32 %r1222, %r1222;
}

	// end inline asm
	mov.b32 	%r1227, 2;
	// begin inline asm
	{
    .reg .pred p;
    and.b32 %r1225, %r1244, %r1227;    setp.ne.u32 p, %r1225, 0;
    vote.ballot.sync.b32 %r1225, p, 0xffffffff;
    @!p not.b32 %r1225, %r1225;
}

	// end inline asm
	and.b32  	%r1250, %r1225, %r1222;
	mov.b32 	%r1230, 4;
	// begin inline asm
	{
    .reg .pred p;
    and.b32 %r1228, %r1244, %r1230;    setp.ne.u32 p, %r1228, 0;
    vote.ballot.sync.b32 %r1228, p, 0xffffffff;
    @!p not.b32 %r1228, %r1228;
}

	// end inline asm
	and.b32  	%r1251, %r1228, %r1250;
	mov.b32 	%r1233, 8;
	// begin inline asm
	{
    .reg .pred p;
    and.b32 %r1231, %r1244, %r1233;    setp.ne.u32 p, %r1231, 0;
    vote.ballot.sync.b32 %r1231, p, 0xffffffff;
    @!p not.b32 %r1231, %r1231;
}

	// end inline asm
	and.b32  	%r1252, %r1231, %r1251;
	mov.b32 	%r1236, 16;
	// begin inline asm
	{
    .reg .pred p;
    and.b32 %r1234, %r1244, %r1236;    setp.ne.u32 p, %r1234, 0;
    vote.ballot.sync.b32 %r1234, p, 0xffffffff;
    @!p not.b32 %r1234, %r1234;
}

	// end inline asm
	and.b32  	%r1253, %r1234, %r1252;
	mov.b32 	%r1239, 32;
	// begin inline asm
	{
    .reg .pred p;
    and.b32 %r1237, %r1244, %r1239;    setp.ne.u32 p, %r1237, 0;
    vote.ballot.sync.b32 %r1237, p, 0xffffffff;
    @!p not.b32 %r1237, %r1237;
}

	// end inline asm
	and.b32  	%r1254, %r1237, %r1253;
	mov.b32 	%r1242, 64;
	// begin inline asm
	{
    .reg .pred p;
    and.b32 %r1240, %r1244, %r1242;    setp.ne.u32 p, %r1240, 0;
    vote.ballot.sync.b32 %r1240, p, 0xffffffff;
    @!p not.b32 %r1240, %r1240;
}

	// end inline asm
	and.b32  	%r1255, %r1240, %r1254;
	mov.b32 	%r1245, 128;
	// begin inline asm
	{
    .reg .pred p;
    and.b32 %r1243, %r1244, %r1245;    setp.ne.u32 p, %r1243, 0;
    vote.ballot.sync.b32 %r1243, p, 0xffffffff;
    @!p not.b32 %r1243, %r1243;
}

	// end inline asm
	and.b32  	%r1256, %r1243, %r1255;
	clz.b32 	%r1257, %r1256;
	sub.s32 	%r239, 31, %r1257;
	and.b32  	%r1258, %r780, %r1256;
	popc.b32 	%r240, %r1258;
	setp.ne.s32 	%p190, %r326, %r239;
	mov.b32 	%r2160, 0;
	@%p190 bra 	$L__BB9_203;
	shl.b32 	%r1263, %r1244, 2;
	add.s32 	%r1264, %r169, %r1263;
	atom.shared.add.u32 	%r2160, [%r1264], %r240;
$L__BB9_203:
	ld.param.u32 	%r2060, [_ZN3cub18CUB_300001_SM_10006detail10radix_sort29DeviceRadixSortOnesweepKernelINS1_5radix10policy_hubIffyE10Policy1000ELNS0_9SortOrderE0EffyiiNS1_21identity_decomposer_tEEEvPT5_SB_PT3_PKSC_PT1_PKSG_PT2_PKSK_T4_iiT6__param_9];
	shfl.sync.idx.b32	%r1290|%p191, %r2160, %r239, 31, -1;
	add.s32 	%r243, %r240, %r1290;
	setp.eq.s32 	%p192, %r2136, 2147483647;
	selp.b32 	%r1291, -2147483648, %r2136, %p192;
	shr.u32 	%r1292, %r1291, %r2060;
	and.b32  	%r1287, %r1292, %r171;
	mov.b32 	%r1267, 1;
	// begin inline asm
	{
    .reg .pred p;
    and.b32 %r1265, %r1287, %r1267;    setp.ne.u32 p, %r1265, 0;
    vote.ballot.sync.b32 %r1265, p, 0xffffffff;
    @!p not.b32 %r1265, %r1265;
}

	// end inline asm
	mov.b32 	%r1270, 2;
	// begin inline asm
	{
    .reg .pred p;
    and.b32 %r1268, %r1287, %r1270;    setp.ne.u32 p, %r1268, 0;
    vote.ballot.sync.b32 %r1268, p, 0xffffffff;
    @!p not.b32 %r1268, %r1268;
}

	// end inline asm
	and.b32  	%r1293, %r1268, %r1265;
	mov.b32 	%r1273, 4;
	// begin inline asm
	{
    .reg .pred p;
    and.b32 %r1271, %r1287, %r1273;    setp.ne.u32 p, %r1271, 0;
    vote.ballot.sync.b32 %r1271, p, 0xffffffff;
    @!p not.b32 %r1271, %r1271;
}

	// end inline asm
	and.b32  	%r1294, %r1271, %r1293;
	mov.b32 	%r1276, 8;
	// begin inline asm
	{
    .reg .pred p;
    and.b32 %r1274, %r1287, %r1276;    setp.ne.u32 p, %r1274, 0;
    vote.ballot.sync.b32 %r1274, p, 0xffffffff;
    @!p not.b32 %r1274, %r1274;
}

	// end inline asm
	and.b32  	%r1295, %r1274, %r1294;
	mov.b32 	%r1279, 16;
	// begin inline asm
	{
    .reg .pred p;
    and.b32 %r1277, %r1287, %r1279;    setp.ne.u32 p, %r1277, 0;
    vote.ballot.sync.b32 %r1277, p, 0xffffffff;
    @!p not.b32 %r1277, %r1277;
}

	// end inline asm
	and.b32  	%r1296, %r1277, %r1295;
	mov.b32 	%r1282, 32;
	// begin inline asm
	{
    .reg .pred p;
    and.b32 %r1280, %r1287, %r1282;    setp.ne.u32 p, %r1280, 0;
    vote.ballot.sync.b32 %r1280, p, 0xffffffff;
    @!p not.b32 %r1280, %r1280;
}

	// end inline asm
	and.b32  	%r1297, %r1280, %r1296;
	mov.b32 	%r1285, 64;
	// begin inline asm
	{
    .reg .pred p;
    and.b32 %r1283, %r1287, %r1285;    setp.ne.u32 p, %r1283, 0;
    vote.ballot.sync.b32 %r1283, p, 0xffffffff;
    @!p not.b32 %r1283, %r1283;
}

	// end inline asm
	and.b32  	%r1298, %r1283, %r1297;
	mov.b32 	%r1288, 128;
	// begin inline asm
	{
    .reg .pred p;
    and.b32 %r1286, %r1287, %r1288;    setp.ne.u32 p, %r1286, 0;
    vote.ballot.sync.b32 %r1286, p, 0xffffffff;
    @!p not.b32 %r1286, %r1286;
}

	// end inline asm
	and.b32  	%r1299, %r1286, %r1298;
	clz.b32 	%r1300, %r1299;
	sub.s32 	%r245, 31, %r1300;
	and.b32  	%r1301, %r780, %r1299;
	popc.b32 	%r246, %r1301;
	setp.ne.s32 	%p193, %r326, %r245;
	mov.b32 	%r2161, 0;
	@%p193 bra 	$L__BB9_205;
	shl.b32 	%r1306, %r1287, 2;
	add.s32 	%r1307, %r169, %r1306;
	atom.shared.add.u32 	%r2161, [%r1307], %r246;
$L__BB9_205:
	ld.param.u32 	%r2061, [_ZN3cub18CUB_300001_SM_10006detail10radix_sort29DeviceRadixSortOnesweepKernelINS1_5radix10policy_hubIffyE10Policy1000ELNS0_9SortOrderE0EffyiiNS1_21identity_decomposer_tEEEvPT5_SB_PT3_PKSC_PT1_PKSG_PT2_PKSK_T4_iiT6__param_9];
	shfl.sync.idx.b32	%r1333|%p194, %r2161, %r245, 31, -1;
	add.s32 	%r249, %r246, %r1333;
	setp.eq.s32 	%p195, %r2135, 2147483647;
	selp.b32 	%r1334, -2147483648, %r2135, %p195;
	shr.u32 	%r1335, %r1334, %r2061;
	and.b32  	%r1330, %r1335, %r171;
	mov.b32 	%r1310, 1;
	// begin inline asm
	{
    .reg .pred p;
    and.b32 %r1308, %r1330, %r1310;    setp.ne.u32 p, %r1308, 0;
    vote.ballot.sync.b32 %r1308, p, 0xffffffff;
    @!p not.b32 %r1308, %r1308;
}

	// end inline asm
	mov.b32 	%r1313, 2;
	// begin inline asm
	{
    .reg .pred p;
    and.b32 %r1311, %r1330, %r1313;    setp.ne.u32 p, %r1311, 0;
    vote.ballot.sync.b32 %r1311, p, 0xffffffff;
    @!p not.b32 %r1311, %r1311;
}

	// end inline asm
	and.b32  	%r1336, %r1311, %r1308;
	mov.b32 	%r1316, 4;
	// begin inline asm
	{
    .reg .pred p;
    and.b32 %r1314, %r1330, %r1316;    setp.ne.u32 p, %r1314, 0;
    vote.ballot.sync.b32 %r1314, p, 0xffffffff;
    @!p not.b32 %r1314, %r1314;
}

	// end inline asm
	and.b32  	%r1337, %r1314, %r1336;
	mov.b32 	%r1319, 8;
	// begin inline asm
	{
    .reg .pred p;
    and.b32 %r1317, %r1330, %r1319;    setp.ne.u32 p, %r1317, 0;
    vote.ballot.sync.b32 %r1317, p, 0xffffffff;
    @!p not.b32 %r1317, %r1317;
}

	// end inline asm
	and.b32  	%r1338, %r1317, %r1337;
	mov.b32 	%r1322, 16;
	// begin inline asm
	{
    .reg .pred p;
    and.b32 %r1320, %r1330, %r1322;    setp.ne.u32 p, %r1320, 0;
    vote.ballot.sync.b32 %r1320, p, 0xffffffff;
    @!p not.b32 %r1320, %r1320;
}

	// end inline asm
	and.b32  	%r1339, %r1320, %r1338;
	mov.b32 	%r1325, 32;
	// begin inline asm
	{
    .reg .pred p;
    and.b32 %r1323, %r1330, %r1325;    setp.ne.u32 p, %r1323, 0;
    vote.ballot.sync.b32 %r1323, p, 0xffffffff;
    @!p not.b32 %r1323, %r1323;
}

	// end inline asm
	and.b32  	%r1340, %r1323, %r1339;
	mov.b32 	%r1328, 64;
	// begin inline asm
	{
    .reg .pred p;
    and.b32 %r1326, %r1330, %r1328;    setp.ne.u32 p, %r1326, 0;
    vote.ballot.sync.b32 %r1326, p, 0xffffffff;
    @!p not.b32 %r1326, %r1326;
}

	// end inline asm
	and.b32  	%r1341, %r1326, %r1340;
	mov.b32 	%r1331, 128;
	// begin inline asm
	{
    .reg .pred p;
    and.b32 %r1329, %r1330, %r1331;    setp.ne.u32 p, %r1329, 0;
    vote.ballot.sync.b32 %r1329, p, 0xffffffff;
    @!p not.b32 %r1329, %r1329;
}

	// end inline asm
	and.b32  	%r1342, %r1329, %r1341;
	clz.b32 	%r1343, %r1342;
	sub.s32 	%r251, 31, %r1343;
	and.b32  	%r1344, %r780, %r1342;
	popc.b32 	%r252, %r1344;
	setp.ne.s32 	%p196, %r326, %r251;
	mov.b32 	%r2162, 0;
	@%p196 bra 	$L__BB9_207;
	shl.b32 	%r1349, %r1330, 2;
	add.s32 	%r1350, %r169, %r1349;
	atom.shared.add.u32 	%r2162, [%r1350], %r252;
$L__BB9_207:
	ld.param.u32 	%r2062, [_ZN3cub18CUB_300001_SM_10006detail10radix_sort29DeviceRadixSortOnesweepKernelINS1_5radix10policy_hubIffyE10Policy1000ELNS0_9SortOrderE0EffyiiNS1_21identity_decomposer_tEEEvPT5_SB_PT3_PKSC_PT1_PKSG_PT2_PKSK_T4_iiT6__param_9];
	shfl.sync.idx.b32	%r1376|%p197, %r2162, %r251, 31, -1;
	add.s32 	%r255, %r252, %r1376;
	setp.eq.s32 	%p198, %r2134, 2147483647;
	selp.b32 	%r1377, -2147483648, %r2134, %p198;
	shr.u32 	%r1378, %r1377, %r2062;
	and.b32  	%r1373, %r1378, %r171;
	mov.b32 	%r1353, 1;
	// begin inline asm
	{
    .reg .pred p;
    and.b32 %r1351, %r1373, %r1353;    setp.ne.u32 p, %r1351, 0;
    vote.ballot.sync.b32 %r1351, p, 0xffffffff;
    @!p not.b32 %r1351, %r1351;
}

	// end inline asm
	mov.b32 	%r1356, 2;
	// begin inline asm
	{
    .reg .pred p;
    and.b32 %r1354, %r1373, %r1356;    setp.ne.u32 p, %r1354, 0;
    vote.ballot.sync.b32 %r1354, p, 0xffffffff;
    @!p not.b32 %r1354, %r1354;
}

	// end inline asm
	and.b32  	%r1379, %r1354, %r1351;
	mov.b32 	%r1359, 4;
	// begin inline asm
	{
    .reg .pred p;
    and.b32 %r1357, %r1373, %r1359;    setp.ne.u32 p, %r1357, 0;
    vote.ballot.sync.b32 %r1357, p, 0xffffffff;
    @!p not.b32 %r1357, %r1357;
}

	// end inline asm
	and.b32  	%r1380, %r1357, %r1379;
	mov.b32 	%r1362, 8;
	// begin inline asm
	{
    .reg .pred p;
    and.b32 %r1360, %r1373, %r1362;    setp.ne.u32 p, %r1360, 0;
    vote.ballot.sync.b32 %r1360, p, 0xffffffff;
    @!p not.b32 %r1360, %r1360;
}

	// end inline asm
	and.b32  	%r1381, %r1360, %r1380;
	mov.b32 	%r1365, 16;
	// begin inline asm
	{
    .reg .pred p;
    and.b32 %r1363, %r1373, %r1365;    setp.ne.u32 p, %r1363, 0;
    vote.ballot.sync.b32 %r1363, p, 0xffffffff;
    @!p not.b32 %r1363, %r1363;
}

	// end inline asm
	and.b32  	%r1382, %r1363, %r1381;
	mov.b32 	%r1368, 32;
	// begin inline asm
	{
    .reg .pred p;
    and.b32 %r1366, %r1373, %r1368;    setp.ne.u32 p, %r1366, 0;
    vote.ballot.sync.b32 %r1366, p, 0xffffffff;
    @!p not.b32 %r1366, %r1366;
}

	// end inline asm
	and.b32  	%r1383, %r1366, %r1382;
	mov.b32 	%r1371, 64;
	// begin inline asm
	{
    .reg .pred p;
    and.b32 %r1369, %r1373, %r1371;    setp.ne.u32 p, %r1369, 0;
    vote.ballot.sync.b32 %r1369, p, 0xffffffff;
    @!p not.b32 %r1369, %r1369;
}

	// end inline asm
	and.b32  	%r1384, %r1369, %r1383;
	mov.b32 	%r1374, 128;
	// begin inline asm
	{
    .reg .pred p;
    and.b32 %r1372, %r1373, %r1374;    setp.ne.u32 p, %r1372, 0;
    vote.ballot.sync.b32 %r1372, p, 0xffffffff;
    @!p not.b32 %r1372, %r1372;
}

	// end inline asm
	and.b32  	%r1385, %r1372, %r1384;
	clz.b32 	%r1386, %r1385;
	sub.s32 	%r257, 31, %r1386;
	and.b32  	%r1387, %r780, %r1385;
	popc.b32 	%r258, %r1387;
	setp.ne.s32 	%p199, %r326, %r257;
	mov.b32 	%r2163, 0;
	@%p199 bra 	$L__BB9_209;
	shl.b32 	%r1392, %r1373, 2;
	add.s32 	%r1393, %r169, %r1392;
	atom.shared.add.u32 	%r2163, [%r1393], %r258;
$L__BB9_209:
	ld.param.u32 	%r2063, [_ZN3cub18CUB_300001_SM_10006detail10radix_sort29DeviceRadixSortOnesweepKernelINS1_5radix10policy_hubIffyE10Policy1000ELNS0_9SortOrderE0EffyiiNS1_21identity_decomposer_tEEEvPT5_SB_PT3_PKSC_PT1_PKSG_PT2_PKSK_T4_iiT6__param_9];
	shfl.sync.idx.b32	%r1419|%p200, %r2163, %r257, 31, -1;
	add.s32 	%r261, %r258, %r1419;
	setp.eq.s32 	%p201, %r2133, 2147483647;
	selp.b32 	%r1420, -2147483648, %r2133, %p201;
	shr.u32 	%r1421, %r1420, %r2063;
	and.b32  	%r1416, %r1421, %r171;
	mov.b32 	%r1396, 1;
	// begin inline asm
	{
    .reg .pred p;
    and.b32 %r1394, %r1416, %r1396;    setp.ne.u32 p, %r1394, 0;
    vote.ballot.sync.b32 %r1394, p, 0xffffffff;
    @!p not.b32 %r1394, %r1394;
}

	// end inline asm
	mov.b32 	%r1399, 2;
	// begin inline asm
	{
    .reg .pred p;
    and.b32 %r1397, %r1416, %r1399;    setp.ne.u32 p, %r1397, 0;
    vote.ballot.sync.b32 %r1397, p, 0xffffffff;
    @!p not.b32 %r1397, %r1397;
}

	// end inline asm
	and.b32  	%r1422, %r1397, %r1394;
	mov.b32 	%r1402, 4;
	// begin inline asm
	{
    .reg .pred p;
    and.b32 %r1400, %r1416, %r1402;    setp.ne.u32 p, %r1400, 0;
    vote.ballot.sync.b32 %r1400, p, 0xffffffff;
    @!p not.b32 %r1400, %r1400;
}

	// end inline asm
	and.b32  	%r1423, %r1400, %r1422;
	mov.b32 	%r1405, 8;
	// begin inline asm
	{
    .reg .pred p;
    and.b32 %r1403, %r1416, %r1405;    setp.ne.u32 p, %r1403, 0;
    vote.ballot.sync.b32 %r1403, p, 0xffffffff;
    @!p not.b32 %r1403, %r1403;
}

	// end inline asm
	and.b32  	%r1424, %r1403, %r1423;
	mov.b32 	%r1408, 16;
	// begin inline asm
	{
    .reg .pred p;
    and.b32 %r1406, %r1416, %r1408;    setp.ne.u32 p, %r1406, 0;
    vote.ballot.sync.b32 %r1406, p, 0xffffffff;
    @!p not.b32 %r1406, %r1406;
}

	// end inline asm
	and.b32  	%r1425, %r1406, %r1424;
	mov.b32 	%r1411, 32;
	// begin inline asm
	{
    .reg .pred p;
    and.b32 %r1409, %r1416, %r1411;    setp.ne.u32 p, %r1409, 0;
    vote.ballot.sync.b32 %r1409, p, 0xffffffff;
    @!p not.b32 %r1409, %r1409;
}

	// end inline asm
	and.b32  	%r1426, %r1409, %r1425;
	mov.b32 	%r1414, 64;
	// begin inline asm
	{
    .reg .pred p;
    and.b32 %r1412, %r1416, %r1414;    setp.ne.u32 p, %r1412, 0;
    vote.ballot.sync.b32 %r1412, p, 0xffffffff;
    @!p not.b32 %r1412, %r1412;
}

	// end inline asm
	and.b32  	%r1427, %r1412, %r1426;
	mov.b32 	%r1417, 128;
	// begin inline asm
	{
    .reg .pred p;
    and.b32 %r1415, %r1416, %r1417;    setp.ne.u32 p, %r1415, 0;
    vote.ballot.sync.b32 %r1415, p, 0xffffffff;
    @!p not.b32 %r1415, %r1415;
}

	// end inline asm
	and.b32  	%r1428, %r1415, %r1427;
	clz.b32 	%r1429, %r1428;
	sub.s32 	%r263, 31, %r1429;
	and.b32  	%r1430, %r780, %r1428;
	popc.b32 	%r264, %r1430;
	setp.ne.s32 	%p202, %r326, %r263;
	mov.b32 	%r2164, 0;
	@%p202 bra 	$L__BB9_211;
	shl.b32 	%r1431, %r1, 5;
	and.b32  	%r1432, %r1431, 31744;
	add.s32 	%r1434, %r390, %r1432;
	shl.b32 	%r1435, %r1416, 2;
	add.s32 	%r1436, %r1434, %r1435;
	atom.shared.add.u32 	%r2164, [%r1436], %r264;
$L__BB9_211:
	ld.param.u32 	%r2064, [_ZN3cub18CUB_300001_SM_10006detail10radix_sort29DeviceRadixSortOnesweepKernelINS1_5radix10policy_hubIffyE10Policy1000ELNS0_9SortOrderE0EffyiiNS1_21identity_decomposer_tEEEvPT5_SB_PT3_PKSC_PT1_PKSG_PT2_PKSK_T4_iiT6__param_9];
	shfl.sync.idx.b32	%r1462|%p203, %r2164, %r263, 31, -1;
	add.s32 	%r267, %r264, %r1462;
	setp.eq.s32 	%p204, %r2132, 2147483647;
	selp.b32 	%r1463, -2147483648, %r2132, %p204;
	shr.u32 	%r1464, %r1463, %r2064;
	and.b32  	%r1459, %r1464, %r171;
	mov.b32 	%r1439, 1;
	// begin inline asm
	{
    .reg .pred p;
    and.b32 %r1437, %r1459, %r1439;    setp.ne.u32 p, %r1437, 0;
    vote.ballot.sync.b32 %r1437, p, 0xffffffff;
    @!p not.b32 %r1437, %r1437;
}

	// end inline asm
	mov.b32 	%r1442, 2;
	// begin inline asm
	{
    .reg .pred p;
    and.b32 %r1440, %r1459, %r1442;    setp.ne.u32 p, %r1440, 0;
    vote.ballot.sync.b32 %r1440, p, 0xffffffff;
    @!p not.b32 %r1440, %r1440;
}

	// end inline asm
	and.b32  	%r1465, %r1440, %r1437;
	mov.b32 	%r1445, 4;
	// begin inline asm
	{
    .reg .pred p;
    and.b32 %r1443, %r1459, %r1445;    setp.ne.u32 p, %r1443, 0;
    vote.ballot.sync.b32 %r1443, p, 0xffffffff;
    @!p not.b32 %r1443, %r1443;
}

	// end inline asm
	and.b32  	%r1466, %r1443, %r1465;
	mov.b32 	%r1448, 8;
	// begin inline asm
	{
    .reg .pred p;
    and.b32 %r1446, %r1459, %r1448;    setp.ne.u32 p, %r1446, 0;
    vote.ballot.sync.b32 %r1446, p, 0xffffffff;
    @!p not.b32 %r1446, %r1446;
}

	// end inline asm
	and.b32  	%r1467, %r1446, %r1466;
	mov.b32 	%r1451, 16;
	// begin inline asm
	{
    .reg .pred p;
    and.b32 %r1449, %r1459, %r1451;    setp.ne.u32 p, %r1449, 0;
    vote.ballot.sync.b32 %r1449, p, 0xffffffff;
    @!p not.b32 %r1449, %r1449;
}

	// end inline asm
	and.b32  	%r1468, %r1449, %r1467;
	mov.b32 	%r1454, 32;
	// begin inline asm
	{
    .reg .pred p;
    and.b32 %r1452, %r1459, %r1454;    setp.ne.u32 p, %r1452, 0;
    vote.ballot.sync.b32 %r1452, p, 0xffffffff;
    @!p not.b32 %r1452, %r1452;
}

	// end inline asm
	and.b32  	%r1469, %r1452, %r1468;
	mov.b32 	%r1457, 64;
	// begin inline asm
	{
    .reg .pred p;
    and.b32 %r1455, %r1459, %r1457;    setp.ne.u32 p, %r1455, 0;
    vote.ballot.sync.b32 %r1455, p, 0xffffffff;
    @!p not.b32 %r1455, %r1455;
}

	// end inline asm
	and.b32  	%r1470, %r1455, %r1469;
	mov.b32 	%r1460, 128;
	// begin inline asm
	{
    .reg .pred p;
    and.b32 %r1458, %r1459, %r1460;    setp.ne.u32 p, %r1458, 0;
    vote.ballot.sync.b32 %r1458, p, 0xffffffff;
    @!p not.b32 %r1458, %r1458;
}

	// end inline asm
	and.b32  	%r1471, %r1458, %r1470;
	clz.b32 	%r1472, %r1471;
	sub.s32 	%r269, 31, %r1472;
	and.b32  	%r1473, %r780, %r1471;
	popc.b32 	%r270, %r1473;
	setp.ne.s32 	%p205, %r326, %r269;
	mov.b32 	%r2165, 0;
	@%p205 bra 	$L__BB9_213;
	shl.b32 	%r1478, %r1459, 2;
	add.s32 	%r1479, %r169, %r1478;
	atom.shared.add.u32 	%r2165, [%r1479], %r270;
$L__BB9_213:
	setp.gt.u32 	%p206, %r1, 255;
	shfl.sync.idx.b32	%r1480|%p207, %r2165, %r269, 31, -1;
	add.s32 	%r1481, %r270, %r1480;
	bar.sync 	0;
	shl.b32 	%r1482, %r177, 2;
	add.s32 	%r273, %r390, %r1482;
	st.shared.u32 	[%r273+-4], %r2148;
	shl.b32 	%r1484, %r183, 2;
	add.s32 	%r274, %r390, %r1484;
	st.shared.u32 	[%r274+-4], %r2147;
	shl.b32 	%r1485, %r189, 2;
	add.s32 	%r275, %r390, %r1485;
	st.shared.u32 	[%r275+-4], %r2146;
	shl.b32 	%r1486, %r195, 2;
	add.s32 	%r276, %r390, %r1486;
	st.shared.u32 	[%r276+-4], %r2145;
	shl.b32 	%r1487, %r201, 2;
	add.s32 	%r277, %r390, %r1487;
	st.shared.u32 	[%r277+-4], %r2144;
	shl.b32 	%r1488, %r207, 2;
	add.s32 	%r278, %r390, %r1488;
	st.shared.u32 	[%r278+-4], %r2143;
	shl.b32 	%r1489, %r213, 2;
	add.s32 	%r279, %r390, %r1489;
	st.shared.u32 	[%r279+-4], %r2142;
	shl.b32 	%r1490, %r219, 2;
	add.s32 	%r280, %r390, %r1490;
	st.shared.u32 	[%r280+-4], %r2141;
	shl.b32 	%r1491, %r225, 2;
	add.s32 	%r281, %r390, %r1491;
	st.shared.u32 	[%r281+-4], %r2140;
	shl.b32 	%r1492, %r231, 2;
	add.s32 	%r282, %r390, %r1492;
	st.shared.u32 	[%r282+-4], %r2139;
	shl.b32 	%r1493, %r237, 2;
	add.s32 	%r283, %r390, %r1493;
	st.shared.u32 	[%r283+-4], %r2138;
	shl.b32 	%r1494, %r243, 2;
	add.s32 	%r284, %r390, %r1494;
	st.shared.u32 	[%r284+-4], %r2137;
	shl.b32 	%r1495, %r249, 2;
	add.s32 	%r285, %r390, %r1495;
	st.shared.u32 	[%r285+-4], %r2136;
	shl.b32 	%r1496, %r255, 2;
	add.s32 	%r286, %r390, %r1496;
	st.shared.u32 	[%r286+-4], %r2135;
	shl.b32 	%r1497, %r261, 2;
	add.s32 	%r287, %r390, %r1497;
	st.shared.u32 	[%r287+-4], %r2134;
	shl.b32 	%r1498, %r267, 2;
	add.s32 	%r288, %r390, %r1498;
	st.shared.u32 	[%r288+-4], %r2133;
	shl.b32 	%r1499, %r1481, 2;
	add.s32 	%r289, %r390, %r1499;
	st.shared.u32 	[%r289+-4], %r2132;
	shl.b32 	%r1500, %r1, 3;
	add.s32 	%r1501, %r390, %r1500;
	add.s32 	%r290, %r1501, 26112;
	@%p206 bra 	$L__BB9_221;
	ld.param.u64 	%rd437, [_ZN3cub18CUB_300001_SM_10006detail10radix_sort29DeviceRadixSortOnesweepKernelINS1_5radix10policy_hubIffyE10Policy1000ELNS0_9SortOrderE0EffyiiNS1_21identity_decomposer_tEEEvPT5_SB_PT3_PKSC_PT1_PKSG_PT2_PKSK_T4_iiT6__param_3];
	cvta.to.global.u64 	%rd94, %rd437;
	shl.b64 	%rd95, %rd9, 3;
	add.s64 	%rd96, %rd94, %rd95;
	ld.global.u64 	%rd97, [%rd96];
	cvt.s64.s32 	%rd98, %r168;
	sub.s64 	%rd456, %rd97, %rd98;
	st.shared.u64 	[%r290], %rd456;
	setp.lt.s32 	%p208, %r4, 1;
	mov.u32 	%r2169, %r2127;
	@%p208 bra 	$L__BB9_220;
	mov.b32 	%r2167, -1;
	mov.u32 	%r2166, %r4;
	mov.u32 	%r2169, %r2127;
$L__BB9_216:
	ld.param.u64 	%rd430, [_ZN3cub18CUB_300001_SM_10006detail10radix_sort29DeviceRadixSortOnesweepKernelINS1_5radix10policy_hubIffyE10Policy1000ELNS0_9SortOrderE0EffyiiNS1_21identity_decomposer_tEEEvPT5_SB_PT3_PKSC_PT1_PKSG_PT2_PKSK_T4_iiT6__param_0];
	add.s32 	%r294, %r2166, -1;
	shl.b32 	%r1503, %r294, 8;
	add.s32 	%r1504, %r1503, %r1;
	cvta.to.global.u64 	%rd99, %rd430;
	mul.wide.s32 	%rd100, %r1504, 4;
	add.s64 	%rd19, %rd99, %rd100;
$L__BB9_217:
	membar.cta;
	ld.volatile.global.u32 	%r295, [%rd19];
	setp.eq.s32 	%p209, %r295, 0;
	@%p209 bra 	$L__BB9_217;
	and.b32  	%r1505, %r295, 1073741823;
	add.s32 	%r2169, %r1505, %r2169;
	setp.gt.s32 	%p210, %r295, -1;
	vote.sync.ballot.b32 	%r2167, %p210, %r2167;
	setp.gt.u32 	%p212, %r2166, 1;
	and.pred  	%p213, %p210, %p212;
	mov.u32 	%r2166, %r294;
	@%p213 bra 	$L__BB9_216;
	ld.shared.u64 	%rd456, [%r290];
$L__BB9_220:
	ld.param.u64 	%rd431, [_ZN3cub18CUB_300001_SM_10006detail10radix_sort29DeviceRadixSortOnesweepKernelINS1_5radix10policy_hubIffyE10Policy1000ELNS0_9SortOrderE0EffyiiNS1_21identity_decomposer_tEEEvPT5_SB_PT3_PKSC_PT1_PKSG_PT2_PKSK_T4_iiT6__param_0];
	or.b32  	%r1506, %r2169, -2147483648;
	cvta.to.global.u64 	%rd101, %rd431;
	add.s64 	%rd103, %rd101, %rd59;
	st.volatile.global.u32 	[%rd103], %r1506;
	sub.s32 	%r1509, %r2169, %r2127;
	cvt.s64.s32 	%rd104, %r1509;
	add.s64 	%rd105, %rd456, %rd104;
	st.shared.u64 	[%r290], %rd105;
$L__BB9_221:
	ld.param.u32 	%r2040, [_ZN3cub18CUB_300001_SM_10006detail10radix_sort29DeviceRadixSortOnesweepKernelINS1_5radix10policy_hubIffyE10Policy1000ELNS0_9SortOrderE0EffyiiNS1_21identity_decomposer_tEEEvPT5_SB_PT3_PKSC_PT1_PKSG_PT2_PKSK_T4_iiT6__param_8];
	ld.param.u64 	%rd434, [_ZN3cub18CUB_300001_SM_10006detail10radix_sort29DeviceRadixSortOnesweepKernelINS1_5radix10policy_hubIffyE10Policy1000ELNS0_9SortOrderE0EffyiiNS1_21identity_decomposer_tEEEvPT5_SB_PT3_PKSC_PT1_PKSG_PT2_PKSK_T4_iiT6__param_2];
	setp.gt.u32 	%p214, %r1, 255;
	mad.lo.s32 	%r299, %r4, 6528, 6528;
	setp.lt.s32 	%p215, %r299, %r2040;
	setp.eq.s64 	%p216, %rd434, 0;
	or.pred  	%p217, %p216, %p215;
	or.pred  	%p218, %p214, %p217;
	@%p218 bra 	$L__BB9_223;
	ld.param.u64 	%rd435, [_ZN3cub18CUB_300001_SM_10006detail10radix_sort29DeviceRadixSortOnesweepKernelINS1_5radix10policy_hubIffyE10Policy1000ELNS0_9SortOrderE0EffyiiNS1_21identity_decomposer_tEEEvPT5_SB_PT3_PKSC_PT1_PKSG_PT2_PKSK_T4_iiT6__param_2];
	ld.shared.u64 	%rd106, [%r290];
	cvt.s64.s32 	%rd107, %r2127;
	cvt.s64.s32 	%rd108, %r168;
	add.s64 	%rd109, %rd108, %rd107;
	add.s64 	%rd110, %rd109, %rd106;
	cvta.to.global.u64 	%rd111, %rd435;
	shl.b64 	%rd112, %rd9, 3;
	add.s64 	%rd113, %rd111, %rd112;
	st.global.u64 	[%rd113], %rd110;
$L__BB9_223:
	ld.param.u32 	%r2041, [_ZN3cub18CUB_300001_SM_10006detail10radix_sort29DeviceRadixSortOnesweepKernelINS1_5radix10policy_hubIffyE10Policy1000ELNS0_9SortOrderE0EffyiiNS1_21identity_decomposer_tEEEvPT5_SB_PT3_PKSC_PT1_PKSG_PT2_PKSK_T4_iiT6__param_8];
	ld.param.u64 	%rd438, [_ZN3cub18CUB_300001_SM_10006detail10radix_sort29DeviceRadixSortOnesweepKernelINS1_5radix10policy_hubIffyE10Policy1000ELNS0_9SortOrderE0EffyiiNS1_21identity_decomposer_tEEEvPT5_SB_PT3_PKSC_PT1_PKSG_PT2_PKSK_T4_iiT6__param_4];
	cvta.to.global.u64 	%rd22, %rd438;
	setp.gt.s32 	%p219, %r299, %r2041;
	bar.sync 	0;
	@%p219 bra 	$L__BB9_225;
	ld.param.u32 	%r2065, [_ZN3cub18CUB_300001_SM_10006detail10radix_sort29DeviceRadixSortOnesweepKernelINS1_5radix10policy_hubIffyE10Policy1000ELNS0_9SortOrderE0EffyiiNS1_21identity_decomposer_tEEEvPT5_SB_PT3_PKSC_PT1_PKSG_PT2_PKSK_T4_iiT6__param_9];
	ld.shared.u32 	%r1512, [%r118];
	setp.eq.s32 	%p220, %r1512, 2147483647;
	selp.b32 	%r1513, -2147483648, %r1512, %p220;
	shr.u32 	%r1514, %r1513, %r2065;
	and.b32  	%r1515, %r1514, %r171;
	shl.b32 	%r1516, %r1515, 3;
	add.s32 	%r1518, %r390, 26112;
	add.s32 	%r1519, %r1518, %r1516;
	ld.shared.u64 	%rd114, [%r1519];
	add.s64 	%rd115, %rd114, %rd9;
	setp.gt.s32 	%p221, %r1512, -1;
	selp.b32 	%r1520, -1, -2147483648, %p221;
	xor.b32  	%r1521, %r1520, %r1512;
	shl.b64 	%rd116, %rd115, 2;
	add.s64 	%rd117, %rd22, %rd116;
	st.global.u32 	[%rd117], %r1521;
	bar.warp.sync 	-1;
	ld.shared.u32 	%r1522, [%r118+1536];
	setp.eq.s32 	%p222, %r1522, 2147483647;
	selp.b32 	%r1523, -2147483648, %r1522, %p222;
	shr.u32 	%r1524, %r1523, %r2065;
	and.b32  	%r1525, %r1524, %r171;
	shl.b32 	%r1526, %r1525, 3;
	add.s32 	%r1527, %r1518, %r1526;
	ld.shared.u64 	%rd118, [%r1527];
	add.s64 	%rd119, %rd118, %rd9;
	setp.gt.s32 	%p223, %r1522, -1;
	selp.b32 	%r1528, -1, -2147483648, %p223;
	xor.b32  	%r1529, %r1528, %r1522;
	shl.b64 	%rd120, %rd119, 2;
	add.s64 	%rd121, %rd22, %rd120;
	st.global.u32 	[%rd121+1536], %r1529;
	bar.warp.sync 	-1;
	ld.shared.u32 	%r1530, [%r118+3072];
	setp.eq.s32 	%p224, %r1530, 2147483647;
	selp.b32 	%r1531, -2147483648, %r1530, %p224;
	shr.u32 	%r1532, %r1531, %r2065;
	and.b32  	%r1533, %r1532, %r171;
	shl.b32 	%r1534, %r1533, 3;
	add.s32 	%r1535, %r1518, %r1534;
	ld.shared.u64 	%rd122, [%r1535];
	add.s64 	%rd123, %rd122, %rd9;
	setp.gt.s32 	%p225, %r1530, -1;
	selp.b32 	%r1536, -1, -2147483648, %p225;
	xor.b32  	%r1537, %r1536, %r1530;
	shl.b64 	%rd124, %rd123, 2;
	add.s64 	%rd125, %rd22, %rd124;
	st.global.u32 	[%rd125+3072], %r1537;
	bar.warp.sync 	-1;
	ld.shared.u32 	%r1538, [%r118+4608];
	setp.eq.s32 	%p226, %r1538, 2147483647;
	selp.b32 	%r1539, -2147483648, %r1538, %p226;
	shr.u32 	%r1540, %r1539, %r2065;
	and.b32  	%r1541, %r1540, %r171;
	shl.b32 	%r1542, %r1541, 3;
	add.s32 	%r1543, %r1518, %r1542;
	ld.shared.u64 	%rd126, [%r1543];
	add.s64 	%rd127, %rd126, %rd9;
	setp.gt.s32 	%p227, %r1538, -1;
	selp.b32 	%r1544, -1, -2147483648, %p227;
	xor.b32  	%r1545, %r1544, %r1538;
	shl.b64 	%rd128, %rd127, 2;
	add.s64 	%rd129, %rd22, %rd128;
	st.global.u32 	[%rd129+4608], %r1545;
	bar.warp.sync 	-1;
	ld.shared.u32 	%r1546, [%r118+6144];
	setp.eq.s32 	%p228, %r1546, 2147483647;
	selp.b32 	%r1547, -2147483648, %r1546, %p228;
	shr.u32 	%r1548, %r1547, %r2065;
	and.b32  	%r1549, %r1548, %r171;
	shl.b32 	%r1550, %r1549, 3;
	add.s32 	%r1551, %r1518, %r1550;
	ld.shared.u64 	%rd130, [%r1551];
	add.s64 	%rd131, %rd130, %rd9;
	setp.gt.s32 	%p229, %r1546, -1;
	selp.b32 	%r1552, -1, -2147483648, %p229;
	xor.b32  	%r1553, %r1552, %r1546;
	shl.b64 	%rd132, %rd131, 2;
	add.s64 	%rd133, %rd22, %rd132;
	st.global.u32 	[%rd133+6144], %r1553;
	bar.warp.sync 	-1;
	ld.shared.u32 	%r1554, [%r118+7680];
	setp.eq.s32 	%p230, %r1554, 2147483647;
	selp.b32 	%r1555, -2147483648, %r1554, %p230;
	shr.u32 	%r1556, %r1555, %r2065;
	and.b32  	%r1557, %r1556, %r171;
	shl.b32 	%r1558, %r1557, 3;
	add.s32 	%r1559, %r1518, %r1558;
	ld.shared.u64 	%rd134, [%r1559];
	add.s64 	%rd135, %rd134, %rd9;
	setp.gt.s32 	%p231, %r1554, -1;
	selp.b32 	%r1560, -1, -2147483648, %p231;
	xor.b32  	%r1561, %r1560, %r1554;
	shl.b64 	%rd136, %rd135, 2;
	add.s64 	%rd137, %rd22, %rd136;
	st.global.u32 	[%rd137+7680], %r1561;
	bar.warp.sync 	-1;
	ld.shared.u32 	%r1562, [%r118+9216];
	setp.eq.s32 	%p232, %r1562, 2147483647;
	selp.b32 	%r1563, -2147483648, %r1562, %p232;
	shr.u32 	%r1564, %r1563, %r2065;
	and.b32  	%r1565, %r1564, %r171;
	shl.b32 	%r1566, %r1565, 3;
	add.s32 	%r1567, %r1518, %r1566;
	ld.shared.u64 	%rd138, [%r1567];
	add.s64 	%rd139, %rd138, %rd9;
	setp.gt.s32 	%p233, %r1562, -1;
	selp.b32 	%r1568, -1, -2147483648, %p233;
	xor.b32  	%r1569, %r1568, %r1562;
	shl.b64 	%rd140, %rd139, 2;
	add.s64 	%rd141, %rd22, %rd140;
	st.global.u32 	[%rd141+9216], %r1569;
	bar.warp.sync 	-1;
	ld.shared.u32 	%r1570, [%r118+10752];
	setp.eq.s32 	%p234, %r1570, 2147483647;
	selp.b32 	%r1571, -2147483648, %r1570, %p234;
	shr.u32 	%r1572, %r1571, %r2065;
	and.b32  	%r1573, %r1572, %r171;
	shl.b32 	%r1574, %r1573, 3;
	add.s32 	%r1575, %r1518, %r1574;
	ld.shared.u64 	%rd142, [%r1575];
	add.s64 	%rd143, %rd142, %rd9;
	setp.gt.s32 	%p235, %r1570, -1;
	selp.b32 	%r1576, -1, -2147483648, %p235;
	xor.b32  	%r1577, %r1576, %r1570;
	shl.b64 	%rd144, %rd143, 2;
	add.s64 	%rd145, %rd22, %rd144;
	st.global.u32 	[%rd145+10752], %r1577;
	bar.warp.sync 	-1;
	ld.shared.u32 	%r1578, [%r118+12288];
	setp.eq.s32 	%p236, %r1578, 2147483647;
	selp.b32 	%r1579, -2147483648, %r1578, %p236;
	shr.u32 	%r1580, %r1579, %r2065;
	and.b32  	%r1581, %r1580, %r171;
	shl.b32 	%r1582, %r1581, 3;
	add.s32 	%r1583, %r1518, %r1582;
	ld.shared.u64 	%rd146, [%r1583];
	add.s64 	%rd147, %rd146, %rd9;
	setp.gt.s32 	%p237, %r1578, -1;
	selp.b32 	%r1584, -1, -2147483648, %p237;
	xor.b32  	%r1585, %r1584, %r1578;
	shl.b64 	%rd148, %rd147, 2;
	add.s64 	%rd149, %rd22, %rd148;
	st.global.u32 	[%rd149+12288], %r1585;
	bar.warp.sync 	-1;
	ld.shared.u32 	%r1586, [%r118+13824];
	setp.eq.s32 	%p238, %r1586, 2147483647;
	selp.b32 	%r1587, -2147483648, %r1586, %p238;
	shr.u32 	%r1588, %r1587, %r2065;
	and.b32  	%r1589, %r1588, %r171;
	shl.b32 	%r1590, %r1589, 3;
	add.s32 	%r1591, %r1518, %r1590;
	ld.shared.u64 	%rd150, [%r1591];
	add.s64 	%rd151, %rd150, %rd9;
	setp.gt.s32 	%p239, %r1586, -1;
	selp.b32 	%r1592, -1, -2147483648, %p239;
	xor.b32  	%r1593, %r1592, %r1586;
	shl.b64 	%rd152, %rd151, 2;
	add.s64 	%rd153, %rd22, %rd152;
	st.global.u32 	[%rd153+13824], %r1593;
	bar.warp.sync 	-1;
	ld.shared.u32 	%r1594, [%r118+15360];
	setp.eq.s32 	%p240, %r1594, 2147483647;
	selp.b32 	%r1595, -2147483648, %r1594, %p240;
	shr.u32 	%r1596, %r1595, %r2065;
	and.b32  	%r1597, %r1596, %r171;
	shl.b32 	%r1598, %r1597, 3;
	add.s32 	%r1599, %r1518, %r1598;
	ld.shared.u64 	%rd154, [%r1599];
	add.s64 	%rd155, %rd154, %rd9;
	setp.gt.s32 	%p241, %r1594, -1;
	selp.b32 	%r1600, -1, -2147483648, %p241;
	xor.b32  	%r1601, %r1600, %r1594;
	shl.b64 	%rd156, %rd155, 2;
	add.s64 	%rd157, %rd22, %rd156;
	st.global.u32 	[%rd157+15360], %r1601;
	bar.warp.sync 	-1;
	ld.shared.u32 	%r1602, [%r118+16896];
	setp.eq.s32 	%p242, %r1602, 2147483647;
	selp.b32 	%r1603, -2147483648, %r1602, %p242;
	shr.u32 	%r1604, %r1603, %r2065;
	and.b32  	%r1605, %r1604, %r171;
	shl.b32 	%r1606, %r1605, 3;
	add.s32 	%r1607, %r1518, %r1606;
	ld.shared.u64 	%rd158, [%r1607];
	add.s64 	%rd159, %rd158, %rd9;
	setp.gt.s32 	%p243, %r1602, -1;
	selp.b32 	%r1608, -1, -2147483648, %p243;
	xor.b32  	%r1609, %r1608, %r1602;
	shl.b64 	%rd160, %rd159, 2;
	add.s64 	%rd161, %rd22, %rd160;
	st.global.u32 	[%rd161+16896], %r1609;
	bar.warp.sync 	-1;
	ld.shared.u32 	%r1610, [%r118+18432];
	setp.eq.s32 	%p244, %r1610, 2147483647;
	selp.b32 	%r1611, -2147483648, %r1610, %p244;
	shr.u32 	%r1612, %r1611, %r2065;
	and.b32  	%r1613, %r1612, %r171;
	shl.b32 	%r1614, %r1613, 3;
	add.s32 	%r1615, %r1518, %r1614;
	ld.shared.u64 	%rd162, [%r1615];
	add.s64 	%rd163, %rd162, %rd9;
	setp.gt.s32 	%p245, %r1610, -1;
	selp.b32 	%r1616, -1, -2147483648, %p245;
	xor.b32  	%r1617, %r1616, %r1610;
	shl.b64 	%rd164, %rd163, 2;
	add.s64 	%rd165, %rd22, %rd164;
	st.global.u32 	[%rd165+18432], %r1617;
	bar.warp.sync 	-1;
	ld.shared.u32 	%r1618, [%r118+19968];
	setp.eq.s32 	%p246, %r1618, 2147483647;
	selp.b32 	%r1619, -2147483648, %r1618, %p246;
	shr.u32 	%r1620, %r1619, %r2065;
	and.b32  	%r1621, %r1620, %r171;
	shl.b32 	%r1622, %r1621, 3;
	add.s32 	%r1623, %r1518, %r1622;
	ld.shared.u64 	%rd166, [%r1623];
	add.s64 	%rd167, %rd166, %rd9;
	setp.gt.s32 	%p247, %r1618, -1;
	selp.b32 	%r1624, -1, -2147483648, %p247;
	xor.b32  	%r1625, %r1624, %r1618;
	shl.b64 	%rd168, %rd167, 2;
	add.s64 	%rd169, %rd22, %rd168;
	st.global.u32 	[%rd169+19968], %r1625;
	bar.warp.sync 	-1;
	ld.shared.u32 	%r1626, [%r118+21504];
	setp.eq.s32 	%p248, %r1626, 2147483647;
	selp.b32 	%r1627, -2147483648, %r1626, %p248;
	shr.u32 	%r1628, %r1627, %r2065;
	and.b32  	%r1629, %r1628, %r171;
	shl.b32 	%r1630, %r1629, 3;
	add.s32 	%r1631, %r1518, %r1630;
	ld.shared.u64 	%rd170, [%r1631];
	add.s64 	%rd171, %rd170, %rd9;
	setp.gt.s32 	%p249, %r1626, -1;
	selp.b32 	%r1632, -1, -2147483648, %p249;
	xor.b32  	%r1633, %r1632, %r1626;
	shl.b64 	%rd172, %rd171, 2;
	add.s64 	%rd173, %rd22, %rd172;
	st.global.u32 	[%rd173+21504], %r1633;
	bar.warp.sync 	-1;
	ld.shared.u32 	%r1634, [%r118+23040];
	setp.eq.s32 	%p250, %r1634, 2147483647;
	selp.b32 	%r1635, -2147483648, %r1634, %p250;
	shr.u32 	%r1636, %r1635, %r2065;
	and.b32  	%r1637, %r1636, %r171;
	shl.b32 	%r1638, %r1637, 3;
	add.s32 	%r1639, %r1518, %r1638;
	ld.shared.u64 	%rd174, [%r1639];
	add.s64 	%rd175, %rd174, %rd9;
	setp.gt.s32 	%p251, %r1634, -1;
	selp.b32 	%r1640, -1, -2147483648, %p251;
	xor.b32  	%r1641, %r1640, %r1634;
	shl.b64 	%rd176, %rd175, 2;
	add.s64 	%rd177, %rd22, %rd176;
	st.global.u32 	[%rd177+23040], %r1641;
	bar.warp.sync 	-1;
	ld.shared.u32 	%r1642, [%r118+24576];
	setp.eq.s32 	%p252, %r1642, 2147483647;
	selp.b32 	%r1643, -2147483648, %r1642, %p252;
	shr.u32 	%r1644, %r1643, %r2065;
	and.b32  	%r1645, %r1644, %r171;
	shl.b32 	%r1646, %r1645, 3;
	add.s32 	%r1647, %r1518, %r1646;
	ld.shared.u64 	%rd178, [%r1647];
	add.s64 	%rd179, %rd178, %rd9;
	setp.gt.s32 	%p253, %r1642, -1;
	selp.b32 	%r1648, -1, -2147483648, %p253;
	xor.b32  	%r1649, %r1648, %r1642;
	shl.b64 	%rd180, %rd179, 2;
	add.s64 	%rd181, %rd22, %rd180;
	st.global.u32 	[%rd181+24576], %r1649;
	bar.warp.sync 	-1;
	bra.uni 	$L__BB9_260;
$L__BB9_225:
	ld.param.u32 	%r2042, [_ZN3cub18CUB_300001_SM_10006detail10radix_sort29DeviceRadixSortOnesweepKernelINS1_5radix10policy_hubIffyE10Policy1000ELNS0_9SortOrderE0EffyiiNS1_21identity_decomposer_tEEEvPT5_SB_PT3_PKSC_PT1_PKSG_PT2_PKSK_T4_iiT6__param_8];
	mad.lo.s32 	%r301, %r4, -6528, %r2042;
	setp.ge.s32 	%p254, %r1, %r301;
	@%p254 bra 	$L__BB9_227;
	ld.param.u32 	%r2066, [_ZN3cub18CUB_300001_SM_10006detail10radix_sort29DeviceRadixSortOnesweepKernelINS1_5radix10policy_hubIffyE10Policy1000ELNS0_9SortOrderE0EffyiiNS1_21identity_decomposer_tEEEvPT5_SB_PT3_PKSC_PT1_PKSG_PT2_PKSK_T4_iiT6__param_9];
	ld.shared.u32 	%r1650, [%r118];
	setp.eq.s32 	%p255, %r1650, 2147483647;
	selp.b32 	%r1651, -2147483648, %r1650, %p255;
	shr.u32 	%r1652, %r1651, %r2066;
	and.b32  	%r1653, %r1652, %r171;
	shl.b32 	%r1654, %r1653, 3;
	add.s32 	%r1656, %r390, %r1654;
	ld.shared.u64 	%rd182, [%r1656+26112];
	setp.gt.s32 	%p256, %r1650, -1;
	selp.b32 	%r1657, -1, -2147483648, %p256;
	xor.b32  	%r1658, %r1657, %r1650;
	add.s64 	%rd183, %rd182, %rd9;
	shl.b64 	%rd184, %rd183, 2;
	add.s64 	%rd185, %rd22, %rd184;
	st.global.u32 	[%rd185], %r1658;
$L__BB9_227:
	bar.warp.sync 	-1;
	add.s32 	%r1659, %r1, 384;
	setp.ge.s32 	%p257, %r1659, %r301;
	@%p257 bra 	$L__BB9_229;
	ld.param.u32 	%r2067, [_ZN3cub18CUB_300001_SM_10006detail10radix_sort29DeviceRadixSortOnesweepKernelINS1_5radix10policy_hubIffyE10Policy1000ELNS0_9SortOrderE0EffyiiNS1_21identity_decomposer_tEEEvPT5_SB_PT3_PKSC_PT1_PKSG_PT2_PKSK_T4_iiT6__param_9];
	ld.shared.u32 	%r1660, [%r118+1536];
	setp.eq.s32 	%p258, %r1660, 2147483647;
	selp.b32 	%r1661, -2147483648, %r1660, %p258;
	shr.u32 	%r1662, %r1661, %r2067;
	and.b32  	%r1663, %r1662, %r171;
	shl.b32 	%r1664, %r1663, 3;
	add.s32 	%r1666, %r390, %r1664;
	ld.shared.u64 	%rd186, [%r1666+26112];
	setp.gt.s32 	%p259, %r1660, -1;
	selp.b32 	%r1667, -1, -2147483648, %p259;
	xor.b32  	%r1668, %r1667, %r1660;
	add.s64 	%rd187, %rd186, %rd9;
	shl.b64 	%rd188, %rd187, 2;
	add.s64 	%rd189, %rd22, %rd188;
	st.global.u32 	[%rd189+1536], %r1668;
$L__BB9_229:
	bar.warp.sync 	-1;
	add.s32 	%r1669, %r1, 768;
	setp.ge.s32 	%p260, %r1669, %r301;
	@%p260 bra 	$L__BB9_231;
	ld.param.u32 	%r2068, [_ZN3cub18CUB_300001_SM_10006detail10radix_sort29DeviceRadixSortOnesweepKernelINS1_5radix10policy_hubIffyE10Policy1000ELNS0_9SortOrderE0EffyiiNS1_21identity_decomposer_tEEEvPT5_SB_PT3_PKSC_PT1_PKSG_PT2_PKSK_T4_iiT6__param_9];
	ld.shared.u32 	%r1670, [%r118+3072];
	setp.eq.s32 	%p261, %r1670, 2147483647;
	selp.b32 	%r1671, -2147483648, %r1670, %p261;
	shr.u32 	%r1672, %r1671, %r2068;
	and.b32  	%r1673, %r1672, %r171;
	shl.b32 	%r1674, %r1673, 3;
	add.s32 	%r1676, %r390, %r1674;
	ld.shared.u64 	%rd190, [%r1676+26112];
	setp.gt.s32 	%p262, %r1670, -1;
	selp.b32 	%r1677, -1, -2147483648, %p262;
	xor.b32  	%r1678, %r1677, %r1670;
	add.s64 	%rd191, %rd190, %rd9;
	shl.b64 	%rd192, %rd191, 2;
	add.s64 	%rd193, %rd22, %rd192;
	st.global.u32 	[%rd193+3072], %r1678;
$L__BB9_231:
	bar.warp.sync 	-1;
	add.s32 	%r1679, %r1, 1152;
	setp.ge.s32 	%p263, %r1679, %r301;
	@%p263 bra 	$L__BB9_233;
	ld.param.u32 	%r2069, [_ZN3cub18CUB_300001_SM_10006detail10radix_sort29DeviceRadixSortOnesweepKernelINS1_5radix10policy_hubIffyE10Policy1000ELNS0_9SortOrderE0EffyiiNS1_21identity_decomposer_tEEEvPT5_SB_PT3_PKSC_PT1_PKSG_PT2_PKSK_T4_iiT6__param_9];
	ld.shared.u32 	%r1680, [%r118+4608];
	setp.eq.s32 	%p264, %r1680, 2147483647;
	selp.b32 	%r1681, -2147483648, %r1680, %p264;
	shr.u32 	%r1682, %r1681, %r2069;
	and.b32  	%r1683, %r1682, %r171;
	shl.b32 	%r1684, %r1683, 3;
	add.s32 	%r1686, %r390, %r1684;
	ld.shared.u64 	%rd194, [%r1686+26112];
	setp.gt.s32 	%p265, %r1680, -1;
	selp.b32 	%r1687, -1, -2147483648, %p265;
	xor.b32  	%r1688, %r1687, %r1680;
	add.s64 	%rd195, %rd194, %rd9;
	shl.b64 	%rd196, %rd195, 2;
	add.s64 	%rd197, %rd22, %rd196;
	st.global.u32 	[%rd197+4608], %r1688;
$L__BB9_233:
	bar.warp.sync 	-1;
	add.s32 	%r1689, %r1, 1536;
	setp.ge.s32 	%p266, %r1689, %r301;
	@%p266 bra 	$L__BB9_235;
	ld.param.u32 	%r2070, [_ZN3cub18CUB_300001_SM_10006detail10radix_sort29DeviceRadixSortOnesweepKernelINS1_5radix10policy_hubIffyE10Policy1000ELNS0_9SortOrderE0EffyiiNS1_21identity_decomposer_tEEEvPT5_SB_PT3_PKSC_PT1_PKSG_PT2_PKSK_T4_iiT6__param_9];
	ld.shared.u32 	%r1690, [%r118+6144];
	setp.eq.s32 	%p267, %r1690, 2147483647;
	selp.b32 	%r1691, -2147483648, %r1690, %p267;
	shr.u32 	%r1692, %r1691, %r2070;
	and.b32  	%r1693, %r1692, %r171;
	shl.b32 	%r1694, %r1693, 3;
	add.s32 	%r1696, %r390, %r1694;
	ld.shared.u64 	%rd198, [%r1696+26112];
	setp.gt.s32 	%p268, %r1690, -1;
	selp.b32 	%r1697, -1, -2147483648, %p268;
	xor.b32  	%r1698, %r1697, %r1690;
	add.s64 	%rd199, %rd198, %rd9;
	shl.b64 	%rd200, %rd199, 2;
	add.s64 	%rd201, %rd22, %rd200;
	st.global.u32 	[%rd201+6144], %r1698;
$L__BB9_235:
	bar.warp.sync 	-1;
	add.s32 	%r1699, %r1, 1920;
	setp.ge.s32 	%p269, %r1699, %r301;
	@%p269 bra 	$L__BB9_237;
	ld.param.u32 	%r2071, [_ZN3cub18CUB_300001_SM_10006detail10radix_sort29DeviceRadixSortOnesweepKernelINS1_5radix10policy_hubIffyE10Policy1000ELNS0_9SortOrderE0EffyiiNS1_21identity_decomposer_tEEEvPT5_SB_PT3_PKSC_PT1_PKSG_PT2_PKSK_T4_iiT6__param_9];
	ld.shared.u32 	%r1700, [%r118+7680];
	setp.eq.s32 	%p270, %r1700, 2147483647;
	selp.b32 	%r1701, -2147483648, %r1700, %p270;
	shr.u32 	%r1702, %r1701, %r2071;
	and.b32  	%r1703, %r1702, %r171;
	shl.b32 	%r1704, %r1703, 3;
	add.s32 	%r1706, %r390, %r1704;
	ld.shared.u64 	%rd202, [%r1706+26112];
	setp.gt.s32 	%p271, %r1700, -1;
	selp.b32 	%r1707, -1, -2147483648, %p271;
	xor.b32  	%r1708, %r1707, %r1700;
	add.s64 	%rd203, %rd202, %rd9;
	shl.b64 	%rd204, %rd203, 2;
	add.s64 	%rd205, %rd22, %rd204;
	st.global.u32 	[%rd205+7680], %r1708;
$L__BB9_237:
	bar.warp.sync 	-1;
	add.s32 	%r1709, %r1, 2304;
	setp.ge.s32 	%p272, %r1709, %r301;
	@%p272 bra 	$L__BB9_239;
	ld.param.u32 	%r2072, [_ZN3cub18CUB_300001_SM_10006detail10radix_sort29DeviceRadixSortOnesweepKernelINS1_5radix10policy_hubIffyE10Policy1000ELNS0_9SortOrderE0EffyiiNS1_21identity_decomposer_tEEEvPT5_SB_PT3_PKSC_PT1_PKSG_PT2_PKSK_T4_iiT6__param_9];
	ld.shared.u32 	%r1710, [%r118+9216];
	setp.eq.s32 	%p273, %r1710, 2147483647;
	selp.b32 	%r1711, -2147483648, %r1710, %p273;
	shr.u32 	%r1712, %r1711, %r2072;
	and.b32  	%r1713, %r1712, %r171;
	shl.b32 	%r1714, %r1713, 3;
	add.s32 	%r1716, %r390, %r1714;
	ld.shared.u64 	%rd206, [%r1716+26112];
	setp.gt.s32 	%p274, %r1710, -1;
	selp.b32 	%r1717, -1, -2147483648, %p274;
	xor.b32  	%r1718, %r1717, %r1710;
	add.s64 	%rd207, %rd206, %rd9;
	shl.b64 	%rd208, %rd207, 2;
	add.s64 	%rd209, %rd22, %rd208;
	st.global.u32 	[%rd209+9216], %r1718;
$L__BB9_239:
	bar.warp.sync 	-1;
	add.s32 	%r1719, %r1, 2688;
	setp.ge.s32 	%p275, %r1719, %r301;
	@%p275 bra 	$L__BB9_241;
	ld.param.u32 	%r2073, [_ZN3cub18CUB_300001_SM_10006detail10radix_sort29DeviceRadixSortOnesweepKernelINS1_5radix10policy_hubIffyE10Policy1000ELNS0_9SortOrderE0EffyiiNS1_21identity_decomposer_tEEEvPT5_SB_PT3_PKSC_PT1_PKSG_PT2_PKSK_T4_iiT6__param_9];
	ld.shared.u32 	%r1720, [%r118+10752];
	setp.eq.s32 	%p276, %r1720, 2147483647;
	selp.b32 	%r1721, -2147483648, %r1720, %p276;
	shr.u32 	%r1722, %r1721, %r2073;
	and.b32  	%r1723, %r1722, %r171;
	shl.b32 	%r1724, %r1723, 3;
	add.s32 	%r1726, %r390, %r1724;
	ld.shared.u64 	%rd210, [%r1726+26112];
	setp.gt.s32 	%p277, %r1720, -1;
	selp.b32 	%r1727, -1, -2147483648, %p277;
	xor.b32  	%r1728, %r1727, %r1720;
	add.s64 	%rd211, %rd210, %rd9;
	shl.b64 	%rd212, %rd211, 2;
	add.s64 	%rd213, %rd22, %rd212;
	st.global.u32 	[%rd213+10752], %r1728;
$L__BB9_241:
	bar.warp.sync 	-1;
	or.b32  	%r1729, %r1, 3072;
	setp.ge.s32 	%p278, %r1729, %r301;
	@%p278 bra 	$L__BB9_243;
	ld.param.u32 	%r2074, [_ZN3cub18CUB_300001_SM_10006detail10radix_sort29DeviceRadixSortOnesweepKernelINS1_5radix10policy_hubIffyE10Policy1000ELNS0_9SortOrderE0EffyiiNS1_21identity_decomposer_tEEEvPT5_SB_PT3_PKSC_PT1_PKSG_PT2_PKSK_T4_iiT6__param_9];
	ld.shared.u32 	%r1730, [%r118+12288];
	setp.eq.s32 	%p279, %r1730, 2147483647;
	selp.b32 	%r1731, -2147483648, %r1730, %p279;
	shr.u32 	%r1732, %r1731, %r2074;
	and.b32  	%r1733, %r1732, %r171;
	shl.b32 	%r1734, %r1733, 3;
	add.s32 	%r1736, %r390, %r1734;
	ld.shared.u64 	%rd214, [%r1736+26112];
	setp.gt.s32 	%p280, %r1730, -1;
	selp.b32 	%r1737, -1, -2147483648, %p280;
	xor.b32  	%r1738, %r1737, %r1730;
	add.s64 	%rd215, %rd214, %rd9;
	shl.b64 	%rd216, %rd215, 2;
	add.s64 	%rd217, %rd22, %rd216;
	st.global.u32 	[%rd217+12288], %r1738;
$L__BB9_243:
	bar.warp.sync 	-1;
	add.s32 	%r1739, %r1, 3456;
	setp.ge.s32 	%p281, %r1739, %r301;
	@%p281 bra 	$L__BB9_245;
	ld.param.u32 	%r2075, [_ZN3cub18CUB_300001_SM_10006detail10radix_sort29DeviceRadixSortOnesweepKernelINS1_5radix10policy_hubIffyE10Policy1000ELNS0_9SortOrderE0EffyiiNS1_21identity_decomposer_tEEEvPT5_SB_PT3_PKSC_PT1_PKSG_PT2_PKSK_T4_iiT6__param_9];
	ld.shared.u32 	%r1740, [%r118+13824];
	setp.eq.s32 	%p282, %r1740, 2147483647;
	selp.b32 	%r1741, -2147483648, %r1740, %p282;
	shr.u32 	%r1742, %r1741, %r2075;
	and.b32  	%r1743, %r1742, %r171;
	shl.b32 	%r1744, %r1743, 3;
	add.s32 	%r1746, %r390, %r1744;
	ld.shared.u64 	%rd218, [%r1746+26112];
	setp.gt.s32 	%p283, %r1740, -1;
	selp.b32 	%r1747, -1, -2147483648, %p283;
	xor.b32  	%r1748, %r1747, %r1740;
	add.s64 	%rd219, %rd218, %rd9;
	shl.b64 	%rd220, %rd219, 2;
	add.s64 	%rd221, %rd22, %rd220;
	st.global.u32 	[%rd221+13824], %r1748;
$L__BB9_245:
	bar.warp.sync 	-1;
	add.s32 	%r1749, %r1, 3840;
	setp.ge.s32 	%p284, %r1749, %r301;
	@%p284 bra 	$L__BB9_247;
	ld.param.u32 	%r2076, [_ZN3cub18CUB_300001_SM_10006detail10radix_sort29DeviceRadixSortOnesweepKernelINS1_5radix10policy_hubIffyE10Policy1000ELNS0_9SortOrderE0EffyiiNS1_21identity_decomposer_tEEEvPT5_SB_PT3_PKSC_PT1_PKSG_PT2_PKSK_T4_iiT6__param_9];
	ld.shared.u32 	%r1750, [%r118+15360];
	setp.eq.s32 	%p285, %r1750, 2147483647;
	selp.b32 	%r1751, -2147483648, %r1750, %p285;
	shr.u32 	%r1752, %r1751, %r2076;
	and.b32  	%r1753, %r1752, %r171;
	shl.b32 	%r1754, %r1753, 3;
	add.s32 	%r1756, %r390, %r1754;
	ld.shared.u64 	%rd222, [%r1756+26112];
	setp.gt.s32 	%p286, %r1750, -1;
	selp.b32 	%r1757, -1, -2147483648, %p286;
	xor.b32  	%r1758, %r1757, %r1750;
	add.s64 	%rd223, %rd222, %rd9;
	shl.b64 	%rd224, %rd223, 2;
	add.s64 	%rd225, %rd22, %rd224;
	st.global.u32 	[%rd225+15360], %r1758;
$L__BB9_247:
	bar.warp.sync 	-1;
	add.s32 	%r1759, %r1, 4224;
	setp.ge.s32 	%p287, %r1759, %r301;
	@%p287 bra 	$L__BB9_249;
	ld.param.u32 	%r2077, [_ZN3cub18CUB_300001_SM_10006detail10radix_sort29DeviceRadixSortOnesweepKernelINS1_5radix10policy_hubIffyE10Policy1000ELNS0_9SortOrderE0EffyiiNS1_21identity_decomposer_tEEEvPT5_SB_PT3_PKSC_PT1_PKSG_PT2_PKSK_T4_iiT6__param_9];
	ld.shared.u32 	%r1760, [%r118+16896];
	setp.eq.s32 	%p288, %r1760, 2147483647;
	selp.b32 	%r1761, -2147483648, %r1760, %p288;
	shr.u32 	%r1762, %r1761, %r2077;
	and.b32  	%r1763, %r1762, %r171;
	shl.b32 	%r1764, %r1763, 3;
	add.s32 	%r1766, %r390, %r1764;
	ld.shared.u64 	%rd226, [%r1766+26112];
	setp.gt.s32 	%p289, %r1760, -1;
	selp.b32 	%r1767, -1, -2147483648, %p289;
	xor.b32  	%r1768, %r1767, %r1760;
	add.s64 	%rd227, %rd226, %rd9;
	shl.b64 	%rd228, %rd227, 2;
	add.s64 	%rd229, %rd22, %rd228;
	st.global.u32 	[%rd229+16896], %r1768;
$L__BB9_249:
	bar.warp.sync 	-1;
	add.s32 	%r1769, %r1, 4608;
	setp.ge.s32 	%p290, %r1769, %r301;
	@%p290 bra 	$L__BB9_251;
	ld.param.u32 	%r2078, [_ZN3cub18CUB_300001_SM_10006detail10radix_sort29DeviceRadixSortOnesweepKernelINS1_5radix10policy_hubIffyE10Policy1000ELNS0_9SortOrderE0EffyiiNS1_21identity_decomposer_tEEEvPT5_SB_PT3_PKSC_PT1_PKSG_PT2_PKSK_T4_iiT6__param_9];
	ld.shared.u32 	%r1770, [%r118+18432];
	setp.eq.s32 	%p291, %r1770, 2147483647;
	selp.b32 	%r1771, -2147483648, %r1770, %p291;
	shr.u32 	%r1772, %r1771, %r2078;
	and.b32  	%r1773, %r1772, %r171;
	shl.b32 	%r1774, %r1773, 3;
	add.s32 	%r1776, %r390, %r1774;
	ld.shared.u64 	%rd230, [%r1776+26112];
	setp.gt.s32 	%p292, %r1770, -1;
	selp.b32 	%r1777, -1, -2147483648, %p292;
	xor.b32  	%r1778, %r1777, %r1770;
	add.s64 	%rd231, %rd230, %rd9;
	shl.b64 	%rd232, %rd231, 2;
	add.s64 	%rd233, %rd22, %rd232;
	st.global.u32 	[%rd233+18432], %r1778;
$L__BB9_251:
	bar.warp.sync 	-1;
	add.s32 	%r1779, %r1, 4992;
	setp.ge.s32 	%p293, %r1779, %r301;
	@%p293 bra 	$L__BB9_253;
	ld.param.u32 	%r2079, [_ZN3cub18CUB_300001_SM_10006detail10radix_sort29DeviceRadixSortOnesweepKernelINS1_5radix10policy_hubIffyE10Policy1000ELNS0_9SortOrderE0EffyiiNS1_21identity_decomposer_tEEEvPT5_SB_PT3_PKSC_PT1_PKSG_PT2_PKSK_T4_iiT6__param_9];
	ld.shared.u32 	%r1780, [%r118+19968];
	setp.eq.s32 	%p294, %r1780, 2147483647;
	selp.b32 	%r1781, -2147483648, %r1780, %p294;
	shr.u32 	%r1782, %r1781, %r2079;
	and.b32  	%r1783, %r1782, %r171;
	shl.b32 	%r1784, %r1783, 3;
	add.s32 	%r1786, %r390, %r1784;
	ld.shared.u64 	%rd234, [%r1786+26112];
	setp.gt.s32 	%p295, %r1780, -1;
	selp.b32 	%r1787, -1, -2147483648, %p295;
	xor.b32  	%r1788, %r1787, %r1780;
	add.s64 	%rd235, %rd234, %rd9;
	shl.b64 	%rd236, %rd235, 2;
	add.s64 	%rd237, %rd22, %rd236;
	st.global.u32 	[%rd237+19968], %r1788;
$L__BB9_253:
	bar.warp.sync 	-1;
	add.s32 	%r1789, %r1, 5376;
	setp.ge.s32 	%p296, %r1789, %r301;
	@%p296 bra 	$L__BB9_255;
	ld.param.u32 	%r2080, [_ZN3cub18CUB_300001_SM_10006detail10radix_sort29DeviceRadixSortOnesweepKernelINS1_5radix10policy_hubIffyE10Policy1000ELNS0_9SortOrderE0EffyiiNS1_21identity_decomposer_tEEEvPT5_SB_PT3_PKSC_PT1_PKSG_PT2_PKSK_T4_iiT6__param_9];
	ld.shared.u32 	%r1790, [%r118+21504];
	setp.eq.s32 	%p297, %r1790, 2147483647;
	selp.b32 	%r1791, -2147483648, %r1790, %p297;
	shr.u32 	%r1792, %r1791, %r2080;
	and.b32  	%r1793, %r1792, %r171;
	shl.b32 	%r1794, %r1793, 3;
	add.s32 	%r1796, %r390, %r1794;
	ld.shared.u64 	%rd238, [%r1796+26112];
	setp.gt.s32 	%p298, %r1790, -1;
	selp.b32 	%r1797, -1, -2147483648, %p298;
	xor.b32  	%r1798, %r1797, %r1790;
	add.s64 	%rd239, %rd238, %rd9;
	shl.b64 	%rd240, %rd239, 2;
	add.s64 	%rd241, %rd22, %rd240;
	st.global.u32 	[%rd241+21504], %r1798;
$L__BB9_255:
	bar.warp.sync 	-1;
	add.s32 	%r1799, %r1, 5760;
	setp.ge.s32 	%p299, %r1799, %r301;
	@%p299 bra 	$L__BB9_257;
	ld.param.u32 	%r2081, [_ZN3cub18CUB_300001_SM_10006detail10radix_sort29DeviceRadixSortOnesweepKernelINS1_5radix10policy_hubIffyE10Policy1000ELNS0_9SortOrderE0EffyiiNS1_21identity_decomposer_tEEEvPT5_SB_PT3_PKSC_PT1_PKSG_PT2_PKSK_T4_iiT6__param_9];
	ld.shared.u32 	%r1800, [%r118+23040];
	setp.eq.s32 	%p300, %r1800, 2147483647;
	selp.b32 	%r1801, -2147483648, %r1800, %p300;
	shr.u32 	%r1802, %r1801, %r2081;
	and.b32  	%r1803, %r1802, %r171;
	shl.b32 	%r1804, %r1803, 3;
	add.s32 	%r1806, %r390, %r1804;
	ld.shared.u64 	%rd242, [%r1806+26112];
	setp.gt.s32 	%p301, %r1800, -1;
	selp.b32 	%r1807, -1, -2147483648, %p301;
	xor.b32  	%r1808, %r1807, %r1800;
	add.s64 	%rd243, %rd242, %rd9;
	shl.b64 	%rd244, %rd243, 2;
	add.s64 	%rd245, %rd22, %rd244;
	st.global.u32 	[%rd245+23040], %r1808;
$L__BB9_257:
	bar.warp.sync 	-1;
	or.b32  	%r1809, %r1, 6144;
	setp.ge.s32 	%p302, %r1809, %r301;
	@%p302 bra 	$L__BB9_259;
	ld.param.u32 	%r2082, [_ZN3cub18CUB_300001_SM_10006detail10radix_sort29DeviceRadixSortOnesweepKernelINS1_5radix10policy_hubIffyE10Policy1000ELNS0_9SortOrderE0EffyiiNS1_21identity_decomposer_tEEEvPT5_SB_PT3_PKSC_PT1_PKSG_PT2_PKSK_T4_iiT6__param_9];
	ld.shared.u32 	%r1810, [%r118+24576];
	setp.eq.s32 	%p303, %r1810, 2147483647;
	selp.b32 	%r1811, -2147483648, %r1810, %p303;
	shr.u32 	%r1812, %r1811, %r2082;
	and.b32  	%r1813, %r1812, %r171;
	shl.b32 	%r1814, %r1813, 3;
	add.s32 	%r1816, %r390, %r1814;
	ld.shared.u64 	%rd246, [%r1816+26112];
	setp.gt.s32 	%p304, %r1810, -1;
	selp.b32 	%r1817, -1, -2147483648, %p304;
	xor.b32  	%r1818, %r1817, %r1810;
	add.s64 	%rd247, %rd246, %rd9;
	shl.b64 	%rd248, %rd247, 2;
	add.s64 	%rd249, %rd22, %rd248;
	st.global.u32 	[%rd249+24576], %r1818;
$L__BB9_259:
	bar.warp.sync 	-1;
$L__BB9_260:
	ld.param.u32 	%r2083, [_ZN3cub18CUB_300001_SM_10006detail10radix_sort29DeviceRadixSortOnesweepKernelINS1_5radix10policy_hubIffyE10Policy1000ELNS0_9SortOrderE0EffyiiNS1_21identity_decomposer_tEEEvPT5_SB_PT3_PKSC_PT1_PKSG_PT2_PKSK_T4_iiT6__param_9];
	ld.param.u32 	%r2043, [_ZN3cub18CUB_300001_SM_10006detail10radix_sort29DeviceRadixSortOnesweepKernelINS1_5radix10policy_hubIffyE10Policy1000ELNS0_9SortOrderE0EffyiiNS1_21identity_decomposer_tEEEvPT5_SB_PT3_PKSC_PT1_PKSG_PT2_PKSK_T4_iiT6__param_8];
	setp.gt.s32 	%p305, %r299, %r2043;
	ld.shared.u32 	%r1819, [%r118];
	setp.eq.s32 	%p306, %r1819, 2147483647;
	selp.b32 	%r1820, -2147483648, %r1819, %p306;
	shr.u32 	%r1821, %r1820, %r2083;
	and.b32  	%r302, %r1821, %r171;
	ld.shared.u32 	%r1822, [%r118+1536];
	setp.eq.s32 	%p307, %r1822, 2147483647;
	selp.b32 	%r1823, -2147483648, %r1822, %p307;
	shr.u32 	%r1824, %r1823, %r2083;
	and.b32  	%r303, %r1824, %r171;
	ld.shared.u32 	%r1825, [%r118+3072];
	setp.eq.s32 	%p308, %r1825, 2147483647;
	selp.b32 	%r1826, -2147483648, %r1825, %p308;
	shr.u32 	%r1827, %r1826, %r2083;
	and.b32  	%r304, %r1827, %r171;
	ld.shared.u32 	%r1828, [%r118+4608];
	setp.eq.s32 	%p309, %r1828, 2147483647;
	selp.b32 	%r1829, -2147483648, %r1828, %p309;
	shr.u32 	%r1830, %r1829, %r2083;
	and.b32  	%r305, %r1830, %r171;
	ld.shared.u32 	%r1831, [%r118+6144];
	setp.eq.s32 	%p310, %r1831, 2147483647;
	selp.b32 	%r1832, -2147483648, %r1831, %p310;
	shr.u32 	%r1833, %r1832, %r2083;
	and.b32  	%r306, %r1833, %r171;
	ld.shared.u32 	%r1834, [%r118+7680];
	setp.eq.s32 	%p311, %r1834, 2147483647;
	selp.b32 	%r1835, -2147483648, %r1834, %p311;
	shr.u32 	%r1836, %r1835, %r2083;
	and.b32  	%r307, %r1836, %r171;
	ld.shared.u32 	%r1837, [%r118+9216];
	setp.eq.s32 	%p312, %r1837, 2147483647;
	selp.b32 	%r1838, -2147483648, %r1837, %p312;
	shr.u32 	%r1839, %r1838, %r2083;
	and.b32  	%r308, %r1839, %r171;
	ld.shared.u32 	%r1840, [%r118+10752];
	setp.eq.s32 	%p313, %r1840, 2147483647;
	selp.b32 	%r1841, -2147483648, %r1840, %p313;
	shr.u32 	%r1842, %r1841, %r2083;
	and.b32  	%r309, %r1842, %r171;
	ld.shared.u32 	%r1843, [%r118+12288];
	setp.eq.s32 	%p314, %r1843, 2147483647;
	selp.b32 	%r1844, -2147483648, %r1843, %p314;
	shr.u32 	%r1845, %r1844, %r2083;
	and.b32  	%r310, %r1845, %r171;
	ld.shared.u32 	%r1846, [%r118+13824];
	setp.eq.s32 	%p315, %r1846, 2147483647;
	selp.b32 	%r1847, -2147483648, %r1846, %p315;
	shr.u32 	%r1848, %r1847, %r2083;
	and.b32  	%r311, %r1848, %r171;
	ld.shared.u32 	%r1849, [%r118+15360];
	setp.eq.s32 	%p316, %r1849, 2147483647;
	selp.b32 	%r1850, -2147483648, %r1849, %p316;
	shr.u32 	%r1851, %r1850, %r2083;
	and.b32  	%r312, %r1851, %r171;
	ld.shared.u32 	%r1852, [%r118+16896];
	setp.eq.s32 	%p317, %r1852, 2147483647;
	selp.b32 	%r1853, -2147483648, %r1852, %p317;
	shr.u32 	%r1854, %r1853, %r2083;
	and.b32  	%r313, %r1854, %r171;
	ld.shared.u32 	%r1855, [%r118+18432];
	setp.eq.s32 	%p318, %r1855, 2147483647;
	selp.b32 	%r1856, -2147483648, %r1855, %p318;
	shr.u32 	%r1857, %r1856, %r2083;
	and.b32  	%r314, %r1857, %r171;
	ld.shared.u32 	%r1858, [%r118+19968];
	setp.eq.s32 	%p319, %r1858, 2147483647;
	selp.b32 	%r1859, -2147483648, %r1858, %p319;
	shr.u32 	%r1860, %r1859, %r2083;
	and.b32  	%r315, %r1860, %r171;
	ld.shared.u32 	%r1861, [%r118+21504];
	setp.eq.s32 	%p320, %r1861, 2147483647;
	selp.b32 	%r1862, -2147483648, %r1861, %p320;
	shr.u32 	%r1863, %r1862, %r2083;
	and.b32  	%r316, %r1863, %r171;
	ld.shared.u32 	%r1864, [%r118+23040];
	setp.eq.s32 	%p321, %r1864, 2147483647;
	selp.b32 	%r1865, -2147483648, %r1864, %p321;
	shr.u32 	%r1866, %r1865, %r2083;
	and.b32  	%r317, %r1866, %r171;
	ld.shared.u32 	%r1867, [%r118+24576];
	setp.eq.s32 	%p322, %r1867, 2147483647;
	selp.b32 	%r1868, -2147483648, %r1867, %p322;
	shr.u32 	%r1869, %r1868, %r2083;
	and.b32  	%r318, %r1869, %r171;
	@%p305 bra 	$L__BB9_262;
	ld.param.u64 	%rd443, [_ZN3cub18CUB_300001_SM_10006detail10radix_sort29DeviceRadixSortOnesweepKernelINS1_5radix10policy_hubIffyE10Policy1000ELNS0_9SortOrderE0EffyiiNS1_21identity_decomposer_tEEEvPT5_SB_PT3_PKSC_PT1_PKSG_PT2_PKSK_T4_iiT6__param_7];
	cvta.to.global.u64 	%rd250, %rd443;
	and.b32  	%r1873, %r1, 31;
	or.b32  	%r1874, %r547, %r1873;
	cvt.u64.u32 	%rd251, %r1874;
	mul.lo.s32 	%r1875, %r4, 6528;
	cvt.s64.s32 	%rd252, %r1875;
	add.s64 	%rd253, %rd251, %rd252;
	shl.b64 	%rd254, %rd253, 2;
	add.s64 	%rd255, %rd250, %rd254;
	ld.global.f32 	%f252, [%rd255];
	ld.global.f32 	%f253, [%rd255+128];
	ld.global.f32 	%f254, [%rd255+256];
	ld.global.f32 	%f255, [%rd255+384];
	ld.global.f32 	%f256, [%rd255+512];
	ld.global.f32 	%f257, [%rd255+640];
	ld.global.f32 	%f258, [%rd255+768];
	ld.global.f32 	%f259, [%rd255+896];
	ld.global.f32 	%f260, [%rd255+1024];
	ld.global.f32 	%f261, [%rd255+1152];
	ld.global.f32 	%f262, [%rd255+1280];
	ld.global.f32 	%f263, [%rd255+1408];
	ld.global.f32 	%f264, [%rd255+1536];
	ld.global.f32 	%f265, [%rd255+1664];
	ld.global.f32 	%f266, [%rd255+1792];
	ld.global.f32 	%f267, [%rd255+1920];
	ld.global.f32 	%f268, [%rd255+2048];
	bra.uni 	$L__BB9_296;
$L__BB9_262:
	ld.param.u32 	%r2044, [_ZN3cub18CUB_300001_SM_10006detail10radix_sort29DeviceRadixSortOnesweepKernelINS1_5radix10policy_hubIffyE10Policy1000ELNS0_9SortOrderE0EffyiiNS1_21identity_decomposer_tEEEvPT5_SB_PT3_PKSC_PT1_PKSG_PT2_PKSK_T4_iiT6__param_8];
	ld.param.u64 	%rd444, [_ZN3cub18CUB_300001_SM_10006detail10radix_sort29DeviceRadixSortOnesweepKernelINS1_5radix10policy_hubIffyE10Policy1000ELNS0_9SortOrderE0EffyiiNS1_21identity_decomposer_tEEEvPT5_SB_PT3_PKSC_PT1_PKSG_PT2_PKSK_T4_iiT6__param_7];
	cvta.to.global.u64 	%rd256, %rd444;
	cvt.s64.s32 	%rd257, %r328;
	add.s64 	%rd258, %rd7, %rd257;
	shl.b64 	%rd259, %rd258, 2;
	add.s64 	%rd23, %rd256, %rd259;
	cvt.u32.u64 	%r1877, %rd7;
	sub.s32 	%r319, %r2044, %r328;
	setp.ge.s32 	%p323, %r1877, %r319;
	@%p323 bra 	$L__BB9_264;
	ld.global.f32 	%f252, [%rd23];
$L__BB9_264:
	add.s32 	%r1879, %r1877, 32;
	setp.ge.s32 	%p324, %r1879, %r319;
	@%p324 bra 	$L__BB9_266;
	ld.global.f32 	%f253, [%rd23+128];
$L__BB9_266:
	add.s32 	%r1881, %r1877, 64;
	setp.ge.s32 	%p325, %r1881, %r319;
	@%p325 bra 	$L__BB9_268;
	ld.global.f32 	%f254, [%rd23+256];
$L__BB9_268:
	add.s32 	%r1883, %r1877, 96;
	setp.ge.s32 	%p326, %r1883, %r319;
	@%p326 bra 	$L__BB9_270;
	ld.global.f32 	%f255, [%rd23+384];
$L__BB9_270:
	add.s32 	%r1885, %r1877, 128;
	setp.ge.s32 	%p327, %r1885, %r319;
	@%p327 bra 	$L__BB9_272;
	ld.global.f32 	%f256, [%rd23+512];
$L__BB9_272:
	add.s32 	%r1887, %r1877, 160;
	setp.ge.s32 	%p328, %r1887, %r319;
	@%p328 bra 	$L__BB9_274;
	ld.global.f32 	%f257, [%rd23+640];
$L__BB9_274:
	add.s32 	%r1889, %r1877, 192;
	setp.ge.s32 	%p329, %r1889, %r319;
	@%p329 bra 	$L__BB9_276;
	ld.global.f32 	%f258, [%rd23+768];
$L__BB9_276:
	add.s32 	%r1891, %r1877, 224;
	setp.ge.s32 	%p330, %r1891, %r319;
	@%p330 bra 	$L__BB9_278;
	ld.param.u64 	%rd445, [_ZN3cub18CUB_300001_SM_10006detail10radix_sort29DeviceRadixSortOnesweepKernelINS1_5radix10policy_hubIffyE10Policy1000ELNS0_9SortOrderE0EffyiiNS1_21identity_decomposer_tEEEvPT5_SB_PT3_PKSC_PT1_PKSG_PT2_PKSK_T4_iiT6__param_7];
	cvta.to.global.u64 	%rd260, %rd445;
	add.s64 	%rd264, %rd260, %rd259;
	ld.global.f32 	%f259, [%rd264+896];
$L__BB9_278:
	add.s32 	%r1894, %r1877, 256;
	setp.ge.s32 	%p331, %r1894, %r319;
	@%p331 bra 	$L__BB9_280;
	ld.param.u64 	%rd446, [_ZN3cub18CUB_300001_SM_10006detail10radix_sort29DeviceRadixSortOnesweepKernelINS1_5radix10policy_hubIffyE10Policy1000ELNS0_9SortOrderE0EffyiiNS1_21identity_decomposer_tEEEvPT5_SB_PT3_PKSC_PT1_PKSG_PT2_PKSK_T4_iiT6__param_7];
	cvta.to.global.u64 	%rd265, %rd446;
	cvt.s64.s32 	%rd266, %r328;
	add.s64 	%rd267, %rd7, %rd266;
	shl.b64 	%rd268, %rd267, 2;
	add.s64 	%rd269, %rd265, %rd268;
	ld.global.f32 	%f260, [%rd269+1024];
$L__BB9_280:
	add.s32 	%r1897, %r1877, 288;
	setp.ge.s32 	%p332, %r1897, %r319;
	@%p332 bra 	$L__BB9_282;
	ld.param.u64 	%rd447, [_ZN3cub18CUB_300001_SM_10006detail10radix_sort29DeviceRadixSortOnesweepKernelINS1_5radix10policy_hubIffyE10Policy1000ELNS0_9SortOrderE0EffyiiNS1_21identity_decomposer_tEEEvPT5_SB_PT3_PKSC_PT1_PKSG_PT2_PKSK_T4_iiT6__param_7];
	cvta.to.global.u64 	%rd270, %rd447;
	cvt.s64.s32 	%rd271, %r328;
	add.s64 	%rd272, %rd7, %rd271;
	shl.b64 	%rd273, %rd272, 2;
	add.s64 	%rd274, %rd270, %rd273;
	ld.global.f32 	%f261, [%rd274+1152];
$L__BB9_282:
	add.s32 	%r1900, %r1877, 320;
	setp.ge.s32 	%p333, %r1900, %r319;
	@%p333 bra 	$L__BB9_284;
	ld.param.u64 	%rd448, [_ZN3cub18CUB_300001_SM_10006detail10radix_sort29DeviceRadixSortOnesweepKernelINS1_5radix10policy_hubIffyE10Policy1000ELNS0_9SortOrderE0EffyiiNS1_21identity_decomposer_tEEEvPT5_SB_PT3_PKSC_PT1_PKSG_PT2_PKSK_T4_iiT6__param_7];
	cvta.to.global.u64 	%rd275, %rd448;
	cvt.s64.s32 	%rd276, %r328;
	add.s64 	%rd277, %rd7, %rd276;
	shl.b64 	%rd278, %rd277, 2;
	add.s64 	%rd279, %rd275, %rd278;
	ld.global.f32 	%f262, [%rd279+1280];
$L__BB9_284:
	add.s32 	%r1903, %r1877, 352;
	setp.ge.s32 	%p334, %r1903, %r319;
	@%p334 bra 	$L__BB9_286;
	ld.param.u64 	%rd449, [_ZN3cub18CUB_300001_SM_10006detail10radix_sort29DeviceRadixSortOnesweepKernelINS1_5radix10policy_hubIffyE10Policy1000ELNS0_9SortOrderE0EffyiiNS1_21identity_decomposer_tEEEvPT5_SB_PT3_PKSC_PT1_PKSG_PT2_PKSK_T4_iiT6__param_7];
	cvta.to.global.u64 	%rd280, %rd449;
	mul.lo.s32 	%r1904, %r4, 6528;
	cvt.s64.s32 	%rd281, %r1904;
	add.s64 	%rd282, %rd7, %rd281;
	shl.b64 	%rd283, %rd282, 2;
	add.s64 	%rd284, %rd280, %rd283;
	ld.global.f32 	%f263, [%rd284+1408];
$L__BB9_286:
	add.s32 	%r1906, %r1877, 384;
	setp.ge.s32 	%p335, %r1906, %r319;
	@%p335 bra 	$L__BB9_288;
	ld.param.u64 	%rd450, [_ZN3cub18CUB_300001_SM_10006detail10radix_sort29DeviceRadixSortOnesweepKernelINS1_5radix10policy_hubIffyE10Policy1000ELNS0_9SortOrderE0EffyiiNS1_21identity_decomposer_tEEEvPT5_SB_PT3_PKSC_PT1_PKSG_PT2_PKSK_T4_iiT6__param_7];
	cvta.to.global.u64 	%rd285, %rd450;
	mul.lo.s32 	%r1907, %r4, 6528;
	cvt.s64.s32 	%rd286, %r1907;
	add.s64 	%rd287, %rd7, %rd286;
	shl.b64 	%rd288, %rd287, 2;
	add.s64 	%rd289, %rd285, %rd288;
	ld.global.f32 	%f264, [%rd289+1536];
$L__BB9_288:
	cvt.u32.u64 	%r1908, %rd7;
	add.s32 	%r1909, %r1908, 416;
	setp.ge.s32 	%p336, %r1909, %r319;
	@%p336 bra 	$L__BB9_290;
	ld.param.u64 	%rd451, [_ZN3cub18CUB_300001_SM_10006detail10radix_sort29DeviceRadixSortOnesweepKernelINS1_5radix10policy_hubIffyE10Policy1000ELNS0_9SortOrderE0EffyiiNS1_21identity_decomposer_tEEEvPT5_SB_PT3_PKSC_PT1_PKSG_PT2_PKSK_T4_iiT6__param_7];
	cvta.to.global.u64 	%rd290, %rd451;
	mul.lo.s32 	%r1910, %r4, 6528;
	cvt.s64.s32 	%rd291, %r1910;
	add.s64 	%rd292, %rd7, %rd291;
	shl.b64 	%rd293, %rd292, 2;
	add.s64 	%rd294, %rd290, %rd293;
	ld.global.f32 	%f265, [%rd294+1664];
$L__BB9_290:
	cvt.u32.u64 	%r1911, %rd7;
	add.s32 	%r1912, %r1911, 448;
	setp.ge.s32 	%p337, %r1912, %r319;
	@%p337 bra 	$L__BB9_292;
	ld.param.u64 	%rd452, [_ZN3cub18CUB_300001_SM_10006detail10radix_sort29DeviceRadixSortOnesweepKernelINS1_5radix10policy_hubIffyE10Policy1000ELNS0_9SortOrderE0EffyiiNS1_21identity_decomposer_tEEEvPT5_SB_PT3_PKSC_PT1_PKSG_PT2_PKSK_T4_iiT6__param_7];
	cvta.to.global.u64 	%rd295, %rd452;
	mul.lo.s32 	%r1913, %r4, 6528;
	cvt.s64.s32 	%rd296, %r1913;
	add.s64 	%rd297, %rd7, %rd296;
	shl.b64 	%rd298, %rd297, 2;
	add.s64 	%rd299, %rd295, %rd298;
	ld.global.f32 	%f266, [%rd299+1792];
$L__BB9_292:
	cvt.u32.u64 	%r1914, %rd7;
	add.s32 	%r1915, %r1914, 480;
	setp.ge.s32 	%p338, %r1915, %r319;
	@%p338 bra 	$L__BB9_294;
	ld.param.u64 	%rd453, [_ZN3cub18CUB_300001_SM_10006detail10radix_sort29DeviceRadixSortOnesweepKernelINS1_5radix10policy_hubIffyE10Policy1000ELNS0_9SortOrderE0EffyiiNS1_21identity_decomposer_tEEEvPT5_SB_PT3_PKSC_PT1_PKSG_PT2_PKSK_T4_iiT6__param_7];
	cvta.to.global.u64 	%rd300, %rd453;
	mul.lo.s32 	%r1916, %r4, 6528;
	cvt.s64.s32 	%rd301, %r1916;
	add.s64 	%rd302, %rd7, %rd301;
	shl.b64 	%rd303, %rd302, 2;
	add.s64 	%rd304, %rd300, %rd303;
	ld.global.f32 	%f267, [%rd304+1920];
$L__BB9_294:
	cvt.u32.u64 	%r1917, %rd7;
	add.s32 	%r1918, %r1917, 512;
	setp.ge.s32 	%p339, %r1918, %r319;
	@%p339 bra 	$L__BB9_296;
	ld.param.u64 	%rd454, [_ZN3cub18CUB_300001_SM_10006detail10radix_sort29DeviceRadixSortOnesweepKernelINS1_5radix10policy_hubIffyE10Policy1000ELNS0_9SortOrderE0EffyiiNS1_21identity_decomposer_tEEEvPT5_SB_PT3_PKSC_PT1_PKSG_PT2_PKSK_T4_iiT6__param_7];
	cvta.to.global.u64 	%rd305, %rd454;
	mov.u32 	%r1919, %tid.x;
	and.b32  	%r1920, %r1919, 992;
	mul.lo.s32 	%r1921, %r1920, 17;
	and.b32  	%r1922, %r1919, 31;
	or.b32  	%r1923, %r1921, %r1922;
	cvt.u64.u32 	%rd306, %r1923;
	mul.lo.s32 	%r1924, %r4, 6528;
	cvt.s64.s32 	%rd307, %r1924;
	add.s64 	%rd308, %rd306, %rd307;
	shl.b64 	%rd309, %rd308, 2;
	add.s64 	%rd310, %rd305, %rd309;
	ld.global.f32 	%f268, [%rd310+2048];
$L__BB9_296:
	ld.param.u32 	%r2045, [_ZN3cub18CUB_300001_SM_10006detail10radix_sort29DeviceRadixSortOnesweepKernelINS1_5radix10policy_hubIffyE10Policy1000ELNS0_9SortOrderE0EffyiiNS1_21identity_decomposer_tEEEvPT5_SB_PT3_PKSC_PT1_PKSG_PT2_PKSK_T4_iiT6__param_8];
	ld.param.u64 	%rd441, [_ZN3cub18CUB_300001_SM_10006detail10radix_sort29DeviceRadixSortOnesweepKernelINS1_5radix10policy_hubIffyE10Policy1000ELNS0_9SortOrderE0EffyiiNS1_21identity_decomposer_tEEEvPT5_SB_PT3_PKSC_PT1_PKSG_PT2_PKSK_T4_iiT6__param_6];
	cvta.to.global.u64 	%rd24, %rd441;
	mov.u32 	%r320, %tid.x;
	shl.b32 	%r1925, %r320, 2;
	mov.u32 	%r1926, _ZZN3cub18CUB_300001_SM_10006detail10radix_sort29DeviceRadixSortOnesweepKernelINS1_5radix10policy_hubIffyE10Policy1000ELNS0_9SortOrderE0EffyiiNS1_21identity_decomposer_tEEEvPT5_SB_PT3_PKSC_PT1_PKSG_PT2_PKSK_T4_iiT6_E1s;
	add.s32 	%r321, %r1926, %r1925;
	cvt.u64.u32 	%rd25, %r320;
	mad.lo.s32 	%r1927, %r4, 6528, 6528;
	setp.gt.s32 	%p340, %r1927, %r2045;
	bar.sync 	0;
	st.shared.f32 	[%r273+-4], %f252;
	st.shared.f32 	[%r274+-4], %f253;
	st.shared.f32 	[%r275+-4], %f254;
	st.shared.f32 	[%r276+-4], %f255;
	st.shared.f32 	[%r277+-4], %f256;
	st.shared.f32 	[%r278+-4], %f257;
	st.shared.f32 	[%r279+-4], %f258;
	st.shared.f32 	[%r280+-4], %f259;
	st.shared.f32 	[%r281+-4], %f260;
	st.shared.f32 	[%r282+-4], %f261;
	st.shared.f32 	[%r283+-4], %f262;
	st.shared.f32 	[%r284+-4], %f263;
	st.shared.f32 	[%r285+-4], %f264;
	st.shared.f32 	[%r286+-4], %f265;
	st.shared.f32 	[%r287+-4], %f266;
	st.shared.f32 	[%r288+-4], %f267;
	st.shared.f32 	[%r289+-4], %f268;
	bar.sync 	0;
	@%p340 bra 	$L__BB9_298;
	ld.shared.f32 	%f169, [%r321];
	shl.b32 	%r1928, %r302, 3;
	add.s32 	%r1930, %r1926, 26112;
	add.s32 	%r1931, %r1930, %r1928;
	ld.shared.u64 	%rd311, [%r1931];
	add.s64 	%rd312, %rd311, %rd25;
	shl.b64 	%rd313, %rd312, 2;
	add.s64 	%rd314, %rd24, %rd313;
	st.global.f32 	[%rd314], %f169;
	bar.warp.sync 	-1;
	ld.shared.f32 	%f170, [%r321+1536];
	shl.b32 	%r1932, %r303, 3;
	add.s32 	%r1933, %r1930, %r1932;
	ld.shared.u64 	%rd315, [%r1933];
	add.s64 	%rd316, %rd315, %rd25;
	shl.b64 	%rd317, %rd316, 2;
	add.s64 	%rd318, %rd24, %rd317;
	st.global.f32 	[%rd318+1536], %f170;
	bar.warp.sync 	-1;
	ld.shared.f32 	%f171, [%r321+3072];
	shl.b32 	%r1934, %r304, 3;
	add.s32 	%r1935, %r1930, %r1934;
	ld.shared.u64 	%rd319, [%r1935];
	add.s64 	%rd320, %rd319, %rd25;
	shl.b64 	%rd321, %rd320, 2;
	add.s64 	%rd322, %rd24, %rd321;
	st.global.f32 	[%rd322+3072], %f171;
	bar.warp.sync 	-1;
	ld.shared.f32 	%f172, [%r321+4608];
	shl.b32 	%r1936, %r305, 3;
	add.s32 	%r1937, %r1930, %r1936;
	ld.shared.u64 	%rd323, [%r1937];
	add.s64 	%rd324, %rd323, %rd25;
	shl.b64 	%rd325, %rd324, 2;
	add.s64 	%rd326, %rd24, %rd325;
	st.global.f32 	[%rd326+4608], %f172;
	bar.warp.sync 	-1;
	ld.shared.f32 	%f173, [%r321+6144];
	shl.b32 	%r1938, %r306, 3;
	add.s32 	%r1939, %r1930, %r1938;
	ld.shared.u64 	%rd327, [%r1939];
	add.s64 	%rd328, %rd327, %rd25;
	shl.b64 	%rd329, %rd328, 2;
	add.s64 	%rd330, %rd24, %rd329;
	st.global.f32 	[%rd330+6144], %f173;
	bar.warp.sync 	-1;
	ld.shared.f32 	%f174, [%r321+7680];
	shl.b32 	%r1940, %r307, 3;
	add.s32 	%r1941, %r1930, %r1940;
	ld.shared.u64 	%rd331, [%r1941];
	add.s64 	%rd332, %rd331, %rd25;
	shl.b64 	%rd333, %rd332, 2;
	add.s64 	%rd334, %rd24, %rd333;
	st.global.f32 	[%rd334+7680], %f174;
	bar.warp.sync 	-1;
	ld.shared.f32 	%f175, [%r321+9216];
	shl.b32 	%r1942, %r308, 3;
	add.s32 	%r1943, %r1930, %r1942;
	ld.shared.u64 	%rd335, [%r1943];
	add.s64 	%rd336, %rd335, %rd25;
	shl.b64 	%rd337, %rd336, 2;
	add.s64 	%rd338, %rd24, %rd337;
	st.global.f32 	[%rd338+9216], %f175;
	bar.warp.sync 	-1;
	ld.shared.f32 	%f176, [%r321+10752];
	shl.b32 	%r1944, %r309, 3;
	add.s32 	%r1945, %r1930, %r1944;
	ld.shared.u64 	%rd339, [%r1945];
	add.s64 	%rd340, %rd339, %rd25;
	shl.b64 	%rd341, %rd340, 2;
	add.s64 	%rd342, %rd24, %rd341;
	st.global.f32 	[%rd342+10752], %f176;
	bar.warp.sync 	-1;
	ld.shared.f32 	%f177, [%r321+12288];
	shl.b32 	%r1946, %r310, 3;
	add.s32 	%r1947, %r1930, %r1946;
	ld.shared.u64 	%rd343, [%r1947];
	add.s64 	%rd344, %rd343, %rd25;
	shl.b64 	%rd345, %rd344, 2;
	add.s64 	%rd346, %rd24, %rd345;
	st.global.f32 	[%rd346+12288], %f177;
	bar.warp.sync 	-1;
	ld.shared.f32 	%f178, [%r321+13824];
	shl.b32 	%r1948, %r311, 3;
	add.s32 	%r1949, %r1930, %r1948;
	ld.shared.u64 	%rd347, [%r1949];
	add.s64 	%rd348, %rd347, %rd25;
	shl.b64 	%rd349, %rd348, 2;
	add.s64 	%rd350, %rd24, %rd349;
	st.global.f32 	[%rd350+13824], %f178;
	bar.warp.sync 	-1;
	ld.shared.f32 	%f179, [%r321+15360];
	shl.b32 	%r1950, %r312, 3;
	add.s32 	%r1951, %r1930, %r1950;
	ld.shared.u64 	%rd351, [%r1951];
	add.s64 	%rd352, %rd351, %rd25;
	shl.b64 	%rd353, %rd352, 2;
	add.s64 	%rd354, %rd24, %rd353;
	st.global.f32 	[%rd354+15360], %f179;
	bar.warp.sync 	-1;
	ld.shared.f32 	%f180, [%r321+16896];
	shl.b32 	%r1952, %r313, 3;
	add.s32 	%r1953, %r1930, %r1952;
	ld.shared.u64 	%rd355, [%r1953];
	add.s64 	%rd356, %rd355, %rd25;
	shl.b64 	%rd357, %rd356, 2;
	add.s64 	%rd358, %rd24, %rd357;
	st.global.f32 	[%rd358+16896], %f180;
	bar.warp.sync 	-1;
	ld.shared.f32 	%f181, [%r321+18432];
	shl.b32 	%r1954, %r314, 3;
	add.s32 	%r1955, %r1930, %r1954;
	ld.shared.u64 	%rd359, [%r1955];
	add.s64 	%rd360, %rd359, %rd25;
	shl.b64 	%rd361, %rd360, 2;
	add.s64 	%rd362, %rd24, %rd361;
	st.global.f32 	[%rd362+18432], %f181;
	bar.warp.sync 	-1;
	ld.shared.f32 	%f182, [%r321+19968];
	shl.b32 	%r1956, %r315, 3;
	add.s32 	%r1957, %r1930, %r1956;
	ld.shared.u64 	%rd363, [%r1957];
	add.s64 	%rd364, %rd363, %rd25;
	shl.b64 	%rd365, %rd364, 2;
	add.s64 	%rd366, %rd24, %rd365;
	st.global.f32 	[%rd366+19968], %f182;
	bar.warp.sync 	-1;
	ld.shared.f32 	%f183, [%r321+21504];
	shl.b32 	%r1958, %r316, 3;
	add.s32 	%r1959, %r1930, %r1958;
	ld.shared.u64 	%rd367, [%r1959];
	add.s64 	%rd368, %rd367, %rd25;
	shl.b64 	%rd369, %rd368, 2;
	add.s64 	%rd370, %rd24, %rd369;
	st.global.f32 	[%rd370+21504], %f183;
	bar.warp.sync 	-1;
	ld.shared.f32 	%f184, [%r321+23040];
	shl.b32 	%r1960, %r317, 3;
	add.s32 	%r1961, %r1930, %r1960;
	ld.shared.u64 	%rd371, [%r1961];
	add.s64 	%rd372, %rd371, %rd25;
	shl.b64 	%rd373, %rd372, 2;
	add.s64 	%rd374, %rd24, %rd373;
	st.global.f32 	[%rd374+23040], %f184;
	bar.warp.sync 	-1;
	ld.shared.f32 	%f185, [%r321+24576];
	shl.b32 	%r1962, %r318, 3;
	add.s32 	%r1963, %r1930, %r1962;
	ld.shared.u64 	%rd375, [%r1963];
	add.s64 	%rd376, %rd375, %rd25;
	shl.b64 	%rd377, %rd376, 2;
	add.s64 	%rd378, %rd24, %rd377;
	st.global.f32 	[%rd378+24576], %f185;
	bar.warp.sync 	-1;
	bra.uni 	$L__BB9_333;
$L__BB9_298:
	ld.param.u32 	%r2046, [_ZN3cub18CUB_300001_SM_10006detail10radix_sort29DeviceRadixSortOnesweepKernelINS1_5radix10policy_hubIffyE10Policy1000ELNS0_9SortOrderE0EffyiiNS1_21identity_decomposer_tEEEvPT5_SB_PT3_PKSC_PT1_PKSG_PT2_PKSK_T4_iiT6__param_8];
	mad.lo.s32 	%r322, %r4, -6528, %r2046;
	shl.b32 	%r1964, %r302, 3;
	add.s32 	%r1966, %r1926, %r1964;
	ld.shared.u64 	%rd26, [%r1966+26112];
	setp.ge.s32 	%p341, %r320, %r322;
	@%p341 bra 	$L__BB9_300;
	ld.shared.f32 	%f186, [%r321];
	add.s64 	%rd379, %rd26, %rd25;
	shl.b64 	%rd380, %rd379, 2;
	add.s64 	%rd381, %rd24, %rd380;
	st.global.f32 	[%rd381], %f186;
$L__BB9_300:
	bar.warp.sync 	-1;
	shl.b32 	%r1967, %r303, 3;
	add.s32 	%r1969, %r1926, %r1967;
	ld.shared.u64 	%rd27, [%r1969+26112];
	add.s32 	%r1970, %r320, 384;
	setp.ge.s32 	%p342, %r1970, %r322;
	@%p342 bra 	$L__BB9_302;
	ld.shared.f32 	%f187, [%r321+1536];
	add.s64 	%rd382, %rd27, %rd25;
	shl.b64 	%rd383, %rd382, 2;
	add.s64 	%rd384, %rd24, %rd383;
	st.global.f32 	[%rd384+1536], %f187;
$L__BB9_302:
	bar.warp.sync 	-1;
	shl.b32 	%r1971, %r304, 3;
	add.s32 	%r1973, %r1926, %r1971;
	ld.shared.u64 	%rd28, [%r1973+26112];
	add.s32 	%r1974, %r320, 768;
	setp.ge.s32 	%p343, %r1974, %r322;
	@%p343 bra 	$L__BB9_304;
	ld.shared.f32 	%f188, [%r321+3072];
	add.s64 	%rd385, %rd28, %rd25;
	shl.b64 	%rd386, %rd385, 2;
	add.s64 	%rd387, %rd24, %rd386;
	st.global.f32 	[%rd387+3072], %f188;
$L__BB9_304:
	bar.warp.sync 	-1;
	shl.b32 	%r1975, %r305, 3;
	add.s32 	%r1977, %r1926, %r1975;
	ld.shared.u64 	%rd29, [%r1977+26112];
	add.s32 	%r1978, %r320, 1152;
	setp.ge.s32 	%p344, %r1978, %r322;
	@%p344 bra 	$L__BB9_306;
	ld.shared.f32 	%f189, [%r321+4608];
	add.s64 	%rd388, %rd29, %rd25;
	shl.b64 	%rd389, %rd388, 2;
	add.s64 	%rd390, %rd24, %rd389;
	st.global.f32 	[%rd390+4608], %f189;
$L__BB9_306:
	bar.warp.sync 	-1;
	shl.b32 	%r1979, %r306, 3;
	add.s32 	%r1981, %r1926, %r1979;
	ld.shared.u64 	%rd30, [%r1981+26112];
	add.s32 	%r1982, %r320, 1536;
	setp.ge.s32 	%p345, %r1982, %r322;
	@%p345 bra 	$L__BB9_308;
	ld.shared.f32 	%f190, [%r321+6144];
	add.s64 	%rd391, %rd30, %rd25;
	shl.b64 	%rd392, %rd391, 2;
	add.s64 	%rd393, %rd24, %rd392;
	st.global.f32 	[%rd393+6144], %f190;
$L__BB9_308:
	bar.warp.sync 	-1;
	shl.b32 	%r1983, %r307, 3;
	add.s32 	%r1985, %r1926, %r1983;
	ld.shared.u64 	%rd31, [%r1985+26112];
	add.s32 	%r1986, %r320, 1920;
	setp.ge.s32 	%p346, %r1986, %r322;
	@%p346 bra 	$L__BB9_310;
	ld.shared.f32 	%f191, [%r321+7680];
	add.s64 	%rd394, %rd31, %rd25;
	shl.b64 	%rd395, %rd394, 2;
	add.s64 	%rd396, %rd24, %rd395;
	st.global.f32 	[%rd396+7680], %f191;
$L__BB9_310:
	bar.warp.sync 	-1;
	shl.b32 	%r1987, %r308, 3;
	add.s32 	%r1989, %r1926, %r1987;
	ld.shared.u64 	%rd32, [%r1989+26112];
	add.s32 	%r1990, %r320, 2304;
	setp.ge.s32 	%p347, %r1990, %r322;
	@%p347 bra 	$L__BB9_312;
	ld.shared.f32 	%f192, [%r321+9216];
	add.s64 	%rd397, %rd32, %rd25;
	shl.b64 	%rd398, %rd397, 2;
	add.s64 	%rd399, %rd24, %rd398;
	st.global.f32 	[%rd399+9216], %f192;
$L__BB9_312:
	bar.warp.sync 	-1;
	shl.b32 	%r1991, %r309, 3;
	add.s32 	%r1993, %r1926, %r1991;
	ld.shared.u64 	%rd33, [%r1993+26112];
	add.s32 	%r1994, %r320, 2688;
	setp.ge.s32 	%p348, %r1994, %r322;
	@%p348 bra 	$L__BB9_314;
	ld.shared.f32 	%f193, [%r321+10752];
	add.s64 	%rd400, %rd33, %rd25;
	shl.b64 	%rd401, %rd400, 2;
	add.s64 	%rd402, %rd24, %rd401;
	st.global.f32 	[%rd402+10752], %f193;
$L__BB9_314:
	bar.warp.sync 	-1;
	shl.b32 	%r1995, %r310, 3;
	add.s32 	%r1997, %r1926, %r1995;
	ld.shared.u64 	%rd34, [%r1997+26112];
	or.b32  	%r1998, %r320, 3072;
	setp.ge.s32 	%p349, %r1998, %r322;
	@%p349 bra 	$L__BB9_316;
	ld.shared.f32 	%f194, [%r321+12288];
	add.s64 	%rd403, %rd34, %rd25;
	shl.b64 	%rd404, %rd403, 2;
	add.s64 	%rd405, %rd24, %rd404;
	st.global.f32 	[%rd405+12288], %f194;
$L__BB9_316:
	bar.warp.sync 	-1;
	shl.b32 	%r1999, %r311, 3;
	add.s32 	%r2001, %r1926, %r1999;
	ld.shared.u64 	%rd35, [%r2001+26112];
	add.s32 	%r2002, %r320, 3456;
	setp.ge.s32 	%p350, %r2002, %r322;
	@%p350 bra 	$L__BB9_318;
	ld.shared.f32 	%f195, [%r321+13824];
	add.s64 	%rd406, %rd35, %rd25;
	shl.b64 	%rd407, %rd406, 2;
	add.s64 	%rd408, %rd24, %rd407;
	st.global.f32 	[%rd408+13824], %f195;
$L__BB9_318:
	bar.warp.sync 	-1;
	shl.b32 	%r2003, %r312, 3;
	add.s32 	%r2005, %r1926, %r2003;
	ld.shared.u64 	%rd36, [%r2005+26112];
	add.s32 	%r2006, %r320, 3840;
	setp.ge.s32 	%p351, %r2006, %r322;
	@%p351 bra 	$L__BB9_320;
	ld.shared.f32 	%f196, [%r321+15360];
	add.s64 	%rd409, %rd36, %rd25;
	shl.b64 	%rd410, %rd409, 2;
	add.s64 	%rd411, %rd24, %rd410;
	st.global.f32 	[%rd411+15360], %f196;
$L__BB9_320:
	bar.warp.sync 	-1;
	shl.b32 	%r2007, %r313, 3;
	add.s32 	%r2009, %r1926, %r2007;
	ld.shared.u64 	%rd37, [%r2009+26112];
	add.s32 	%r2010, %r320, 4224;
	setp.ge.s32 	%p352, %r2010, %r322;
	@%p352 bra 	$L__BB9_322;
	ld.shared.f32 	%f197, [%r321+16896];
	add.s64 	%rd412, %rd37, %rd25;
	shl.b64 	%rd413, %rd412, 2;
	add.s64 	%rd414, %rd24, %rd413;
	st.global.f32 	[%rd414+16896], %f197;
$L__BB9_322:
	bar.warp.sync 	-1;
	shl.b32 	%r2011, %r314, 3;
	add.s32 	%r2013, %r1926, %r2011;
	ld.shared.u64 	%rd38, [%r2013+26112];
	add.s32 	%r2014, %r320, 4608;
	setp.ge.s32 	%p353, %r2014, %r322;
	@%p353 bra 	$L__BB9_324;
	ld.shared.f32 	%f198, [%r321+18432];
	add.s64 	%rd415, %rd38, %rd25;
	shl.b64 	%rd416, %rd415, 2;
	add.s64 	%rd417, %rd24, %rd416;
	st.global.f32 	[%rd417+18432], %f198;
$L__BB9_324:
	bar.warp.sync 	-1;
	shl.b32 	%r2015, %r315, 3;
	add.s32 	%r2017, %r1926, %r2015;
	ld.shared.u64 	%rd39, [%r2017+26112];
	add.s32 	%r2018, %r320, 4992;
	setp.ge.s32 	%p354, %r2018, %r322;
	@%p354 bra 	$L__BB9_326;
	ld.shared.f32 	%f199, [%r321+19968];
	add.s64 	%rd418, %rd39, %rd25;
	shl.b64 	%rd419, %rd418, 2;
	add.s64 	%rd420, %rd24, %rd419;
	st.global.f32 	[%rd420+19968], %f199;
$L__BB9_326:
	bar.warp.sync 	-1;
	shl.b32 	%r2019, %r316, 3;
	add.s32 	%r2021, %r1926, %r2019;
	ld.shared.u64 	%rd40, [%r2021+26112];
	add.s32 	%r2022, %r320, 5376;
	setp.ge.s32 	%p355, %r2022, %r322;
	@%p355 bra 	$L__BB9_328;
	ld.shared.f32 	%f200, [%r321+21504];
	add.s64 	%rd421, %rd40, %rd25;
	shl.b64 	%rd422, %rd421, 2;
	add.s64 	%rd423, %rd24, %rd422;
	st.global.f32 	[%rd423+21504], %f200;
$L__BB9_328:
	bar.warp.sync 	-1;
	shl.b32 	%r2023, %r317, 3;
	add.s32 	%r2025, %r1926, %r2023;
	ld.shared.u64 	%rd41, [%r2025+26112];
	add.s32 	%r2026, %r320, 5760;
	setp.ge.s32 	%p356, %r2026, %r322;
	@%p356 bra 	$L__BB9_330;
	ld.shared.f32 	%f201, [%r321+23040];
	add.s64 	%rd424, %rd41, %rd25;
	shl.b64 	%rd425, %rd424, 2;
	add.s64 	%rd426, %rd24, %rd425;
	st.global.f32 	[%rd426+23040], %f201;
$L__BB9_330:
	bar.warp.sync 	-1;
	shl.b32 	%r2027, %r318, 3;
	add.s32 	%r2029, %r1926, %r2027;
	ld.shared.u64 	%rd427, [%r2029+26112];
	add.s64 	%rd42, %rd427, %rd25;
	or.b32  	%r2030, %r320, 6144;
	setp.ge.s32 	%p357, %r2030, %r322;
	@%p357 bra 	$L__BB9_332;
	ld.shared.f32 	%f202, [%r321+24576];
	shl.b64 	%rd428, %rd42, 2;
	add.s64 	%rd429, %rd24, %rd428;
	st.global.f32 	[%rd429+24576], %f202;
$L__BB9_332:
	bar.warp.sync 	-1;
$L__BB9_333:
	ret;

}


// ===== COMPILED SASS (sm_100) =====

	.target	sm_100

	.elftype	@"ET_EXEC"


//--------------------- .note.nv.tkinfo           --------------------------
	.section	.note.nv.tkinfo,"",@"SHT_NOTE"
	.sectionflags	@"SHF_NOTE_NV_TKINFO"
	.tkinfo
        /*0018*/ 	.word	0x00000002
        /*0030*/ 	.string	""
        /*0030*/ 	.string	"ptxas"
        /*0030*/ 	.string	"Cuda compilation tools, release 13.0, V13.0.88"
        /*0030*/ 	.string	"Build cuda_13.0.r13.0/compiler.36424714_0"
        /*0030*/ 	.string	"-arch sm_100 -m 64 "



//--------------------- .note.nv.cuinfo           --------------------------
	.section	.note.nv.cuinfo,"",@"SHT_NOTE"
	.sectionflags	@"SHF_NOTE_NV_CUINFO"
        /*0018*/ 	.short	0x0002
        /*001a*/ 	.short	0x0064
        /*001c*/ 	.short	0x0082
	.zero		2


//--------------------- .nv.info                  --------------------------
	.section	.nv.info,"",@"SHT_CUDA_INFO"
	.align	4


	//----- nvinfo : EIATTR_REGCOUNT
	.align		4
        /*0000*/ 	.byte	0x04, 0x2f
        /*0002*/ 	.short	(.L_48 - .L_47)
	.align		4
.L_47:
        /*0004*/ 	.word	index@(_Z16sec_rand_k_cuda_iiPfPiS_S_)
        /*0008*/ 	.word	0x00000020


	//----- nvinfo : EIATTR_FRAME_SIZE
	.align		4
.L_48:
        /*000c*/ 	.byte	0x04, 0x11
        /*000e*/ 	.short	(.L_50 - .L_49)
	.align		4
.L_49:
        /*0010*/ 	.word	index@(_Z16sec_rand_k_cuda_iiPfPiS_S_)
        /*0014*/ 	.word	0x00000000


	//----- nvinfo : EIATTR_REGCOUNT
	.align		4
.L_50:
        /*0018*/ 	.byte	0x04, 0x2f
        /*001a*/ 	.short	(.L_52 - .L_51)
	.align		4
.L_51:
        /*001c*/ 	.word	index@(_Z15sec_top_k_cuda_iiPfPiS_S_)
        /*0020*/ 	.word	0x00000038


	//----- nvinfo : EIATTR_FRAME_SIZE
	.align		4
.L_52:
        /*0024*/ 	.byte	0x04, 0x11
        /*0026*/ 	.short	(.L_54 - .L_53)
	.align		4
.L_53:
        /*0028*/ 	.word	index@(_Z15sec_top_k_cuda_iiPfPiS_S_)
        /*002c*/ 	.word	0x00000008


	//----- nvinfo : EIATTR_REGCOUNT
	.align		4
.L_54:
        /*0030*/ 	.byte	0x04, 0x2f
        /*0032*/ 	.short	(.L_56 - .L_55)
	.align		4
.L_55:
        /*0034*/ 	.word	index@(_Z17sec_first_k_cuda_iiiPfPiS_)
        /*0038*/ 	.word	0x00000020


	//----- nvinfo : EIATTR_FRAME_SIZE
	.align		4
.L_56:
        /*003c*/ 	.byte	0x04, 0x11
        /*003e*/ 	.short	(.L_58 - .L_57)
	.align		4
.L_57:
        /*0040*/ 	.word	index@(_Z17sec_first_k_cuda_iiiPfPiS_)
        /*0044*/ 	.word	0x00000000


	//----- nvinfo : EIATTR_REGCOUNT
	.align		4
.L_58:
        /*0048*/ 	.byte	0x04, 0x2f
        /*004a*/ 	.short	(.L_60 - .L_59)
	.align		4
.L_59:
        /*004c*/ 	.word	index@(_Z17sec_argsort_cuda_iiPfPiS_)
        /*0050*/ 	.word	0x00000038


	//----- nvinfo : EIATTR_FRAME_SIZE
	.align		4
.L_60:
        /*0054*/ 	.byte	0x04, 0x11
        /*0056*/ 	.short	(.L_62 - .L_61)
	.align		4
.L_61:
        /*0058*/ 	.word	index@(_Z17sec_argsort_cuda_iiPfPiS_)
        /*005c*/ 	.word	0x00000008


	//----- nvinfo : EIATTR_REGCOUNT
	.align		4
.L_62:
        /*0060*/ 	.byte	0x04, 0x2f
        /*0062*/ 	.short	(.L_64 - .L_63)
	.align		4
.L_63:
        /*0064*/ 	.word	index@(_Z23sec_weighted_mean_cuda_iiPfS_fPiS_)
        /*0068*/ 	.word	0x00000020


	//----- nvinfo : EIATTR_FRAME_SIZE
	.align		4
.L_64:
        /*006c*/ 	.byte	0x04, 0x11
        /*006e*/ 	.short	(.L_66 - .L_65)
	.align		4
.L_65:
        /*0070*/ 	.word	index@($__internal_0_$__cuda_sm3x_div_rn_noftz_f32_slowpath)
        /*0074*/ 	.word	0x00000000


	//----- nvinfo : EIATTR_FRAME_SIZE
	.align		4
.L_66:
        /*0078*/ 	.byte	0x04, 0x11
        /*007a*/ 	.short	(.L_68 - .L_67)
	.align		4
.L_67:
        /*007c*/ 	.word	index@(_Z23sec_weighted_mean_cuda_iiPfS_fPiS_)
        /*0080*/ 	.word	0x00000000


	//----- nvinfo : EIATTR_REGCOUNT
	.align		4
.L_68:
        /*0084*/ 	.byte	0x04, 0x2f
        /*0086*/ 	.short	(.L_70 - .L_69)
	.align		4
.L_69:
        /*0088*/ 	.word	index@(_ZN3cub18CUB_300001_SM_10006detail11EmptyKernelIvEEvv)
        /*008c*/ 	.word	0x00000004


	//----- nvinfo : EIATTR_FRAME_SIZE
	.align		4
.L_70:
        /*0090*/ 	.byte	0x04, 0x11
        /*0092*/ 	.short	(.L_72 - .L_71)
	.align		4
.L_71:
        /*0094*/ 	.word	index@(_ZN3cub18CUB_300001_SM_10006detail11EmptyKernelIvEEvv)
        /*0098*/ 	.word	0x00000000


	//----- nvinfo : EIATTR_REGCOUNT
	.align		4
.L_72:
        /*009c*/ 	.byte	0x04, 0x2f
        /*009e*/ 	.short	(.L_74 - .L_73)
	.align		4
.L_73:
        /*00a0*/ 	.word	index@(_ZN3cub18CUB_300001_SM_10006detail10radix_sort31DeviceRadixSortSingleTileKernelINS1_5radix10policy_hubIffyE10Policy1000ELNS0_9SortOrderE0EffyNS1_21identity_decomposer_tEEEvPKT1_PSA_PKT2_PSE_T3_iiT4_)
        /*00a4*/ 	.word	0x00000097


	//----- nvinfo : EIATTR_FRAME_SIZE
	.align		4
.L_74:
        /*00a8*/ 	.byte	0x04, 0x11
        /*00aa*/ 	.short	(.L_76 - .L_75)
	.align		4
.L_75:
        /*00ac*/ 	.word	index@(_ZN3cub18CUB_300001_SM_10006detail10radix_sort31DeviceRadixSortSingleTileKernelINS1_5radix10policy_hubIffyE10Policy1000ELNS0_9SortOrderE0EffyNS1_21identity_decomposer_tEEEvPKT1_PSA_PKT2_PSE_T3_iiT4_)
        /*00b0*/ 	.word	0x00000000


	//----- nvinfo : EIATTR_REGCOUNT
	.align		4
.L_76:
        /*00b4*/ 	.byte	0x04, 0x2f
        /*00b6*/ 	.short	(.L_78 - .L_77)
	.align		4
.L_77:
        /*00b8*/ 	.word	index@(_ZN3cub18CUB_300001_SM_10006detail10radix_sort30DeviceRadixSortHistogramKernelINS1_5radix10policy_hubIffyE10Policy1000ELNS0_9SortOrderE0EfyNS1_21identity_decomposer_tEEEvPT2_PKT1_SA_iiT3_)
        /*00bc*/ 	.word	0x00000020


	//----- nvinfo : EIATTR_FRAME_SIZE
	.align		4
.L_78:
        /*00c0*/ 	.byte	0x04, 0x11
        /*00c2*/ 	.short	(.L_80 - .L_79)
	.align		4
.L_79:
        /*00c4*/ 	.word	index@(_ZN3cub18CUB_300001_SM_10006detail10radix_sort30DeviceRadixSortHistogramKernelINS1_5radix10policy_hubIffyE10Policy1000ELNS0_9SortOrderE0EfyNS1_21identity_decomposer_tEEEvPT2_PKT1_SA_iiT3_)
        /*00c8*/ 	.word	0x00000000


	//----- nvinfo : EIATTR_REGCOUNT
	.align		4
.L_80:
        /*00cc*/ 	.byte	0x04, 0x2f
        /*00ce*/ 	.short	(.L_82 - .L_81)
	.align		4
.L_81:
        /*00d0*/ 	.word	index@(_ZN3cub18CUB_300001_SM_10006detail10radix_sort33DeviceRadixSortExclusiveSumKernelINS1_5radix10policy_hubIffyE10Policy1000EyEEvPT0_)
        /*00d4*/ 	.word	0x00000020


	//----- nvinfo : EIATTR_FRAME_SIZE
	.align		4
.L_82:
        /*00d8*/ 	.byte	0x04, 0x11
        /*00da*/ 	.short	(.L_84 - .L_83)
	.align		4
.L_83:
        /*00dc*/ 	.word	index@(_ZN3cub18CUB_300001_SM_10006detail10radix_sort33DeviceRadixSortExclusiveSumKernelINS1_5radix10policy_hubIffyE10Policy1000EyEEvPT0_)
        /*00e0*/ 	.word	0x00000000


	//----- nvinfo : EIATTR_REGCOUNT
	.align		4
.L_84:
        /*00e4*/ 	.byte	0x04, 0x2f
        /*00e6*/ 	.short	(.L_86 - .L_85)
	.align		4
.L_85:
        /*00e8*/ 	.word	index@(_ZN3cub18CUB_300001_SM_10006detail10radix_sort29DeviceRadixSortOnesweepKernelINS1_5radix10policy_hubIffyE10Policy1000ELNS0_9SortOrderE0EffyiiNS1_21identity_decomposer_tEEEvPT5_SB_PT3_PKSC_PT1_PKSG_PT2_PKSK_T4_iiT6_)
        /*00ec*/ 	.word	0x0000004f


	//----- nvinfo : EIATTR_FRAME_SIZE
	.align		4
.L_86:
        /*00f0*/ 	.byte	0x04, 0x11
        /*00f2*/ 	.short	(.L_88 - .L_87)
	.align		4
.L_87:
        /*00f4*/ 	.word	index@(_ZN3cub18CUB_300001_SM_10006detail10radix_sort29DeviceRadixSortOnesweepKernelINS1_5radix10policy_hubIffyE10Policy1000ELNS0_9SortOrderE0EffyiiNS1_21identity_decomposer_tEEEvPT5_SB_PT3_PKSC_PT1_PKSG_PT2_PKSK_T4_iiT6_)
        /*00f8*/ 	.word	0x00000000


	//----- nvinfo : EIATTR_MIN_STACK_SIZE
	.align		4
.L_88:
        /*00fc*/ 	.byte	0x04, 0x12
        /*00fe*/ 	.short	(.L_90 - .L_89)
	.align		4
.L_89:
        /*0100*/ 	.word	index@(_ZN3cub18CUB_300001_SM_10006detail10radix_sort29DeviceRadixSortOnesweepKernelINS1_5radix10policy_hubIffyE10Policy1000ELNS0_9SortOrderE0EffyiiNS1_21identity_decomposer_tEEEvPT5_SB_PT3_PKSC_PT1_PKSG_PT2_PKSK_T4_iiT6_)
        /*0104*/ 	.word	0x00000000


	//----- nvinfo : EIATTR_MIN_STACK_SIZE
	.align		4
.L_90:
        /*0108*/ 	.byte	0x04, 0x12
        /*010a*/ 	.short	(.L_92 - .L_91)
	.align		4
.L_91:
        /*010c*/ 	.word	index@(_ZN3cub18CUB_300001_SM_10006detail10radix_sort33DeviceRadixSortExclusiveSumKernelINS1_5radix10policy_hubIffyE10Policy1000EyEEvPT0_)
        /*0110*/ 	.word	0x00000000


	//----- nvinfo : EIATTR_MIN_STACK_SIZE
	.align		4
.L_92:
        /*0114*/ 	.byte	0x04, 0x12
        /*0116*/ 	.short	(.L_94 - .L_93)
	.align		4
.L_93:
        /*0118*/ 	.word	index@(_ZN3cub18CUB_300001_SM_10006detail10radix_sort30DeviceRadixSortHistogramKernelINS1_5radix10policy_hubIffyE10Policy1000ELNS0_9SortOrderE0EfyNS1_21identity_decomposer_tEEEvPT2_PKT1_SA_iiT3_)
        /*011c*/ 	.word	0x00000000


	//----- nvinfo : EIATTR_MIN_STACK_SIZE
	.align		4
.L_94:
        /*0120*/ 	.byte	0x04, 0x12
        /*0122*/ 	.short	(.L_96 - .L_95)
	.align		4
.L_95:
        /*0124*/ 	.word	index@(_ZN3cub18CUB_300001_SM_10006detail10radix_sort31DeviceRadixSortSingleTileKernelINS1_5radix10policy_hubIffyE10Policy1000ELNS0_9SortOrderE0EffyNS1_21identity_decomposer_tEEEvPKT1_PSA_PKT2_PSE_T3_iiT4_)
        /*0128*/ 	.word	0x00000000


	//----- nvinfo : EIATTR_MIN_STACK_SIZE
	.align		4
.L_96:
        /*012c*/ 	.byte	0x04, 0x12
        /*012e*/ 	.short	(.L_98 - .L_97)
	.align		4
.L_97:
        /*0130*/ 	.word	index@(_ZN3cub18CUB_300001_SM_10006detail11EmptyKernelIvEEvv)
        /*0134*/ 	.word	0x00000000


	//----- nvinfo : EIATTR_MIN_STACK_SIZE
	.align		4
.L_98:
        /*0138*/ 	.byte	0x04, 0x12
        /*013a*/ 	.short	(.L_100 - .L_99)
	.align		4
.L_99:
        /*013c*/ 	.word	index@(_Z23sec_weighted_mean_cuda_iiPfS_fPiS_)
        /*0140*/ 	.word	0x00000000


	//----- nvinfo : EIATTR_MIN_STACK_SIZE
	.align		4
.L_100:
        /*0144*/ 	.byte	0x04, 0x12
        /*0146*/ 	.short	(.L_102 - .L_101)
	.align		4
.L_101:
        /*0148*/ 	.word	index@(_Z17sec_argsort_cuda_iiPfPiS_)
        /*014c*/ 	.word	0x00000008


	//----- nvinfo : EIATTR_MIN_STACK_SIZE
	.align		4
.L_102:
        /*0150*/ 	.byte	0x04, 0x12
        /*0152*/ 	.short	(.L_104 - .L_103)
	.align		4
.L_103:
        /*0154*/ 	.word	index@(_Z17sec_first_k_cuda_iiiPfPiS_)
        /*0158*/ 	.word	0x00000000


	//----- nvinfo : EIATTR_MIN_STACK_SIZE
	.align		4
.L_104:
        /*015c*/ 	.byte	0x04, 0x12
        /*015e*/ 	.short	(.L_106 - .L_105)
	.align		4
.L_105:
        /*0160*/ 	.word	index@(_Z15sec_top_k_cuda_iiPfPiS_S_)
        /*0164*/ 	.word	0x00000008


	//----- nvinfo : EIATTR_MIN_STACK_SIZE
	.align		4
.L_106:
        /*0168*/ 	.byte	0x04, 0x12
        /*016a*/ 	.short	(.L_108 - .L_107)
	.align		4
.L_107:
        /*016c*/ 	.word	index@(_Z16sec_rand_k_cuda_iiPfPiS_S_)
        /*0170*/ 	.word	0x00000000
.L_108:


//--------------------- .nv.compat                --------------------------
	.section	.nv.compat,"",@"SHT_CUDA_COMPAT_INFO"
	.align	4
        /*0000*/ 	.byte	0x02, 0x09, 0x00, 0x00, 0x02, 0x02, 0x01, 0x00, 0x02, 0x05, 0x05, 0x00, 0x03, 0x07, 0x01, 0x01
        /*0010*/ 	.byte	0x02, 0x03, 0x00, 0x00, 0x02, 0x06, 0x01, 0x00, 0x04, 0x0b, 0x08, 0x00, 0x01, 0x00, 0x00, 0x00
        /*0020*/ 	.byte	0x00, 0x00, 0x00, 0x00


//--------------------- .nv.info._ZN3cub18CUB_300001_SM_10006detail10radix_sort29DeviceRadixSortOnesweepKernelINS1_5radix10policy_hubIffyE10Policy1000ELNS0_9SortOrderE0EffyiiNS1_21identity_decomposer_tEEEvPT5_SB_PT3_PKSC_PT1_PKSG_PT2_PKSK_T4_iiT6_ --------------------------
	.section	.nv.info._ZN3cub18CUB_300001_SM_10006detail10radix_sort29DeviceRadixSortOnesweepKernelINS1_5radix10policy_hubIffyE10Policy1000ELNS0_9SortOrderE0EffyiiNS1_21identity_decomposer_tEEEvPT5_SB_PT3_PKSC_PT1_PKSG_PT2_PKSK_T4_iiT6_,"",@"SHT_CUDA_INFO"
	.sectionflags	@""
	.align	4


	//----- nvinfo : EIATTR_CUDA_API_VERSION
	.align		4
        /*0000*/ 	.byte	0x04, 0x37
        /*0002*/ 	.short	(.L_110 - .L_109)
.L_109:
        /*0004*/ 	.word	0x00000082


	//----- nvinfo : EIATTR_KPARAM_INFO
	.align		4
.L_110:
        /*0008*/ 	.byte	0x04, 0x17
        /*000a*/ 	.short	(.L_112 - .L_111)
.L_111:
        /*000c*/ 	.word	0x00000000
        /*0010*/ 	.short	0x000b
        /*0012*/ 	.short	0x004c
        /*0014*/ 	.byte	0x00, 0xf0, 0x05, 0x00


	//----- nvinfo : EIATTR_KPARAM_INFO
	.align		4
.L_112:
        /*0018*/ 	.byte	0x04, 0x17
        /*001a*/ 	.short	(.L_114 - .L_113)
.L_113:
        /*001c*/ 	.word	0x00000000
        /*0020*/ 	.short	0x000a
        /*0022*/ 	.short	0x0048
        /*0024*/ 	.byte	0x00, 0xf0, 0x11, 0x00


	//----- nvinfo : EIATTR_KPARAM_INFO
	.align		4
.L_114:
        /*0028*/ 	.byte	0x04, 0x17
        /*002a*/ 	.short	(.L_116 - .L_115)
.L_115:
        /*002c*/ 	.word	0x00000000
        /*0030*/ 	.short	0x0009
        /*0032*/ 	.short	0x0044
        /*0034*/ 	.byte	0x00, 0xf0, 0x11, 0x00


	//----- nvinfo : EIATTR_KPARAM_INFO
	.align		4
.L_116:
        /*0038*/ 	.byte	0x04, 0x17
        /*003a*/ 	.short	(.L_118 - .L_117)
.L_117:
        /*003c*/ 	.word	0x00000000
        /*0040*/ 	.short	0x0008
        /*0042*/ 	.short	0x0040
        /*0044*/ 	.byte	0x00, 0xf0, 0x11, 0x00


	//----- nvinfo : EIATTR_KPARAM_INFO
	.align		4
.L_118:
        /*0048*/ 	.byte	0x04, 0x17
        /*004a*/ 	.short	(.L_120 - .L_119)
.L_119:
        /*004c*/ 	.word	0x00000000
        /*0050*/ 	.short	0x0007
        /*0052*/ 	.short	0x0038
        /*0054*/ 	.byte	0x00, 0xf5, 0x21, 0x00


	//----- nvinfo : EIATTR_KPARAM_INFO
	.align		4
.L_120:
        /*0058*/ 	.byte	0x04, 0x17
        /*005a*/ 	.short	(.L_122 - .L_121)
.L_121:
        /*005c*/ 	.word	0x00000000
        /*0060*/ 	.short	0x0006
        /*0062*/ 	.short	0x0030
        /*0064*/ 	.byte	0x00, 0xf5, 0x21, 0x00


	//----- nvinfo : EIATTR_KPARAM_INFO
	.align		4
.L_122:
        /*0068*/ 	.byte	0x04, 0x17
        /*006a*/ 	.short	(.L_124 - .L_123)
.L_123:
        /*006c*/ 	.word	0x00000000
        /*0070*/ 	.short	0x0005
        /*0072*/ 	.short	0x0028
        /*0074*/ 	.byte	0x00, 0xf5, 0x21, 0x00


	//----- nvinfo : EIATTR_KPARAM_INFO
	.align		4
.L_124:
        /*0078*/ 	.byte	0x04, 0x17
        /*007a*/ 	.short	(.L_126 - .L_125)
.L_125:
        /*007c*/ 	.word	0x00000000
        /*0080*/ 	.short	0x0004
        /*0082*/ 	.short	0x0020
        /*0084*/ 	.byte	0x00, 0xf5, 0x21, 0x00


	//----- nvinfo : EIATTR_KPARAM_INFO
	.align		4
.L_126:
        /*0088*/ 	.byte	0x04, 0x17
        /*008a*/ 	.short	(.L_128 - .L_127)
.L_127:
        /*008c*/ 	.word	0x00000000
        /*0090*/ 	.short	0x0003
        /*0092*/ 	.short	0x0018
        /*0094*/ 	.byte	0x00, 0xf5, 0x21, 0x00


	//----- nvinfo : EIATTR_KPARAM_INFO
	.align		4
.L_128:
        /*0098*/ 	.byte	0x04, 0x17
        /*009a*/ 	.short	(.L_130 - .L_129)
.L_129:
        /*009c*/ 	.word	0x00000000
        /*00a0*/ 	.short	0x0002
        /*00a2*/ 	.short	0x0010
        /*00a4*/ 	.byte	0x00, 0xf5, 0x21, 0x00


	//----- nvinfo : EIATTR_KPARAM_INFO
	.align		4
.L_130:
        /*00a8*/ 	.byte	0x04, 0x17
        /*00aa*/ 	.short	(.L_132 - .L_131)
.L_131:
        /*00ac*/ 	.word	0x00000000
        /*00b0*/ 	.short	0x0001
        /*00b2*/ 	.short	0x0008
        /*00b4*/ 	.byte	0x00, 0xf5, 0x21, 0x00


	//----- nvinfo : EIATTR_KPARAM_INFO
	.align		4
.L_132:
        /*00b8*/ 	.byte	0x04, 0x17
        /*00ba*/ 	.short	(.L_134 - .L_133)
.L_133:
        /*00bc*/ 	.word	0x00000000
        /*00c0*/ 	.short	0x0000
        /*00c2*/ 	.short	0x0000
        /*00c4*/ 	.byte	0x00, 0xf5, 0x21, 0x00


	//----- nvinfo : EIATTR_SPARSE_MMA_MASK
	.align		4
.L_134:
        /*00c8*/ 	.byte	0x03, 0x50
        /*00ca*/ 	.short	0x0000


	//----- nvinfo : EIATTR_MAXREG_COUNT
	.align		4
        /*00cc*/ 	.byte	0x03, 0x1b
        /*00ce*/ 	.short	0x00a8


	//----- nvinfo : EIATTR_NUM_BARRIERS
	.align		4
        /*00d0*/ 	.byte	0x02, 0x4c
        /*00d2*/ 	.byte	0x01
	.zero		1


	//----- nvinfo : EIATTR_MERCURY_ISA_VERSION
	.align		4
        /*00d4*/ 	.byte	0x03, 0x5f
        /*00d6*/ 	.short	0x0101


	//----- nvinfo : EIATTR_COOP_GROUP_MASK_REGIDS
	.align		4
        /*00d8*/ 	.byte	0x04, 0x29
        /*00da*/ 	.short	(.L_136 - .L_135)


	//   ....[0]....
.L_135:
        /*00dc*/ 	.word	0xffffffff


	//   ....[1]....
        /*00e0*/ 	.word	0x05000000


	//   ....[2]....
        /*00e4*/ 	.word	0xffffffff


	//   ....[3]....
        /*00e8*/ 	.word	0xffffffff


	//   ....[4]....
        /*00ec*/ 	.word	0xffffffff


	//   ....[5]....
        /*00f0*/ 	.word	0xffffffff


	//   ....[6]....
        /*00f4*/ 	.word	0xffffffff


	//   ....[7]....
        /*00f8*/ 	.word	0xffffffff


	//   ....[8]....
        /*00fc*/ 	.word	0xffffffff


	//   ....[9]....
        /*0100*/ 	.word	0xffffffff


	//   ....[10]....
        /*0104*/ 	.word	0xffffffff


	//   ....[11]....
        /*0108*/ 	.word	0xffffffff


	//   ....[12]....
        /*010c*/ 	.word	0xffffffff


	//   ....[13]....
        /*0110*/ 	.word	0xffffffff


	//   ....[14]....
        /*0114*/ 	.word	0xffffffff


	//   ....[15]....
        /*0118*/ 	.word	0xffffffff


	//   ....[16]....
        /*011c*/ 	.word	0xffffffff


	//   ....[17]....
        /*0120*/ 	.word	0xffffffff


	//   ....[18]....
        /*0124*/ 	.word	0xffffffff


	//   ....[19]....
        /*0128*/ 	.word	0xffffffff


	//   ....[20]....
        /*012c*/ 	.word	0xffffffff


	//   ....[21]....
        /*0130*/ 	.word	0xffffffff


	//   ....[22]....
        /*0134*/ 	.word	0xffffffff


	//   ....[23]....
        /*0138*/ 	.word	0xffffffff


	//   ....[24]....
        /*013c*/ 	.word	0xffffffff


	//   ....[25]....
        /*0140*/ 	.word	0xffffffff


	//   ....[26]....
        /*0144*/ 	.word	0xffffffff


	//   ....[27]....
        /*0148*/ 	.word	0xffffffff


	//   ....[28]....
        /*014c*/ 	.word	0xffffffff


	//   ....[29]....
        /*0150*/ 	.word	0xffffffff


	//   ....[30]....
        /*0154*/ 	.word	0xffffffff


	//   ....[31]....
        /*0158*/ 	.word	0xffffffff


	//   ....[32]....
        /*015c*/ 	.word	0xffffffff


	//   ....[33]....
        /*0160*/ 	.word	0xffffffff


	//   ....[34]....
        /*0164*/ 	.word	0xffffffff


	//   ....[35]....
        /*0168*/ 	.word	0xffffffff


	//   ....[36]....
        /*016c*/ 	.word	0xffffffff


	//   ....[37]....
        /*0170*/ 	.word	0xffffffff


	//   ....[38]....
        /*0174*/ 	.word	0xffffffff


	//   ....[39]....
        /*0178*/ 	.word	0xffffffff


	//   ....[40]....
        /*017c*/ 	.word	0xffffffff


	//   ....[41]....
        /*0180*/ 	.word	0xffffffff


	//   ....[42]....
        /*0184*/ 	.word	0xffffffff


	//   ....[43]....
        /*0188*/ 	.word	0xffffffff


	//   ....[44]....
        /*018c*/ 	.word	0xffffffff


	//   ....[45]....
        /*0190*/ 	.word	0xffffffff


	//   ....[46]....
        /*0194*/ 	.word	0xffffffff


	//   ....[47]....
        /*0198*/ 	.word	0xffffffff


	//   ....[48]....
        /*019c*/ 	.word	0xffffffff


	//   ....[49]....
        /*01a0*/ 	.word	0xffffffff


	//   ....[50]....
        /*01a4*/ 	.word	0xffffffff


	//   ....[51]....
        /*01a8*/ 	.word	0xffffffff


	//   ....[52]....
        /*01ac*/ 	.word	0xffffffff


	//   ....[53]....
        /*01b0*/ 	.word	0xffffffff


	//   ....[54]....
        /*01b4*/ 	.word	0xffffffff


	//   ....[55]....
        /*01b8*/ 	.word	0xffffffff


	//   ....[56]....
        /*01bc*/ 	.word	0xffffffff


	//   ....[57]....
        /*01c0*/ 	.word	0xffffffff


	//   ....[58]....
        /*01c4*/ 	.word	0xffffffff


	//   ....[59]....
        /*01c8*/ 	.word	0xffffffff


	//   ....[60]....
        /*01cc*/ 	.word	0xffffffff


	//   ....[61]....
        /*01d0*/ 	.word	0xffffffff


	//   ....[62]....
        /*01d4*/ 	.word	0xffffffff


	//   ....[63]....
        /*01d8*/ 	.word	0xffffffff


	//   ....[64]....
        /*01dc*/ 	.word	0xffffffff


	//   ....[65]....
        /*01e0*/ 	.word	0xffffffff


	//   ....[66]....
        /*01e4*/ 	.word	0xffffffff


	//   ....[67]....
        /*01e8*/ 	.word	0xffffffff


	//   ....[68]....
        /*01ec*/ 	.word	0xffffffff


	//   ....[69]....
        /*01f0*/ 	.word	0xffffffff


	//   ....[70]....
        /*01f4*/ 	.word	0xffffffff


	//   ....[71]....
        /*01f8*/ 	.word	0xffffffff


	//   ....[72]....
        /*01fc*/ 	.word	0xffffffff


	//   ....[73]....
        /*0200*/ 	.word	0xffffffff


	//   ....[74]....
        /*0204*/ 	.word	0xffffffff


	//   ....[75]....
        /*0208*/ 	.word	0xffffffff


	//   ....[76]....
        /*020c*/ 	.word	0xffffffff


	//   ....[77]....
        /*0210*/ 	.word	0xffffffff


	//   ....[78]....
        /*0214*/ 	.word	0xffffffff


	//   ....[79]....
        /*0218*/ 	.word	0xffffffff


	//   ....[80]....
        /*021c*/ 	.word	0xffffffff


	//   ....[81]....
        /*0220*/ 	.word	0xffffffff


	//   ....[82]....
        /*0224*/ 	.word	0xffffffff


	//   ....[83]....
        /*0228*/ 	.word	0xffffffff


	//   ....[84]....
        /*022c*/ 	.word	0xffffffff


	//   ....[85]....
        /*0230*/ 	.word	0xffffffff


	//   ....[86]....
        /*0234*/ 	.word	0xffffffff


	//   ....[87]....
        /*0238*/ 	.word	0xffffffff


	//   ....[88]....
        /*023c*/ 	.word	0xffffffff


	//   ....[89]....
        /*0240*/ 	.word	0xffffffff


	//   ....[90]....
        /*0244*/ 	.word	0xffffffff


	//   ....[91]....
        /*0248*/ 	.word	0xffffffff


	//   ....[92]....
        /*024c*/ 	.word	0xffffffff


	//   ....[93]....
        /*0250*/ 	.word	0xffffffff


	//   ....[94]....
        /*0254*/ 	.word	0xffffffff


	//   ....[95]....
        /*0258*/ 	.word	0xffffffff


	//   ....[96]....
        /*025c*/ 	.word	0xffffffff


	//   ....[97]....
        /*0260*/ 	.word	0xffffffff


	//   ....[98]....
        /*0264*/ 	.word	0xffffffff


	//   ....[99]....
        /*0268*/ 	.word	0xffffffff


	//   ....[100]....
        /*026c*/ 	.word	0xffffffff


	//   ....[101]....
        /*0270*/ 	.word	0xffffffff


	//   ....[102]....
        /*0274*/ 	.word	0xffffffff


	//   ....[103]....
        /*0278*/ 	.word	0xffffffff


	//   ....[104]....
        /*027c*/ 	.word	0xffffffff


	//   ....[105]....
        /*0280*/ 	.word	0xffffffff


	//   ....[106]....
        /*0284*/ 	.word	0xffffffff


	//   ....[107]....
        /*0288*/ 	.word	0xffffffff


	//   ....[108]....
        /*028c*/ 	.word	0xffffffff


	//   ....[109]....
        /*0290*/ 	.word	0xffffffff


	//   ....[110]....
        /*0294*/ 	.word	0xffffffff


	//   ....[111]....
        /*0298*/ 	.word	0xffffffff


	//   ....[112]....
        /*029c*/ 	.word	0xffffffff


	//   ....[113]....
        /*02a0*/ 	.word	0xffffffff


	//   ....[114]....
        /*02a4*/ 	.word	0xffffffff


	//   ....[115]....
        /*02a8*/ 	.word	0xffffffff


	//   ....[116]....
        /*02ac*/ 	.word	0xffffffff


	//   ....[117]....
        /*02b0*/ 	.word	0xffffffff


	//   ....[118]....
        /*02b4*/ 	.word	0xffffffff


	//   ....[119]....
        /*02b8*/ 	.word	0xffffffff


	//   ....[120]....
        /*02bc*/ 	.word	0xffffffff


	//   ....[121]....
        /*02c0*/ 	.word	0xffffffff


	//   ....[122]....
        /*02c4*/ 	.word	0xffffffff


	//   ....[123]....
        /*02c8*/ 	.word	0xffffffff


	//   ....[124]....
        /*02cc*/ 	.word	0xffffffff


	//   ....[125]....
        /*02d0*/ 	.word	0xffffffff


	//   ....[126]....
        /*02d4*/ 	.word	0xffffffff


	//   ....[127]....
        /*02d8*/ 	.word	0xffffffff


	//   ....[128]....
        /*02dc*/ 	.word	0xffffffff


	//   ....[129]....
        /*02e0*/ 	.word	0xffffffff


	//   ....[130]....
        /*02e4*/ 	.word	0xffffffff


	//   ....[131]....
        /*02e8*/ 	.word	0xffffffff


	//   ....[132]....
        /*02ec*/ 	.word	0xffffffff


	//   ....[133]....
        /*02f0*/ 	.word	0xffffffff


	//   ....[134]....
        /*02f4*/ 	.word	0xffffffff


	//   ....[135]....
        /*02f8*/ 	.word	0xffffffff


	//   ....[136]....
        /*02fc*/ 	.word	0xffffffff


	//   ....[137]....
        /*0300*/ 	.word	0xffffffff


	//   ....[138]....
        /*0304*/ 	.word	0xffffffff


	//   ....[139]....
        /*0308*/ 	.word	0xffffffff


	//   ....[140]....
        /*030c*/ 	.word	0xffffffff


	//   ....[141]....
        /*0310*/ 	.word	0xffffffff


	//   ....[142]....
        /*0314*/ 	.word	0xffffffff


	//   ....[143]....
        /*0318*/ 	.word	0xffffffff


	//   ....[144]....
        /*031c*/ 	.word	0xffffffff


	//   ....[145]....
        /*0320*/ 	.word	0xffffffff


	//   ....[146]....
        /*0324*/ 	.word	0xffffffff


	//   ....[147]....
        /*0328*/ 	.word	0xffffffff


	//   ....[148]....
        /*032c*/ 	.word	0xffffffff


	//   ....[149]....
        /*0330*/ 	.word	0xffffffff


	//   ....[150]....
        /*0334*/ 	.word	0xffffffff


	//   ....[151]....
        /*0338*/ 	.word	0xffffffff


	//   ....[152]....
        /*033c*/ 	.word	0xffffffff


	//   ....[153]....
        /*0340*/ 	.word	0xffffffff


	//   ....[154]....
        /*0344*/ 	.word	0xffffffff


	//   ....[155]....
        /*0348*/ 	.word	0xffffffff


	//   ....[156]....
        /*034c*/ 	.word	0xffffffff


	//   ....[157]....
        /*0350*/ 	.word	0xffffffff


	//   ....[158]....
        /*0354*/ 	.word	0xffffffff


	//   ....[159]....
        /*0358*/ 	.word	0xffffffff


	//   ....[160]....
        /*035c*/ 	.word	0x0500001c


	//   ....[161]....
        /*0360*/ 	.word	0xffffffff


	//   ....[162]....
        /*0364*/ 	.word	0xffffffff


	//   ....[163]....
        /*0368*/ 	.word	0xffffffff


	//   ....[164]....
        /*036c*/ 	.word	0xffffffff


	//   ....[165]....
        /*0370*/ 	.word	0xffffffff


	//   ....[166]....
        /*0374*/ 	.word	0xffffffff


	//   ....[167]....
        /*0378*/ 	.word	0xffffffff


	//   ....[168]....
        /*037c*/ 	.word	0xffffffff


	//   ....[169]....
        /*0380*/ 	.word	0xffffffff


	//   ....[170]....
        /*0384*/ 	.word	0xffffffff


	//   ....[171]....
        /*0388*/ 	.word	0xffffffff


	//   ....[172]....
        /*038c*/ 	.word	0xffffffff


	//   ....[173]....
        /*0390*/ 	.word	0xffffffff


	//   ....[174]....
        /*0394*/ 	.word	0xffffffff


	//   ....[175]....
        /*0398*/ 	.word	0xffffffff


	//   ....[176]....
        /*039c*/ 	.word	0xffffffff


	//   ....[177]....
        /*03a0*/ 	.word	0xffffffff


	//   ....[178]....
        /*03a4*/ 	.word	0xffffffff


	//   ....[179]....
        /*03a8*/ 	.word	0xffffffff


	//   ....[180]....
        /*03ac*/ 	.word	0xffffffff


	//   ....[181]....
        /*03b0*/ 	.word	0xffffffff


	//   ....[182]....
        /*03b4*/ 	.word	0xffffffff


	//   ....[183]....
        /*03b8*/ 	.word	0xffffffff


	//   ....[184]....
        /*03bc*/ 	.word	0xffffffff


	//   ....[185]....
        /*03c0*/ 	.word	0xffffffff


	//   ....[186]....
        /*03c4*/ 	.word	0xffffffff


	//   ....[187]....
        /*03c8*/ 	.word	0xffffffff


	//   ....[188]....
        /*03cc*/ 	.word	0xffffffff


	//   ....[189]....
        /*03d0*/ 	.word	0xffffffff


	//   ....[190]....
        /*03d4*/ 	.word	0xffffffff


	//   ....[191]....
        /*03d8*/ 	.word	0xffffffff


	//   ....[192]....
        /*03dc*/ 	.word	0xffffffff


	//   ....[193]....
        /*03e0*/ 	.word	0xffffffff


	//   ....[194]....
        /*03e4*/ 	.word	0xffffffff


	//   ....[195]....
        /*03e8*/ 	.word	0xffffffff


	//   ....[196]....
        /*03ec*/ 	.word	0xffffffff


	//   ....[197]....
        /*03f0*/ 	.word	0xffffffff


	//   ....[198]....
        /*03f4*/ 	.word	0xffffffff


	//   ....[199]....
        /*03f8*/ 	.word	0xffffffff


	//   ....[200]....
        /*03fc*/ 	.word	0xffffffff


	//   ....[201]....
        /*0400*/ 	.word	0xffffffff


	//   ....[202]....
        /*0404*/ 	.word	0xffffffff


	//   ....[203]....
        /*0408*/ 	.word	0xffffffff


	//   ....[204]....
        /*040c*/ 	.word	0xffffffff


	//   ....[205]....
        /*0410*/ 	.word	0xffffffff


	//   ....[206]....
        /*0414*/ 	.word	0xffffffff


	//   ....[207]....
        /*0418*/ 	.word	0xffffffff


	//   ....[208]....
        /*041c*/ 	.word	0xffffffff


	//   ....[209]....
        /*0420*/ 	.word	0xffffffff


	//   ....[210]....
        /*0424*/ 	.word	0xffffffff


	//   ....[211]....
        /*0428*/ 	.word	0xffffffff


	//   ....[212]....
        /*042c*/ 	.word	0xffffffff


	//   ....[213]....
        /*0430*/ 	.word	0xffffffff


	//   ....[214]....
        /*0434*/ 	.word	0xffffffff


	//   ....[215]....
        /*0438*/ 	.word	0xffffffff


	//   ....[216]....
        /*043c*/ 	.word	0xffffffff


	//   ....[217]....
        /*0440*/ 	.word	0xffffffff


	//   ....[218]....
        /*0444*/ 	.word	0xffffffff


	//   ....[219]....
        /*0448*/ 	.word	0xffffffff


	//   ....[220]....
        /*044c*/ 	.word	0xffffffff


	//   ....[221]....
        /*0450*/ 	.word	0xffffffff


	//   ....[222]....
        /*0454*/ 	.word	0xffffffff


	//   ....[223]....
        /*0458*/ 	.word	0xffffffff


	//   ....[224]....
        /*045c*/ 	.word	0xffffffff


	//   ....[225]....
        /*0460*/ 	.word	0xffffffff


	//   ....[226]....
        /*0464*/ 	.word	0xffffffff


	//   ....[227]....
        /*0468*/ 	.word	0xffffffff


	//   ....[228]....
        /*046c*/ 	.word	0xffffffff


	//   ....[229]....
        /*0470*/ 	.word	0x0500003f


	//   ....[230]....
        /*0474*/ 	.word	0x0500003f


	//   ....[231]....
        /*0478*/ 	.word	0x0500003f


	//   ....[232]....
        /*047c*/ 	.word	0x0500003f


	//   ....[233]....
        /*0480*/ 	.word	0x0500003f


	//----- nvinfo : EIATTR_COOP_GROUP_INSTR_OFFSETS
	.align		4
.L_136:
        /*0484*/ 	.byte	0x04, 0x28
        /*0486*/ 	.short	(.L_138 - .L_137)


	//   ....[0]....
.L_137:
        /*0488*/ 	.word	0x00001180


	//   ....[1]....
        /*048c*/ 	.word	0x00001ca0


	//   ....[2]....
        /*0490*/ 	.word	0x00003220


	//   ....[3]....
        /*0494*/ 	.word	0x00003240


	//   ....[4]....
        /*0498*/ 	.word	0x00003260


	//   ....[5]....
        /*049c*/ 	.word	0x00003280


	//   ....[6]....
        /*04a0*/ 	.word	0x000032a0


	//   ....[7]....
        /*04a4*/ 	.word	0x00003730


	//   ....[8]....
        /*04a8*/ 	.word	0x00003740


	//   ....[9]....
        /*04ac*/ 	.word	0x00003760


	//   ....[10]....
        /*04b0*/ 	.word	0x00003780


	//   ....[11]....
        /*04b4*/ 	.word	0x000037d0


	//   ....[12]....
        /*04b8*/ 	.word	0x00003800


	//   ....[13]....
        /*04bc*/ 	.word	0x00003850


	//   ....[14]....
        /*04c0*/ 	.word	0x00003890


	//   ....[15]....
        /*04c4*/ 	.word	0x00003980


	//   ....[16]....
        /*04c8*/ 	.word	0x000039a0


	//   ....[17]....
        /*04cc*/ 	.word	0x000039b0


	//   ....[18]....
        /*04d0*/ 	.word	0x000039d0


	//   ....[19]....
        /*04d4*/ 	.word	0x00003a10


	//   ....[20]....
        /*04d8*/ 	.word	0x00003a40


	//   ....[21]....
        /*04dc*/ 	.word	0x00003a80


	//   ....[22]....
        /*04e0*/ 	.word	0x00003aa0


	//   ....[23]....
        /*04e4*/ 	.word	0x00003ac0


	//   ....[24]....
        /*04e8*/ 	.word	0x00003bc0


	//   ....[25]....
        /*04ec*/ 	.word	0x00003bf0


	//   ....[26]....
        /*04f0*/ 	.word	0x00003c00


	//   ....[27]....
        /*04f4*/ 	.word	0x00003c30


	//   ....[28]....
        /*04f8*/ 	.word	0x00003c50


	//   ....[29]....
        /*04fc*/ 	.word	0x00003ca0


	//   ....[30]....
        /*0500*/ 	.word	0x00003cc0


	//   ....[31]....
        /*0504*/ 	.word	0x00003d00


	//   ....[32]....
        /*0508*/ 	.word	0x00003d20


	//   ....[33]....
        /*050c*/ 	.word	0x00003e00


	//   ....[34]....
        /*0510*/ 	.word	0x00003e20


	//   ....[35]....
        /*0514*/ 	.word	0x00003e30


	//   ....[36]....
        /*0518*/ 	.word	0x00003e60


	//   ....[37]....
        /*051c*/ 	.word	0x00003e90


	//   ....[38]....
        /*0520*/ 	.word	0x00003ee0


	//   ....[39]....
        /*0524*/ 	.word	0x00003ef0


	//   ....[40]....
        /*0528*/ 	.word	0x00003f30


	//   ....[41]....
        /*052c*/ 	.word	0x00003f60


	//   ....[42]....
        /*0530*/ 	.word	0x00004040


	//   ....[43]....
        /*0534*/ 	.word	0x00004060


	//   ....[44]....
        /*0538*/ 	.word	0x00004070


	//   ....[45]....
        /*053c*/ 	.word	0x000040c0


	//   ....[46]....
        /*0540*/ 	.word	0x000040f0


	//   ....[47]....
        /*0544*/ 	.word	0x00004120


	//   ....[48]....
        /*0548*/ 	.word	0x00004150


	//   ....[49]....
        /*054c*/ 	.word	0x00004180


	//   ....[50]....
        /*0550*/ 	.word	0x000041b0


	//   ....[51]....
        /*0554*/ 	.word	0x00004280


	//   ....[52]....
        /*0558*/ 	.word	0x000042b0


	//   ....[53]....
        /*055c*/ 	.word	0x000042c0


	//   ....[54]....
        /*0560*/ 	.word	0x00004310


	//   ....[55]....
        /*0564*/ 	.word	0x00004340


	//   ....[56]....
        /*0568*/ 	.word	0x00004370


	//   ....[57]....
        /*056c*/ 	.word	0x000043a0


	//   ....[58]....
        /*0570*/ 	.word	0x000043d0


	//   ....[59]....
        /*0574*/ 	.word	0x00004400


	//   ....[60]....
        /*0578*/ 	.word	0x000044e0


	//   ....[61]....
        /*057c*/ 	.word	0x000044f0


	//   ....[62]....
        /*0580*/ 	.word	0x00004540


	//   ....[63]....
        /*0584*/ 	.word	0x00004570


	//   ....[64]....
        /*0588*/ 	.word	0x000045a0


	//   ....[65]....
        /*058c*/ 	.word	0x000045d0


	//   ....[66]....
        /*0590*/ 	.word	0x00004600


	//   ....[67]....
        /*0594*/ 	.word	0x00004630


	//   ....[68]....
        /*0598*/ 	.word	0x00004660


	//   ....[69]....
        /*059c*/ 	.word	0x00004720


	//   ....[70]....
        /*05a0*/ 	.word	0x00004730


	//   ....[71]....
        /*05a4*/ 	.word	0x00004780


	//   ....[72]....
        /*05a8*/ 	.word	0x000047b0


	//   ....[73]....
        /*05ac*/ 	.word	0x000047e0


	//   ....[74]....
        /*05b0*/ 	.word	0x00004810


	//   ....[75]....
        /*05b4*/ 	.word	0x00004840


	//   ....[76]....
        /*05b8*/ 	.word	0x00004870


	//   ....[77]....
        /*05bc*/ 	.word	0x000048a0


	//   ....[78]....
        /*05c0*/ 	.word	0x00004970


	//   ....[79]....
        /*05c4*/ 	.word	0x00004980


	//   ....[80]....
        /*05c8*/ 	.word	0x000049d0


	//   ....[81]....
        /*05cc*/ 	.word	0x00004a00


	//   ....[82]....
        /*05d0*/ 	.word	0x00004a30


	//   ....[83]....
        /*05d4*/ 	.word	0x00004a60


	//   ....[84]....
        /*05d8*/ 	.word	0x00004a90


	//   ....[85]....
        /*05dc*/ 	.word	0x00004ac0


	//   ....[86]....
        /*05e0*/ 	.word	0x00004af0


	//   ....[87]....
        /*05e4*/ 	.word	0x00004bc0


	//   ....[88]....
        /*05e8*/ 	.word	0x00004bd0


	//   ....[89]....
        /*05ec*/ 	.word	0x00004c20


	//   ....[90]....
        /*05f0*/ 	.word	0x00004c50


	//   ....[91]....
        /*05f4*/ 	.word	0x00004c80


	//   ....[92]....
        /*05f8*/ 	.word	0x00004cb0


	//   ....[93]....
        /*05fc*/ 	.word	0x00004ce0


	//   ....[94]....
        /*0600*/ 	.word	0x00004d10


	//   ....[95]....
        /*0604*/ 	.word	0x00004d40


	//   ....[96]....
        /*0608*/ 	.word	0x00004e00


	//   ....[97]....
        /*060c*/ 	.word	0x00004e10


	//   ....[98]....
        /*0610*/ 	.word	0x00004e40


	//   ....[99]....
        /*0614*/ 	.word	0x00004e70


	//   ....[100]....
        /*0618*/ 	.word	0x00004ea0


	//   ....[101]....
        /*061c*/ 	.word	0x00004ed0


	//   ....[102]....
        /*0620*/ 	.word	0x00004f00


	//   ....[103]....
        /*0624*/ 	.word	0x00004f30


	//   ....[104]....
        /*0628*/ 	.word	0x00004f60


	//   ....[105]....
        /*062c*/ 	.word	0x00005040


	//   ....[106]....
        /*0630*/ 	.word	0x00005070


	//   ....[107]....
        /*0634*/ 	.word	0x00005080


	//   ....[108]....
        /*0638*/ 	.word	0x000050d0


	//   ....[109]....
        /*063c*/ 	.word	0x00005100


	//   ....[110]....
        /*0640*/ 	.word	0x00005130


	//   ....[111]....
        /*0644*/ 	.word	0x00005160


	//   ....[112]....
        /*0648*/ 	.word	0x00005190


	//   ....[113]....
        /*064c*/ 	.word	0x000051c0


	//   ....[114]....
        /*0650*/ 	.word	0x00005290


	//   ....[115]....
        /*0654*/ 	.word	0x000052b0


	//   ....[116]....
        /*0658*/ 	.word	0x000052c0


	//   ....[117]....
        /*065c*/ 	.word	0x00005310


	//   ....[118]....
        /*0660*/ 	.word	0x00005340


	//   ....[119]....
        /*0664*/ 	.word	0x00005370


	//   ....[120]....
        /*0668*/ 	.word	0x000053a0


	//   ....[121]....
        /*066c*/ 	.word	0x000053d0


	//   ....[122]....
        /*0670*/ 	.word	0x00005400


	//   ....[123]....
        /*0674*/ 	.word	0x000054e0


	//   ....[124]....
        /*0678*/ 	.word	0x00005500


	//   ....[125]....
        /*067c*/ 	.word	0x00005510


	//   ....[126]....
        /*0680*/ 	.word	0x00005540


	//   ....[127]....
        /*0684*/ 	.word	0x000055a0


	//   ....[128]....
        /*0688*/ 	.word	0x000055d0


	//   ....[129]....
        /*068c*/ 	.word	0x00005600


	//   ....[130]....
        /*0690*/ 	.word	0x00005630


	//   ....[131]....
        /*0694*/ 	.word	0x00005660


	//   ....[132]....
        /*0698*/ 	.word	0x00005730


	//   ....[133]....
        /*069c*/ 	.word	0x00005760


	//   ....[134]....
        /*06a0*/ 	.word	0x00005770


	//   ....[135]....
        /*06a4*/ 	.word	0x000057c0


	//   ....[136]....
        /*06a8*/ 	.word	0x000057f0


	//   ....[137]....
        /*06ac*/ 	.word	0x00005820


	//   ....[138]....
        /*06b0*/ 	.word	0x00005850


	//   ....[139]....
        /*06b4*/ 	.word	0x00005880


	//   ....[140]....
        /*06b8*/ 	.word	0x000058b0


	//   ....[141]....
        /*06bc*/ 	.word	0x00005980


	//   ....[142]....
        /*06c0*/ 	.word	0x000059a0


	//   ....[143]....
        /*06c4*/ 	.word	0x000059b0


	//   ....[144]....
        /*06c8*/ 	.word	0x00005a00


	//   ....[145]....
        /*06cc*/ 	.word	0x00005a30


	//   ....[146]....
        /*06d0*/ 	.word	0x00005a60


	//   ....[147]....
        /*06d4*/ 	.word	0x00005a90


	//   ....[148]....
        /*06d8*/ 	.word	0x00005ac0


	//   ....[149]....
        /*06dc*/ 	.word	0x00005af0


	//   ....[150]....
        /*06e0*/ 	.word	0x00005bc0


	//   ....[151]....
        /*06e4*/ 	.word	0x00005be0


	//   ....[152]....
        /*06e8*/ 	.word	0x00005bf0


	//   ....[153]....
        /*06ec*/ 	.word	0x00005c40


	//   ....[154]....
        /*06f0*/ 	.word	0x00005c70


	//   ....[155]....
        /*06f4*/ 	.word	0x00005ca0


	//   ....[156]....
        /*06f8*/ 	.word	0x00005cd0


	//   ....[157]....
        /*06fc*/ 	.word	0x00005d00


	//   ....[158]....
        /*0700*/ 	.word	0x00005d30


	//   ....[159]....
        /*0704*/ 	.word	0x00005df0


	//   ....[160]....
        /*0708*/ 	.word	0x000062f0


	//   ....[161]....
        /*070c*/ 	.word	0x00006650


	//   ....[162]....
        /*0710*/ 	.word	0x00006750


	//   ....[163]....
        /*0714*/ 	.word	0x00006850


	//   ....[164]....
        /*0718*/ 	.word	0x00006950


	//   ....[165]....
        /*071c*/ 	.word	0x00006a50


	//   ....[166]....
        /*0720*/ 	.word	0x00006b50


	//   ....[167]....
        /*0724*/ 	.word	0x00006c50


	//   ....[168]....
        /*0728*/ 	.word	0x00006d50


	//   ....[169]....
        /*072c*/ 	.word	0x00006e50


	//   ....[170]....
        /*0730*/ 	.word	0x00006f50


	//   ....[171]....
        /*0734*/ 	.word	0x00007050


	//   ....[172]....
        /*0738*/ 	.word	0x00007150


	//   ....[173]....
        /*073c*/ 	.word	0x00007250


	//   ....[174]....
        /*0740*/ 	.word	0x00007350


	//   ....[175]....
        /*0744*/ 	.word	0x00007450


	//   ....[176]....
        /*0748*/ 	.word	0x00007550


	//   ....[177]....
        /*074c*/ 	.word	0x00007650


	//   ....[178]....
        /*0750*/ 	.word	0x00007870


	//   ....[179]....
        /*0754*/ 	.word	0x000079f0


	//   ....[180]....
        /*0758*/ 	.word	0x00007b70


	//   ....[181]....
        /*075c*/ 	.word	0x00007cf0


	//   ....[182]....
        /*0760*/ 	.word	0x00007e70


	//   ....[183]....
        /*0764*/ 	.word	0x00007ff0


	//   ....[184]....
        /*0768*/ 	.word	0x00008170


	//   ....[185]....
        /*076c*/ 	.word	0x000082f0


	//   ....[186]....
        /*0770*/ 	.word	0x00008470


	//   ....[187]....
        /*0774*/ 	.word	0x000085f0


	//   ....[188]....
        /*0778*/ 	.word	0x00008770


	//   ....[189]....
        /*077c*/ 	.word	0x000088f0


	//   ....[190]....
        /*0780*/ 	.word	0x00008a60


	//   ....[191]....
        /*0784*/ 	.word	0x00008bc0


	//   ....[192]....
        /*0788*/ 	.word	0x00008d20


	//   ....[193]....
        /*078c*/ 	.word	0x00008e80


	//   ....[194]....
        /*0790*/ 	.word	0x00008fe0


	//   ....[195]....
        /*0794*/ 	.word	0x00009f40


	//   ....[196]....
        /*0798*/ 	.word	0x00009fc0


	//   ....[197]....
        /*079c*/ 	.word	0x0000a040


	//   ....[198]....
        /*07a0*/ 	.word	0x0000a0c0


	//   ....[199]....
        /*07a4*/ 	.word	0x0000a140


	//   ....[200]....
        /*07a8*/ 	.word	0x0000a1c0


	//   ....[201]....
        /*07ac*/ 	.word	0x0000a240


	//   ....[202]....
        /*07b0*/ 	.word	0x0000a2c0


	//   ....[203]....
        /*07b4*/ 	.word	0x0000a340


	//   ....[204]....
        /*07b8*/ 	.word	0x0000a3c0


	//   ....[205]....
        /*07bc*/ 	.word	0x0000a440


	//   ....[206]....
        /*07c0*/ 	.word	0x0000a4c0


	//   ....[207]....
        /*07c4*/ 	.word	0x0000a540


	//   ....[208]....
        /*07c8*/ 	.word	0x0000a5c0


	//   ....[209]....
        /*07cc*/ 	.word	0x0000a640


	//   ....[210]....
        /*07d0*/ 	.word	0x0000a6c0


	//   ....[211]....
        /*07d4*/ 	.word	0x0000a740


	//   ....[212]....
        /*07d8*/ 	.word	0x0000a8a0


	//   ....[213]....
        /*07dc*/ 	.word	0x0000a960


	//   ....[214]....
        /*07e0*/ 	.word	0x0000aa10


	//   ....[215]....
        /*07e4*/ 	.word	0x0000aad0


	//   ....[216]....
        /*07e8*/ 	.word	0x0000ab80


	//   ....[217]....
        /*07ec*/ 	.word	0x0000ac40


	//   ....[218]....
        /*07f0*/ 	.word	0x0000acf0


	//   ....[219]....
        /*07f4*/ 	.word	0x0000adb0


	//   ....[220]....
        /*07f8*/ 	.word	0x0000ae60


	//   ....[221]....
        /*07fc*/ 	.word	0x0000af20


	//   ....[222]....
        /*0800*/ 	.word	0x0000afd0


	//   ....[223]....
        /*0804*/ 	.word	0x0000b090


	//   ....[224]....
        /*0808*/ 	.word	0x0000b140


	//   ....[225]....
        /*080c*/ 	.word	0x0000b200


	//   ....[226]....
        /*0810*/ 	.word	0x0000b2b0


	//   ....[227]....
        /*0814*/ 	.word	0x0000b370


	//   ....[228]....
        /*0818*/ 	.word	0x0000b410


	//   ....[229]....
        /*081c*/ 	.word	0x0000b480


	//   ....[230]....
        /*0820*/ 	.word	0x0000b4f0


	//   ....[231]....
        /*0824*/ 	.word	0x0000b560


	//   ....[232]....
        /*0828*/ 	.word	0x0000b5d0


	//   ....[233]....
        /*082c*/ 	.word	0x0000b640


	//----- nvinfo : EIATTR_VRC_CTA_INIT_COUNT
	.align		4
.L_138:
        /*0830*/ 	.byte	0x02, 0x4a
	.zero		1
	.zero		1


	//----- nvinfo : EIATTR_EXIT_INSTR_OFFSETS
	.align		4
        /*0834*/ 	.byte	0x04, 0x1c
        /*0836*/ 	.short	(.L_140 - .L_139)


	//   ....[0]....
.L_139:
        /*0838*/ 	.word	0x00002cc0


	//   ....[1]....
        /*083c*/ 	.word	0x00003020


	//   ....[2]....
        /*0840*/ 	.word	0x00003040


	//   ....[3]....
        /*0844*/ 	.word	0x0000a750


	//   ....[4]....
        /*0848*/ 	.word	0x0000b420


	//----- nvinfo : EIATTR_MAX_THREADS
	.align		4
.L_140:
        /*084c*/ 	.byte	0x04, 0x05
        /*084e*/ 	.short	(.L_142 - .L_141)
.L_141:
        /*0850*/ 	.word	0x00000180
        /*0854*/ 	.word	0x00000001
        /*0858*/ 	.word	0x00000001


	//----- nvinfo : EIATTR_CRS_STACK_SIZE
	.align		4
.L_142:
        /*085c*/ 	.byte	0x04, 0x1e
        /*085e*/ 	.short	(.L_144 - .L_143)
.L_143:
        /*0860*/ 	.word	0x00000000


	//----- nvinfo : EIATTR_CBANK_PARAM_SIZE
	.align		4
.L_144:
        /*0864*/ 	.byte	0x03, 0x19
        /*0866*/ 	.short	0x004d


	//----- nvinfo : EIATTR_PARAM_CBANK
	.align		4
        /*0868*/ 	.byte	0x04, 0x0a
        /*086a*/ 	.short	(.L_146 - .L_145)
	.align		4
.L_145:
        /*086c*/ 	.word	index@(.nv.constant0._ZN3cub18CUB_300001_SM_10006detail10radix_sort29DeviceRadixSortOnesweepKernelINS1_5radix10policy_hubIffyE10Policy1000ELNS0_9SortOrderE0EffyiiNS1_21identity_decomposer_tEEEvPT5_SB_PT3_PKSC_PT1_PKSG_PT2_PKSK_T4_iiT6_)
        /*0870*/ 	.short	0x0380
        /*0872*/ 	.short	0x004d


	//----- nvinfo : EIATTR_SW_WAR
	.align		4
.L_146:
        /*0874*/ 	.byte	0x04, 0x36
        /*0876*/ 	.short	(.L_148 - .L_147)
.L_147:
        /*0878*/ 	.word	0x00000008
.L_148:


//--------------------- .nv.info._ZN3cub18CUB_300001_SM_10006detail10radix_sort33DeviceRadixSortExclusiveSumKernelINS1_5radix10policy_hubIffyE10Policy1000EyEEvPT0_ --------------------------
	.section	.nv.info._ZN3cub18CUB_300001_SM_10006detail10radix_sort33DeviceRadixSortExclusiveSumKernelINS1_5radix10policy_hubIffyE10Policy1000EyEEvPT0_,"",@"SHT_CUDA_INFO"
	.sectionflags	@""
	.align	4


	//----- nvinfo : EIATTR_CUDA_API_VERSION
	.align		4
        /*0000*/ 	.byte	0x04, 0x37
        /*0002*/ 	.short	(.L_150 - .L_149)
.L_149:
        /*0004*/ 	.word	0x00000082


	//----- nvinfo : EIATTR_KPARAM_INFO
	.align		4
.L_150:
        /*0008*/ 	.byte	0x04, 0x17
        /*000a*/ 	.short	(.L_152 - .L_151)
.L_151:
        /*000c*/ 	.word	0x00000000
        /*0010*/ 	.short	0x0000
        /*0012*/ 	.short	0x0000
        /*0014*/ 	.byte	0x00, 0xf5, 0x21, 0x00


	//----- nvinfo : EIATTR_SPARSE_MMA_MASK
	.align		4
.L_152:
        /*0018*/ 	.byte	0x03, 0x50
        /*001a*/ 	.short	0x0000


	//----- nvinfo : EIATTR_MAXREG_COUNT
	.align		4
        /*001c*/ 	.byte	0x03, 0x1b
        /*001e*/ 	.short	0x00ff


	//----- nvinfo : EIATTR_NUM_BARRIERS
	.align		4
        /*0020*/ 	.byte	0x02, 0x4c
        /*0022*/ 	.byte	0x01
	.zero		1


	//----- nvinfo : EIATTR_MERCURY_ISA_VERSION
	.align		4
        /*0024*/ 	.byte	0x03, 0x5f
        /*0026*/ 	.short	0x0101


	//----- nvinfo : EIATTR_COOP_GROUP_MASK_REGIDS
	.align		4
        /*0028*/ 	.byte	0x04, 0x29
        /*002a*/ 	.short	(.L_154 - .L_153)


	//   ....[0]....
.L_153:
        /*002c*/ 	.word	0xffffffff


	//   ....[1]....
        /*0030*/ 	.word	0xffffffff


	//   ....[2]....
        /*0034*/ 	.word	0xffffffff


	//   ....[3]....
        /*0038*/ 	.word	0xffffffff


	//   ....[4]....
        /*003c*/ 	.word	0xffffffff


	//   ....[5]....
        /*0040*/ 	.word	0xffffffff


	//   ....[6]....
        /*0044*/ 	.word	0xffffffff


	//   ....[7]....
        /*0048*/ 	.word	0xffffffff


	//   ....[8]....
        /*004c*/ 	.word	0xffffffff


	//   ....[9]....
        /*0050*/ 	.word	0xffffffff


	//   ....[10]....
        /*0054*/ 	.word	0x05000015


	//   ....[11]....
        /*0058*/ 	.word	0x05000015


	//   ....[12]....
        /*005c*/ 	.word	0x05000015


	//   ....[13]....
        /*0060*/ 	.word	0x05000015


	//   ....[14]....
        /*0064*/ 	.word	0x05000015


	//   ....[15]....
        /*0068*/ 	.word	0x05000015


	//   ....[16]....
        /*006c*/ 	.word	0x05000015


	//   ....[17]....
        /*0070*/ 	.word	0x05000015


	//   ....[18]....
        /*0074*/ 	.word	0x05000015


	//   ....[19]....
        /*0078*/ 	.word	0x05000015


	//----- nvinfo : EIATTR_COOP_GROUP_INSTR_OFFSETS
	.align		4
.L_154:
        /*007c*/ 	.byte	0x04, 0x28
        /*007e*/ 	.short	(.L_156 - .L_155)


	//   ....[0]....
.L_155:
        /*0080*/ 	.word	0x00000250


	//   ....[1]....
        /*0084*/ 	.word	0x00000260


	//   ....[2]....
        /*0088*/ 	.word	0x000002a0


	//   ....[3]....
        /*008c*/ 	.word	0x000002c0


	//   ....[4]....
        /*0090*/ 	.word	0x00000310


	//   ....[5]....
        /*0094*/ 	.word	0x00000320


	//   ....[6]....
        /*0098*/ 	.word	0x00000360


	//   ....[7]....
        /*009c*/ 	.word	0x00000380


	//   ....[8]....
        /*00a0*/ 	.word	0x000003d0


	//   ....[9]....
        /*00a4*/ 	.word	0x000003e0


	//   ....[10]....
        /*00a8*/ 	.word	0x00000660


	//   ....[11]....
        /*00ac*/ 	.word	0x000006b0


	//   ....[12]....
        /*00b0*/ 	.word	0x00000740


	//   ....[13]....
        /*00b4*/ 	.word	0x00000790


	//   ....[14]....
        /*00b8*/ 	.word	0x00000820


	//   ....[15]....
        /*00bc*/ 	.word	0x00000870


	//   ....[16]....
        /*00c0*/ 	.word	0x00000900


	//   ....[17]....
        /*00c4*/ 	.word	0x00000950


	//   ....[18]....
        /*00c8*/ 	.word	0x000009e0


	//   ....[19]....
        /*00cc*/ 	.word	0x00000a30


	//----- nvinfo : EIATTR_VRC_CTA_INIT_COUNT
	.align		4
.L_156:
        /*00d0*/ 	.byte	0x02, 0x4a
	.zero		1
	.zero		1


	//----- nvinfo : EIATTR_EXIT_INSTR_OFFSETS
	.align		4
        /*00d4*/ 	.byte	0x04, 0x1c
        /*00d6*/ 	.short	(.L_158 - .L_157)


	//   ....[0]....
.L_157:
        /*00d8*/ 	.word	0x000005d0


	//   ....[1]....
        /*00dc*/ 	.word	0x00000600


	//----- nvinfo : EIATTR_CRS_STACK_SIZE
	.align		4
.L_158:
        /*00e0*/ 	.byte	0x04, 0x1e
        /*00e2*/ 	.short	(.L_160 - .L_159)
.L_159:
        /*00e4*/ 	.word	0x00000000


	//----- nvinfo : EIATTR_CBANK_PARAM_SIZE
	.align		4
.L_160:
        /*00e8*/ 	.byte	0x03, 0x19
        /*00ea*/ 	.short	0x0008


	//----- nvinfo : EIATTR_PARAM_CBANK
	.align		4
        /*00ec*/ 	.byte	0x04, 0x0a
        /*00ee*/ 	.short	(.L_162 - .L_161)
	.align		4
.L_161:
        /*00f0*/ 	.word	index@(.nv.constant0._ZN3cub18CUB_300001_SM_10006detail10radix_sort33DeviceRadixSortExclusiveSumKernelINS1_5radix10policy_hubIffyE10Policy1000EyEEvPT0_)
        /*00f4*/ 	.short	0x0380
        /*00f6*/ 	.short	0x0008


	//----- nvinfo : EIATTR_SW_WAR
	.align		4
.L_162:
        /*00f8*/ 	.byte	0x04, 0x36
        /*00fa*/ 	.short	(.L_164 - .L_163)
.L_163:
        /*00fc*/ 	.word	0x00000008
.L_164:


//--------------------- .nv.info._ZN3cub18CUB_300001_SM_10006detail10radix_sort30DeviceRadixSortHistogramKernelINS1_5radix10policy_hubIffyE10Policy1000ELNS0_9SortOrderE0EfyNS1_21identity_decomposer_tEEEvPT2_PKT1_SA_iiT3_ --------------------------
	.section	.nv.info._ZN3cub18CUB_300001_SM_10006detail10radix_sort30DeviceRadixSortHistogramKernelINS1_5radix10policy_hubIffyE10Policy1000ELNS0_9SortOrderE0EfyNS1_21identity_decomposer_tEEEvPT2_PKT1_SA_iiT3_,"",@"SHT_CUDA_INFO"
	.sectionflags	@""
	.align	4


	//----- nvinfo : EIATTR_CUDA_API_VERSION
	.align		4
        /*0000*/ 	.byte	0x04, 0x37
        /*0002*/ 	.short	(.L_166 - .L_165)
.L_165:
        /*0004*/ 	.word	0x00000082


	//----- nvinfo : EIATTR_KPARAM_INFO
	.align		4
.L_166:
        /*0008*/ 	.byte	0x04, 0x17
        /*000a*/ 	.short	(.L_168 - .L_167)
.L_167:
        /*000c*/ 	.word	0x00000000
        /*0010*/ 	.short	0x0005
        /*0012*/ 	.short	0x0020
        /*0014*/ 	.byte	0x00, 0xf0, 0x05, 0x00


	//----- nvinfo : EIATTR_KPARAM_INFO
	.align		4
.L_168:
        /*0018*/ 	.byte	0x04, 0x17
        /*001a*/ 	.short	(.L_170 - .L_169)
.L_169:
        /*001c*/ 	.word	0x00000000
        /*0020*/ 	.short	0x0004
        /*0022*/ 	.short	0x001c
        /*0024*/ 	.byte	0x00, 0xf0, 0x11, 0x00


	//----- nvinfo : EIATTR_KPARAM_INFO
	.align		4
.L_170:
        /*0028*/ 	.byte	0x04, 0x17
        /*002a*/ 	.short	(.L_172 - .L_171)
.L_171:
        /*002c*/ 	.word	0x00000000
        /*0030*/ 	.short	0x0003
        /*0032*/ 	.short	0x0018
        /*0034*/ 	.byte	0x00, 0xf0, 0x11, 0x00


	//----- nvinfo : EIATTR_KPARAM_INFO
	.align		4
.L_172:
        /*0038*/ 	.byte	0x04, 0x17
        /*003a*/ 	.short	(.L_174 - .L_173)
.L_173:
        /*003c*/ 	.word	0x00000000
        /*0040*/ 	.short	0x0002
        /*0042*/ 	.short	0x0010
        /*0044*/ 	.byte	0x00, 0xf0, 0x21, 0x00


	//----- nvinfo : EIATTR_KPARAM_INFO
	.align		4
.L_174:
        /*0048*/ 	.byte	0x04, 0x17
        /*004a*/ 	.short	(.L_176 - .L_175)
.L_175:
        /*004c*/ 	.word	0x00000000
        /*0050*/ 	.short	0x0001
        /*0052*/ 	.short	0x0008
        /*0054*/ 	.byte	0x00, 0xf5, 0x21, 0x00


	//----- nvinfo : EIATTR_KPARAM_INFO
	.align		4
.L_176:
        /*0058*/ 	.byte	0x04, 0x17
        /*005a*/ 	.short	(.L_178 - .L_177)
.L_177:
        /*005c*/ 	.word	0x00000000
        /*0060*/ 	.short	0x0000
        /*0062*/ 	.short	0x0000
        /*0064*/ 	.byte	0x00, 0xf5, 0x21, 0x00


	//----- nvinfo : EIATTR_SPARSE_MMA_MASK
	.align		4
.L_178:
        /*0068*/ 	.byte	0x03, 0x50
        /*006a*/ 	.short	0x0000


	//----- nvinfo : EIATTR_MAXREG_COUNT
	.align		4
        /*006c*/ 	.byte	0x03, 0x1b
        /*006e*/ 	.short	0x00ff


	//----- nvinfo : EIATTR_NUM_BARRIERS
	.align		4
        /*0070*/ 	.byte	0x02, 0x4c
        /*0072*/ 	.byte	0x01
	.zero		1


	//----- nvinfo : EIATTR_MERCURY_ISA_VERSION
	.align		4
        /*0074*/ 	.byte	0x03, 0x5f
        /*0076*/ 	.short	0x0101


	//----- nvinfo : EIATTR_VRC_CTA_INIT_COUNT
	.align		4
        /*0078*/ 	.byte	0x02, 0x4a
	.zero		1
	.zero		1


	//----- nvinfo : EIATTR_EXIT_INSTR_OFFSETS
	.align		4
        /*007c*/ 	.byte	0x04, 0x1c
        /*007e*/ 	.short	(.L_180 - .L_179)


	//   ....[0]....
.L_179:
        /*0080*/ 	.word	0x00000040


	//   ....[1]....
        /*0084*/ 	.word	0x00003310


	//----- nvinfo : EIATTR_MAX_THREADS
	.align		4
.L_180:
        /*0088*/ 	.byte	0x04, 0x05
        /*008a*/ 	.short	(.L_182 - .L_181)
.L_181:
        /*008c*/ 	.word	0x00000080
        /*0090*/ 	.word	0x00000001
        /*0094*/ 	.word	0x00000001


	//----- nvinfo : EIATTR_CRS_STACK_SIZE
	.align		4
.L_182:
        /*0098*/ 	.byte	0x04, 0x1e
        /*009a*/ 	.short	(.L_184 - .L_183)
.L_183:
        /*009c*/ 	.word	0x00000000


	//----- nvinfo : EIATTR_CBANK_PARAM_SIZE
	.align		4
.L_184:
        /*00a0*/ 	.byte	0x03, 0x19
        /*00a2*/ 	.short	0x0021


	//----- nvinfo : EIATTR_PARAM_CBANK
	.align		4
        /*00a4*/ 	.byte	0x04, 0x0a
        /*00a6*/ 	.short	(.L_186 - .L_185)
	.align		4
.L_185:
        /*00a8*/ 	.word	index@(.nv.constant0._ZN3cub18CUB_300001_SM_10006detail10radix_sort30DeviceRadixSortHistogramKernelINS1_5radix10policy_hubIffyE10Policy1000ELNS0_9SortOrderE0EfyNS1_21identity_decomposer_tEEEvPT2_PKT1_SA_iiT3_)
        /*00ac*/ 	.short	0x0380
        /*00ae*/ 	.short	0x0021


	//----- nvinfo : EIATTR_SW_WAR
	.align		4
.L_186:
        /*00b0*/ 	.byte	0x04, 0x36
        /*00b2*/ 	.short	(.L_188 - .L_187)
.L_187:
        /*00b4*/ 	.word	0x00000008
.L_188:


//--------------------- .nv.info._ZN3cub18CUB_300001_SM_10006detail10radix_sort31DeviceRadixSortSingleTileKernelINS1_5radix10policy_hubIffyE10Policy1000ELNS0_9SortOrderE0EffyNS1_21identity_decomposer_tEEEvPKT1_PSA_PKT2_PSE_T3_iiT4_ --------------------------
	.section	.nv.info._ZN3cub18CUB_300001_SM_10006detail10radix_sort31DeviceRadixSortSingleTileKernelINS1_5radix10policy_hubIffyE10Policy1000ELNS0_9SortOrderE0EffyNS1_21identity_decomposer_tEEEvPKT1_PSA_PKT2_PSE_T3_iiT4_,"",@"SHT_CUDA_INFO"
	.sectionflags	@""
	.align	4


	//----- nvinfo : EIATTR_CUDA_API_VERSION
	.align		4
        /*0000*/ 	.byte	0x04, 0x37
        /*0002*/ 	.short	(.L_190 - .L_189)
.L_189:
        /*0004*/ 	.word	0x00000082


	//----- nvinfo : EIATTR_KPARAM_INFO
	.align		4
.L_190:
        /*0008*/ 	.byte	0x04, 0x17
        /*000a*/ 	.short	(.L_192 - .L_191)
.L_191:
        /*000c*/ 	.word	0x00000000
        /*0010*/ 	.short	0x0007
        /*0012*/ 	.short	0x0030
        /*0014*/ 	.byte	0x00, 0xf0, 0x05, 0x00


	//----- nvinfo : EIATTR_KPARAM_INFO
	.align		4
.L_192:
        /*0018*/ 	.byte	0x04, 0x17
        /*001a*/ 	.short	(.L_194 - .L_193)
.L_193:
        /*001c*/ 	.word	0x00000000
        /*0020*/ 	.short	0x0006
        /*0022*/ 	.short	0x002c
        /*0024*/ 	.byte	0x00, 0xf0, 0x11, 0x00


	//----- nvinfo : EIATTR_KPARAM_INFO
	.align		4
.L_194:
        /*0028*/ 	.byte	0x04, 0x17
        /*002a*/ 	.short	(.L_196 - .L_195)
.L_195:
        /*002c*/ 	.word	0x00000000
        /*0030*/ 	.short	0x0005
        /*0032*/ 	.short	0x0028
        /*0034*/ 	.byte	0x00, 0xf0, 0x11, 0x00


	//----- nvinfo : EIATTR_KPARAM_INFO
	.align		4
.L_196:
        /*0038*/ 	.byte	0x04, 0x17
        /*003a*/ 	.short	(.L_198 - .L_197)
.L_197:
        /*003c*/ 	.word	0x00000000
        /*0040*/ 	.short	0x0004
        /*0042*/ 	.short	0x0020
        /*0044*/ 	.byte	0x00, 0xf0, 0x21, 0x00


	//----- nvinfo : EIATTR_KPARAM_INFO
	.align		4
.L_198:
        /*0048*/ 	.byte	0x04, 0x17
        /*004a*/ 	.short	(.L_200 - .L_199)
.L_199:
        /*004c*/ 	.word	0x00000000
        /*0050*/ 	.short	0x0003
        /*0052*/ 	.short	0x0018
        /*0054*/ 	.byte	0x00, 0xf5, 0x21, 0x00


	//----- nvinfo : EIATTR_KPARAM_INFO
	.align		4
.L_200:
        /*0058*/ 	.byte	0x04, 0x17
        /*005a*/ 	.short	(.L_202 - .L_201)
.L_201:
        /*005c*/ 	.word	0x00000000
        /*0060*/ 	.short	0x0002
        /*0062*/ 	.short	0x0010
        /*0064*/ 	.byte	0x00, 0xf5, 0x21, 0x00


	//----- nvinfo : EIATTR_KPARAM_INFO
	.align		4
.L_202:
        /*0068*/ 	.byte	0x04, 0x17
        /*006a*/ 	.short	(.L_204 - .L_203)
.L_203:
        /*006c*/ 	.word	0x00000000
        /*0070*/ 	.short	0x0001
        /*0072*/ 	.short	0x0008
        /*0074*/ 	.byte	0x00, 0xf5, 0x21, 0x00


	//----- nvinfo : EIATTR_KPARAM_INFO
	.align		4
.L_204:
        /*0078*/ 	.byte	0x04, 0x17
        /*007a*/ 	.short	(.L_206 - .L_205)
.L_205:
        /*007c*/ 	.word	0x00000000
        /*0080*/ 	.short	0x0000
        /*0082*/ 	.short	0x0000
        /*0084*/ 	.byte	0x00, 0xf5, 0x21, 0x00


	//----- nvinfo : EIATTR_SPARSE_MMA_MASK
	.align		4
.L_206:
        /*0088*/ 	.byte	0x03, 0x50
        /*008a*/ 	.short	0x0000


	//----- nvinfo : EIATTR_MAXREG_COUNT
	.align		4
        /*008c*/ 	.byte	0x03, 0x1b
        /*008e*/ 	.short	0x00ff


	//----- nvinfo : EIATTR_NUM_BARRIERS
	.align		4
        /*0090*/ 	.byte	0x02, 0x4c
        /*0092*/ 	.byte	0x01
	.zero		1


	//----- nvinfo : EIATTR_MERCURY_ISA_VERSION
	.align		4
        /*0094*/ 	.byte	0x03, 0x5f
        /*0096*/ 	.short	0x0101


	//----- nvinfo : EIATTR_COOP_GROUP_MASK_REGIDS
	.align		4
        /*0098*/ 	.byte	0x04, 0x29
        /*009a*/ 	.short	(.L_208 - .L_207)


	//   ....[0]....
.L_207:
        /*009c*/ 	.word	0xffffffff


	//   ....[1]....
        /*00a0*/ 	.word	0xffffffff


	//   ....[2]....
        /*00a4*/ 	.word	0xffffffff


	//   ....[3]....
        /*00a8*/ 	.word	0xffffffff


	//   ....[4]....
        /*00ac*/ 	.word	0xffffffff


	//----- nvinfo : EIATTR_COOP_GROUP_INSTR_OFFSETS
	.align		4
.L_208:
        /*00b0*/ 	.byte	0x04, 0x28
        /*00b2*/ 	.short	(.L_210 - .L_209)


	//   ....[0]....
.L_209:
        /*00b4*/ 	.word	0x00002310


	//   ....[1]....
        /*00b8*/ 	.word	0x00002330


	//   ....[2]....
        /*00bc*/ 	.word	0x00002350


	//   ....[3]....
        /*00c0*/ 	.word	0x00002370


	//   ....[4]....
        /*00c4*/ 	.word	0x00002390


	//----- nvinfo : EIATTR_VRC_CTA_INIT_COUNT
	.align		4
.L_210:
        /*00c8*/ 	.byte	0x02, 0x4a
	.zero		1
	.zero		1


	//----- nvinfo : EIATTR_EXIT_INSTR_OFFSETS
	.align		4
        /*00cc*/ 	.byte	0x04, 0x1c
        /*00ce*/ 	.short	(.L_212 - .L_211)


	//   ....[0]....
.L_211:
        /*00d0*/ 	.word	0x00004460


	//   ....[1]....
        /*00d4*/ 	.word	0x000044e0


	//----- nvinfo : EIATTR_MAX_THREADS
	.align		4
.L_212:
        /*00d8*/ 	.byte	0x04, 0x05
        /*00da*/ 	.short	(.L_214 - .L_213)
.L_213:
        /*00dc*/ 	.word	0x00000100
        /*00e0*/ 	.word	0x00000001
        /*00e4*/ 	.word	0x00000001


	//----- nvinfo : EIATTR_CBANK_PARAM_SIZE
	.align		4
.L_214:
        /*00e8*/ 	.byte	0x03, 0x19
        /*00ea*/ 	.short	0x0031


	//----- nvinfo : EIATTR_PARAM_CBANK
	.align		4
        /*00ec*/ 	.byte	0x04, 0x0a
        /*00ee*/ 	.short	(.L_216 - .L_215)
	.align		4
.L_215:
        /*00f0*/ 	.word	index@(.nv.constant0._ZN3cub18CUB_300001_SM_10006detail10radix_sort31DeviceRadixSortSingleTileKernelINS1_5radix10policy_hubIffyE10Policy1000ELNS0_9SortOrderE0EffyNS1_21identity_decomposer_tEEEvPKT1_PSA_PKT2_PSE_T3_iiT4_)
        /*00f4*/ 	.short	0x0380
        /*00f6*/ 	.short	0x0031


	//----- nvinfo : EIATTR_SW_WAR
	.align		4
.L_216:
        /*00f8*/ 	.byte	0x04, 0x36
        /*00fa*/ 	.short	(.L_218 - .L_217)
.L_217:
        /*00fc*/ 	.word	0x00000008
.L_218:


//--------------------- .nv.info._ZN3cub18CUB_300001_SM_10006detail11EmptyKernelIvEEvv --------------------------
	.section	.nv.info._ZN3cub18CUB_300001_SM_10006detail11EmptyKernelIvEEvv,"",@"SHT_CUDA_INFO"
	.sectionflags	@""
	.align	4


	//----- nvinfo : EIATTR_CUDA_API_VERSION
	.align		4
        /*0000*/ 	.byte	0x04, 0x37
        /*0002*/ 	.short	(.L_220 - .L_219)
.L_219:
        /*0004*/ 	.word	0x00000082


	//----- nvinfo : EIATTR_SPARSE_MMA_MASK
	.align		4
.L_220:
        /*0008*/ 	.byte	0x03, 0x50
        /*000a*/ 	.short	0x0000


	//----- nvinfo : EIATTR_MAXREG_COUNT
	.align		4
        /*000c*/ 	.byte	0x03, 0x1b
        /*000e*/ 	.short	0x00ff


	//----- nvinfo : EIATTR_MERCURY_ISA_VERSION
	.align		4
        /*0010*/ 	.byte	0x03, 0x5f
        /*0012*/ 	.short	0x0101


	//----- nvinfo : EIATTR_VRC_CTA_INIT_COUNT
	.align		4
        /*0014*/ 	.byte	0x02, 0x4a
	.zero		1
	.zero		1


	//----- nvinfo : EIATTR_EXIT_INSTR_OFFSETS
	.align		4
        /*0018*/ 	.byte	0x04, 0x1c
        /*001a*/ 	.short	(.L_222 - .L_221)


	//   ....[0]....
.L_221:
        /*001c*/ 	.word	0x00000010


	//----- nvinfo : EIATTR_SW_WAR
	.align		4
.L_222:
        /*0020*/ 	.byte	0x04, 0x36
        /*0022*/ 	.short	(.L_224 - .L_223)
.L_223:
        /*0024*/ 	.word	0x00000008
.L_224:


//--------------------- .nv.info._Z23sec_weighted_mean_cuda_iiPfS_fPiS_ --------------------------
	.section	.nv.info._Z23sec_weighted_mean_cuda_iiPfS_fPiS_,"",@"SHT_CUDA_INFO"
	.sectionflags	@""
	.align	4


	//----- nvinfo : EIATTR_CUDA_API_VERSION
	.align		4
        /*0000*/ 	.byte	0x04, 0x37
        /*0002*/ 	.short	(.L_226 - .L_225)
.L_225:
        /*0004*/ 	.word	0x00000082


	//----- nvinfo : EIATTR_KPARAM_INFO
	.align		4
.L_226:
        /*0008*/ 	.byte	0x04, 0x17
        /*000a*/ 	.short	(.L_228 - .L_227)
.L_227:
        /*000c*/ 	.word	0x00000000
        /*0010*/ 	.short	0x0006
        /*0012*/ 	.short	0x0028
        /*0014*/ 	.byte	0x00, 0xf5, 0x21, 0x00


	//----- nvinfo : EIATTR_KPARAM_INFO
	.align		4
.L_228:
        /*0018*/ 	.byte	0x04, 0x17
        /*001a*/ 	.short	(.L_230 - .L_229)
.L_229:
        /*001c*/ 	.word	0x00000000
        /*0020*/ 	.short	0x0005
        /*0022*/ 	.short	0x0020
        /*0024*/ 	.byte	0x00, 0xf5, 0x21, 0x00


	//----- nvinfo : EIATTR_KPARAM_INFO
	.align		4
.L_230:
        /*0028*/ 	.byte	0x04, 0x17
        /*002a*/ 	.short	(.L_232 - .L_231)
.L_231:
        /*002c*/ 	.word	0x00000000
        /*0030*/ 	.short	0x0004
        /*0032*/ 	.short	0x0018
        /*0034*/ 	.byte	0x00, 0xf0, 0x11, 0x00


	//----- nvinfo : EIATTR_KPARAM_INFO
	.align		4
.L_232:
        /*0038*/ 	.byte	0x04, 0x17
        /*003a*/ 	.short	(.L_234 - .L_233)
.L_233:
        /*003c*/ 	.word	0x00000000
        /*0040*/ 	.short	0x0003
        /*0042*/ 	.short	0x0010
        /*0044*/ 	.byte	0x00, 0xf5, 0x21, 0x00


	//----- nvinfo : EIATTR_KPARAM_INFO
	.align		4
.L_234:
        /*0048*/ 	.byte	0x04, 0x17
        /*004a*/ 	.short	(.L_236 - .L_235)
.L_235:
        /*004c*/ 	.word	0x00000000
        /*0050*/ 	.short	0x0002
        /*0052*/ 	.short	0x0008
        /*0054*/ 	.byte	0x00, 0xf5, 0x21, 0x00


	//----- nvinfo : EIATTR_KPARAM_INFO
	.align		4
.L_236:
        /*0058*/ 	.byte	0x04, 0x17
        /*005a*/ 	.short	(.L_238 - .L_237)
.L_237:
        /*005c*/ 	.word	0x00000000
        /*0060*/ 	.short	0x0001
        /*0062*/ 	.short	0x0004
        /*0064*/ 	.byte	0x00, 0xf0, 0x11, 0x00


	//----- nvinfo : EIATTR_KPARAM_INFO
	.align		4
.L_238:
        /*0068*/ 	.byte	0x04, 0x17
        /*006a*/ 	.short	(.L_240 - .L_239)
.L_239:
        /*006c*/ 	.word	0x00000000
        /*0070*/ 	.short	0x0000
        /*0072*/ 	.short	0x0000
        /*0074*/ 	.byte	0x00, 0xf0, 0x11, 0x00


	//----- nvinfo : EIATTR_SPARSE_MMA_MASK
	.align		4
.L_240:
        /*0078*/ 	.byte	0x03, 0x50
        /*007a*/ 	.short	0x0000


	//----- nvinfo : EIATTR_MAXREG_COUNT
	.align		4
        /*007c*/ 	.byte	0x03, 0x1b
        /*007e*/ 	.short	0x00ff


	//----- nvinfo : EIATTR_MERCURY_ISA_VERSION
	.align		4
        /*0080*/ 	.byte	0x03, 0x5f
        /*0082*/ 	.short	0x0101


	//----- nvinfo : EIATTR_VRC_CTA_INIT_COUNT
	.align		4
        /*0084*/ 	.byte	0x02, 0x4a
	.zero		1
	.zero		1


	//----- nvinfo : EIATTR_EXIT_INSTR_OFFSETS
	.align		4
        /*0088*/ 	.byte	0x04, 0x1c
        /*008a*/ 	.short	(.L_242 - .L_241)


	//   ....[0]....
.L_241:
        /*008c*/ 	.word	0x00000040


	//   ....[1]....
        /*0090*/ 	.word	0x00000b10


	//----- nvinfo : EIATTR_CRS_STACK_SIZE
	.align		4
.L_242:
        /*0094*/ 	.byte	0x04, 0x1e
        /*0096*/ 	.short	(.L_244 - .L_243)
.L_243:
        /*0098*/ 	.word	0x00000000


	//----- nvinfo : EIATTR_CBANK_PARAM_SIZE
	.align		4
.L_244:
        /*009c*/ 	.byte	0x03, 0x19
        /*009e*/ 	.short	0x0030


	//----- nvinfo : EIATTR_PARAM_CBANK
	.align		4
        /*00a0*/ 	.byte	0x04, 0x0a
        /*00a2*/ 	.short	(.L_246 - .L_245)
	.align		4
.L_245:
        /*00a4*/ 	.word	index@(.nv.constant0._Z23sec_weighted_mean_cuda_iiPfS_fPiS_)
        /*00a8*/ 	.short	0x0380
        /*00aa*/ 	.short	0x0030


	//----- nvinfo : EIATTR_SW_WAR
	.align		4
.L_246:
        /*00ac*/ 	.byte	0x04, 0x36
        /*00ae*/ 	.short	(.L_248 - .L_247)
.L_247:
        /*00b0*/ 	.word	0x00000008
.L_248:


//--------------------- .nv.info._Z17sec_argsort_cuda_iiPfPiS_ --------------------------
	.section	.nv.info._Z17sec_argsort_cuda_iiPfPiS_,"",@"SHT_CUDA_INFO"
	.sectionflags	@""
	.align	4


	//----- nvinfo : EIATTR_CUDA_API_VERSION
	.align		4
        /*0000*/ 	.byte	0x04, 0x37
        /*0002*/ 	.short	(.L_250 - .L_249)
.L_249:
        /*0004*/ 	.word	0x00000082


	//----- nvinfo : EIATTR_KPARAM_INFO
	.align		4
.L_250:
        /*0008*/ 	.byte	0x04, 0x17
        /*000a*/ 	.short	(.L_252 - .L_251)
.L_251:
        /*000c*/ 	.word	0x00000000
        /*0010*/ 	.short	0x0004
        /*0012*/ 	.short	0x0018
        /*0014*/ 	.byte	0x00, 0xf5, 0x21, 0x00


	//----- nvinfo : EIATTR_KPARAM_INFO
	.align		4
.L_252:
        /*0018*/ 	.byte	0x04, 0x17
        /*001a*/ 	.short	(.L_254 - .L_253)
.L_253:
        /*001c*/ 	.word	0x00000000
        /*0020*/ 	.short	0x0003
        /*0022*/ 	.short	0x0010
        /*0024*/ 	.byte	0x00, 0xf5, 0x21, 0x00


	//----- nvinfo : EIATTR_KPARAM_INFO
	.align		4
.L_254:
        /*0028*/ 	.byte	0x04, 0x17
        /*002a*/ 	.short	(.L_256 - .L_255)
.L_255:
        /*002c*/ 	.word	0x00000000
        /*0030*/ 	.short	0x0002
        /*0032*/ 	.short	0x0008
        /*0034*/ 	.byte	0x00, 0xf5, 0x21, 0x00


	//----- nvinfo : EIATTR_KPARAM_INFO
	.align		4
.L_256:
        /*0038*/ 	.byte	0x04, 0x17
        /*003a*/ 	.short	(.L_258 - .L_257)
.L_257:
        /*003c*/ 	.word	0x00000000
        /*0040*/ 	.short	0x0001
        /*0042*/ 	.short	0x0004
        /*0044*/ 	.byte	0x00, 0xf0, 0x11, 0x00


	//----- nvinfo : EIATTR_KPARAM_INFO
	.align		4
.L_258:
        /*0048*/ 	.byte	0x04, 0x17
        /*004a*/ 	.short	(.L_260 - .L_259)
.L_259:
        /*004c*/ 	.word	0x00000000
        /*0050*/ 	.short	0x0000
        /*0052*/ 	.short	0x0000
        /*0054*/ 	.byte	0x00, 0xf0, 0x11, 0x00


	//----- nvinfo : EIATTR_SPARSE_MMA_MASK
	.align		4
.L_260:
        /*0058*/ 	.byte	0x03, 0x50
        /*005a*/ 	.short	0x0000


	//----- nvinfo : EIATTR_MAXREG_COUNT
	.align		4
        /*005c*/ 	.byte	0x03, 0x1b
        /*005e*/ 	.short	0x00ff


	//----- nvinfo : EIATTR_EXTERNS
	.align		4
        /*0060*/ 	.byte	0x04, 0x0f
        /*0062*/ 	.short	(.L_262 - .L_261)


	//   ....[0]....
	.align		4
.L_261:
        /*0064*/ 	.word	index@(vprintf)


	//   ....[1]....
	.align		4
        /*0068*/ 	.word	index@(malloc)


	//   ....[2]....
	.align		4
        /*006c*/ 	.word	index@(free)


	//----- nvinfo : EIATTR_MERCURY_ISA_VERSION
	.align		4
.L_262:
        /*0070*/ 	.byte	0x03, 0x5f
        /*0072*/ 	.short	0x0101


	//----- nvinfo : EIATTR_VRC_CTA_INIT_COUNT
	.align		4
        /*0074*/ 	.byte	0x02, 0x4a
	.zero		1
	.zero		1


	//----- nvinfo : EIATTR_SYSCALL_OFFSETS
	.align		4
        /*0078*/ 	.byte	0x04, 0x46
        /*007a*/ 	.short	(.L_264 - .L_263)


	//   ....[0]....
.L_263:
        /*007c*/ 	.word	0x00000250


	//   ....[1]....
        /*0080*/ 	.word	0x000002f0


	//   ....[2]....
        /*0084*/ 	.word	0x00004110


	//   ....[3]....
        /*0088*/ 	.word	0x00004160


	//   ....[4]....
        /*008c*/ 	.word	0x00004210


	//   ....[5]....
        /*0090*/ 	.word	0x000042c0


	//   ....[6]....
        /*0094*/ 	.word	0x00004320


	//   ....[7]....
        /*0098*/ 	.word	0x000043d0


	//----- nvinfo : EIATTR_EXIT_INSTR_OFFSETS
	.align		4
.L_264:
        /*009c*/ 	.byte	0x04, 0x1c
        /*009e*/ 	.short	(.L_266 - .L_265)


	//   ....[0]....
.L_265:
        /*00a0*/ 	.word	0x00000080


	//   ....[1]....
        /*00a4*/ 	.word	0x000041c0


	//----- nvinfo : EIATTR_CRS_STACK_SIZE
	.align		4
.L_266:
        /*00a8*/ 	.byte	0x04, 0x1e
        /*00aa*/ 	.short	(.L_268 - .L_267)
.L_267:
        /*00ac*/ 	.word	0x00000000


	//----- nvinfo : EIATTR_CBANK_PARAM_SIZE
	.align		4
.L_268:
        /*00b0*/ 	.byte	0x03, 0x19
        /*00b2*/ 	.short	0x0020


	//----- nvinfo : EIATTR_PARAM_CBANK
	.align		4
        /*00b4*/ 	.byte	0x04, 0x0a
        /*00b6*/ 	.short	(.L_270 - .L_269)
	.align		4
.L_269:
        /*00b8*/ 	.word	index@(.nv.constant0._Z17sec_argsort_cuda_iiPfPiS_)
        /*00bc*/ 	.short	0x0380
        /*00be*/ 	.short	0x0020


	//----- nvinfo : EIATTR_SW_WAR
	.align		4
.L_270:
        /*00c0*/ 	.byte	0x04, 0x36
        /*00c2*/ 	.short	(.L_272 - .L_271)
.L_271:
        /*00c4*/ 	.word	0x00000008
.L_272:


//--------------------- .nv.info._Z17sec_first_k_cuda_iiiPfPiS_ --------------------------
	.section	.nv.info._Z17sec_first_k_cuda_iiiPfPiS_,"",@"SHT_CUDA_INFO"
	.sectionflags	@""
	.align	4


	//----- nvinfo : EIATTR_CUDA_API_VERSION
	.align		4
        /*0000*/ 	.byte	0x04, 0x37
        /*0002*/ 	.short	(.L_274 - .L_273)
.L_273:
        /*0004*/ 	.word	0x00000082


	//----- nvinfo : EIATTR_KPARAM_INFO
	.align		4
.L_274:
        /*0008*/ 	.byte	0x04, 0x17
        /*000a*/ 	.short	(.L_276 - .L_275)
.L_275:
        /*000c*/ 	.word	0x00000000
        /*0010*/ 	.short	0x0005
        /*0012*/ 	.short	0x0020
        /*0014*/ 	.byte	0x00, 0xf5, 0x21, 0x00


	//----- nvinfo : EIATTR_KPARAM_INFO
	.align		4
.L_276:
        /*0018*/ 	.byte	0x04, 0x17
        /*001a*/ 	.short	(.L_278 - .L_277)
.L_277:
        /*001c*/ 	.word	0x00000000
        /*0020*/ 	.short	0x0004
        /*0022*/ 	.short	0x0018
        /*0024*/ 	.byte	0x00, 0xf5, 0x21, 0x00


	//----- nvinfo : EIATTR_KPARAM_INFO
	.align		4
.L_278:
        /*0028*/ 	.byte	0x04, 0x17
        /*002a*/ 	.short	(.L_280 - .L_279)
.L_279:
        /*002c*/ 	.word	0x00000000
        /*0030*/ 	.short	0x0003
        /*0032*/ 	.short	0x0010
        /*0034*/ 	.byte	0x00, 0xf5, 0x21, 0x00


	//----- nvinfo : EIATTR_KPARAM_INFO
	.align		4
.L_280:
        /*0038*/ 	.byte	0x04, 0x17
        /*003a*/ 	.short	(.L_282 - .L_281)
.L_281:
        /*003c*/ 	.word	0x00000000
        /*0040*/ 	.short	0x0002
        /*0042*/ 	.short	0x0008
        /*0044*/ 	.byte	0x00, 0xf0, 0x11, 0x00


	//----- nvinfo : EIATTR_KPARAM_INFO
	.align		4
.L_282:
        /*0048*/ 	.byte	0x04, 0x17
        /*004a*/ 	.short	(.L_284 - .L_283)
.L_283:
        /*004c*/ 	.word	0x00000000
        /*0050*/ 	.short	0x0001
        /*0052*/ 	.short	0x0004
        /*0054*/ 	.byte	0x00, 0xf0, 0x11, 0x00


	//----- nvinfo : EIATTR_KPARAM_INFO
	.align		4
.L_284:
        /*0058*/ 	.byte	0x04, 0x17
        /*005a*/ 	.short	(.L_286 - .L_285)
.L_285:
        /*005c*/ 	.word	0x00000000
        /*0060*/ 	.short	0x0000
        /*0062*/ 	.short	0x0000
        /*0064*/ 	.byte	0x00, 0xf0, 0x11, 0x00


	//----- nvinfo : EIATTR_SPARSE_MMA_MASK
	.align		4
.L_286:
        /*0068*/ 	.byte	0x03, 0x50
        /*006a*/ 	.short	0x0000


	//----- nvinfo : EIATTR_MAXREG_COUNT
	.align		4
        /*006c*/ 	.byte	0x03, 0x1b
        /*006e*/ 	.short	0x00ff


	//----- nvinfo : EIATTR_MERCURY_ISA_VERSION
	.align		4
        /*0070*/ 	.byte	0x03, 0x5f
        /*0072*/ 	.short	0x0101


	//----- nvinfo : EIATTR_VRC_CTA_INIT_COUNT
	.align		4
        /*0074*/ 	.byte	0x02, 0x4a
	.zero		1
	.zero		1


	//----- nvinfo : EIATTR_EXIT_INSTR_OFFSETS
	.align		4
        /*0078*/ 	.byte	0x04, 0x1c
        /*007a*/ 	.short	(.L_288 - .L_287)


	//   ....[0]....
.L_287:
        /*007c*/ 	.word	0x00000040


	//   ....[1]....
        /*0080*/ 	.word	0x00000070


	//   ....[2]....
        /*0084*/ 	.word	0x00001630


	//----- nvinfo : EIATTR_CBANK_PARAM_SIZE
	.align		4
.L_288:
        /*0088*/ 	.byte	0x03, 0x19
        /*008a*/ 	.short	0x0028


	//----- nvinfo : EIATTR_PARAM_CBANK
	.align		4
        /*008c*/ 	.byte	0x04, 0x0a
        /*008e*/ 	.short	(.L_290 - .L_289)
	.align		4
.L_289:
        /*0090*/ 	.word	index@(.nv.constant0._Z17sec_first_k_cuda_iiiPfPiS_)
        /*0094*/ 	.short	0x0380
        /*0096*/ 	.short	0x0028


	//----- nvinfo : EIATTR_SW_WAR
	.align		4
.L_290:
        /*0098*/ 	.byte	0x04, 0x36
        /*009a*/ 	.short	(.L_292 - .L_291)
.L_291:
        /*009c*/ 	.word	0x00000008
.L_292:


//--------------------- .nv.info._Z15sec_top_k_cuda_iiPfPiS_S_ --------------------------
	.section	.nv.info._Z15sec_top_k_cuda_iiPfPiS_S_,"",@"SHT_CUDA_INFO"
	.sectionflags	@""
	.align	4


	//----- nvinfo : EIATTR_CUDA_API_VERSION
	.align		4
        /*0000*/ 	.byte	0x04, 0x37
        /*0002*/ 	.short	(.L_294 - .L_293)
.L_293:
        /*0004*/ 	.word	0x00000082


	//----- nvinfo : EIATTR_KPARAM_INFO
	.align		4
.L_294:
        /*0008*/ 	.byte	0x04, 0x17
        /*000a*/ 	.short	(.L_296 - .L_295)
.L_295:
        /*000c*/ 	.word	0x00000000
        /*0010*/ 	.short	0x0005
        /*0012*/ 	.short	0x0020
        /*0014*/ 	.byte	0x00, 0xf5, 0x21, 0x00


	//----- nvinfo : EIATTR_KPARAM_INFO
	.align		4
.L_296:
        /*0018*/ 	.byte	0x04, 0x17
        /*001a*/ 	.short	(.L_298 - .L_297)
.L_297:
        /*001c*/ 	.word	0x00000000
        /*0020*/ 	.short	0x0004
        /*0022*/ 	.short	0x0018
        /*0024*/ 	.byte	0x00, 0xf5, 0x21, 0x00


	//----- nvinfo : EIATTR_KPARAM_INFO
	.align		4
.L_298:
        /*0028*/ 	.byte	0x04, 0x17
        /*002a*/ 	.short	(.L_300 - .L_299)
.L_299:
        /*002c*/ 	.word	0x00000000
        /*0030*/ 	.short	0x0003
        /*0032*/ 	.short	0x0010
        /*0034*/ 	.byte	0x00, 0xf5, 0x21, 0x00


	//----- nvinfo : EIATTR_KPARAM_INFO
	.align		4
.L_300:
        /*0038*/ 	.byte	0x04, 0x17
        /*003a*/ 	.short	(.L_302 - .L_301)
.L_301:
        /*003c*/ 	.word	0x00000000
        /*0040*/ 	.short	0x0002
        /*0042*/ 	.short	0x0008
        /*0044*/ 	.byte	0x00, 0xf5, 0x21, 0x00


	//----- nvinfo : EIATTR_KPARAM_INFO
	.align		4
.L_302:
        /*0048*/ 	.byte	0x04, 0x17
        /*004a*/ 	.short	(.L_304 - .L_303)
.L_303:
        /*004c*/ 	.word	0x00000000
        /*0050*/ 	.short	0x0001
        /*0052*/ 	.short	0x0004
        /*0054*/ 	.byte	0x00, 0xf0, 0x11, 0x00


	//----- nvinfo : EIATTR_KPARAM_INFO
	.align		4
.L_304:
        /*0058*/ 	.byte	0x04, 0x17
        /*005a*/ 	.short	(.L_306 - .L_305)
.L_305:
        /*005c*/ 	.word	0x00000000
        /*0060*/ 	.short	0x0000
        /*0062*/ 	.short	0x0000
        /*0064*/ 	.byte	0x00, 0xf0, 0x11, 0x00


	//----- nvinfo : EIATTR_SPARSE_MMA_MASK
	.align		4
.L_306:
        /*0068*/ 	.byte	0x03, 0x50
        /*006a*/ 	.short	0x0000


	//----- nvinfo : EIATTR_MAXREG_COUNT
	.align		4
        /*006c*/ 	.byte	0x03, 0x1b
        /*006e*/ 	.short	0x00ff


	//----- nvinfo : EIATTR_EXTERNS
	.align		4
        /*0070*/ 	.byte	0x04, 0x0f
        /*0072*/ 	.short	(.L_308 - .L_307)


	//   ....[0]....
	.align		4
.L_307:
        /*0074*/ 	.word	index@(vprintf)


	//   ....[1]....
	.align		4
        /*0078*/ 	.word	index@(malloc)


	//   ....[2]....
	.align		4
        /*007c*/ 	.word	index@(free)


	//----- nvinfo : EIATTR_MERCURY_ISA_VERSION
	.align		4
.L_308:
        /*0080*/ 	.byte	0x03, 0x5f
        /*0082*/ 	.short	0x0101


	//----- nvinfo : EIATTR_VRC_CTA_INIT_COUNT
	.align		4
        /*0084*/ 	.byte	0x02, 0x4a
	.zero		1
	.zero		1


	//----- nvinfo : EIATTR_SYSCALL_OFFSETS
	.align		4
        /*0088*/ 	.byte	0x04, 0x46
        /*008a*/ 	.short	(.L_310 - .L_309)


	//   ....[0]....
.L_309:
        /*008c*/ 	.word	0x00000230


	//   ....[1]....
        /*0090*/ 	.word	0x000002d0


	//   ....[2]....
        /*0094*/ 	.word	0x000042d0


	//   ....[3]....
        /*0098*/ 	.word	0x00004320


	//   ....[4]....
        /*009c*/ 	.word	0x00005850


	//   ....[5]....
        /*00a0*/ 	.word	0x00005900


	//   ....[6]....
        /*00a4*/ 	.word	0x00005960


	//   ....[7]....
        /*00a8*/ 	.word	0x00005a10


	//----- nvinfo : EIATTR_EXIT_INSTR_OFFSETS
	.align		4
.L_310:
        /*00ac*/ 	.byte	0x04, 0x1c
        /*00ae*/ 	.short	(.L_312 - .L_311)


	//   ....[0]....
.L_311:
        /*00b0*/ 	.word	0x00000080


	//   ....[1]....
        /*00b4*/ 	.word	0x00005800


	//----- nvinfo : EIATTR_CRS_STACK_SIZE
	.align		4
.L_312:
        /*00b8*/ 	.byte	0x04, 0x1e
        /*00ba*/ 	.short	(.L_314 - .L_313)
.L_313:
        /*00bc*/ 	.word	0x00000000


	//----- nvinfo : EIATTR_CBANK_PARAM_SIZE
	.align		4
.L_314:
        /*00c0*/ 	.byte	0x03, 0x19
        /*00c2*/ 	.short	0x0028


	//----- nvinfo : EIATTR_PARAM_CBANK
	.align		4
        /*00c4*/ 	.byte	0x04, 0x0a
        /*00c6*/ 	.short	(.L_316 - .L_315)
	.align		4
.L_315:
        /*00c8*/ 	.word	index@(.nv.constant0._Z15sec_top_k_cuda_iiPfPiS_S_)
        /*00cc*/ 	.short	0x0380
        /*00ce*/ 	.short	0x0028


	//----- nvinfo : EIATTR_SW_WAR
	.align		4
.L_316:
        /*00d0*/ 	.byte	0x04, 0x36
        /*00d2*/ 	.short	(.L_318 - .L_317)
.L_317:
        /*00d4*/ 	.word	0x00000008
.L_318:


//--------------------- .nv.info._Z16sec_rand_k_cuda_iiPfPiS_S_ --------------------------
	.section	.nv.info._Z16sec_rand_k_cuda_iiPfPiS_S_,"",@"SHT_CUDA_INFO"
	.sectionflags	@""
	.align	4


	//----- nvinfo : EIATTR_CUDA_API_VERSION
	.align		4
        /*0000*/ 	.byte	0x04, 0x37
        /*0002*/ 	.short	(.L_320 - .L_319)
.L_319:
        /*0004*/ 	.word	0x00000082


	//----- nvinfo : EIATTR_KPARAM_INFO
	.align		4
.L_320:
        /*0008*/ 	.byte	0x04, 0x17
        /*000a*/ 	.short	(.L_322 - .L_321)
.L_321:
        /*000c*/ 	.word	0x00000000
        /*0010*/ 	.short	0x0005
        /*0012*/ 	.short	0x0020
        /*0014*/ 	.byte	0x00, 0xf5, 0x21, 0x00


	//----- nvinfo : EIATTR_KPARAM_INFO
	.align		4
.L_322:
        /*0018*/ 	.byte	0x04, 0x17
        /*001a*/ 	.short	(.L_324 - .L_323)
.L_323:
        /*001c*/ 	.word	0x00000000
        /*0020*/ 	.short	0x0004
        /*0022*/ 	.short	0x0018
        /*0024*/ 	.byte	0x00, 0xf5, 0x21, 0x00


	//----- nvinfo : EIATTR_KPARAM_INFO
	.align		4
.L_324:
        /*0028*/ 	.byte	0x04, 0x17
        /*002a*/ 	.short	(.L_326 - .L_325)
.L_325:
        /*002c*/ 	.word	0x00000000
        /*0030*/ 	.short	0x0003
        /*0032*/ 	.short	0x0010
        /*0034*/ 	.byte	0x00, 0xf5, 0x21, 0x00


	//----- nvinfo : EIATTR_KPARAM_INFO
	.align		4
.L_326:
        /*0038*/ 	.byte	0x04, 0x17
        /*003a*/ 	.short	(.L_328 - .L_327)
.L_327:
        /*003c*/ 	.word	0x00000000
        /*0040*/ 	.short	0x0002
        /*0042*/ 	.short	0x0008
        /*0044*/ 	.byte	0x00, 0xf5, 0x21, 0x00


	//----- nvinfo : EIATTR_KPARAM_INFO
	.align		4
.L_328:
        /*0048*/ 	.byte	0x04, 0x17
        /*004a*/ 	.short	(.L_330 - .L_329)
.L_329:
        /*004c*/ 	.word	0x00000000
        /*0050*/ 	.short	0x0001
        /*0052*/ 	.short	0x0004
        /*0054*/ 	.byte	0x00, 0xf0, 0x11, 0x00


	//----- nvinfo : EIATTR_KPARAM_INFO
	.align		4
.L_330:
        /*0058*/ 	.byte	0x04, 0x17
        /*005a*/ 	.short	(.L_332 - .L_331)
.L_331:
        /*005c*/ 	.word	0x00000000
        /*0060*/ 	.short	0x0000
        /*0062*/ 	.short	0x0000
        /*0064*/ 	.byte	0x00, 0xf0, 0x11, 0x00


	//----- nvinfo : EIATTR_SPARSE_MMA_MASK
	.align		4
.L_332:
        /*0068*/ 	.byte	0x03, 0x50
        /*006a*/ 	.short	0x0000


	//----- nvinfo : EIATTR_MAXREG_COUNT
	.align		4
        /*006c*/ 	.byte	0x03, 0x1b
        /*006e*/ 	.short	0x00ff


	//----- nvinfo : EIATTR_MERCURY_ISA_VERSION
	.align		4
        /*0070*/ 	.byte	0x03, 0x5f
        /*0072*/ 	.short	0x0101


	//----- nvinfo : EIATTR_VRC_CTA_INIT_COUNT
	.align		4
        /*0074*/ 	.byte	0x02, 0x4a
	.zero		1
	.zero		1


	//----- nvinfo : EIATTR_EXIT_INSTR_OFFSETS
	.align		4
        /*0078*/ 	.byte	0x04, 0x1c
        /*007a*/ 	.short	(.L_334 - .L_333)


	//   ....[0]....
.L_333:
        /*007c*/ 	.word	0x00000040


	//   ....[1]....
        /*0080*/ 	.word	0x00000070


	//   ....[2]....
        /*0084*/ 	.word	0x000018c0


	//----- nvinfo : EIATTR_CBANK_PARAM_SIZE
	.align		4
.L_334:
        /*0088*/ 	.byte	0x03, 0x19
        /*008a*/ 	.short	0x0028


	//----- nvinfo : EIATTR_PARAM_CBANK
	.align		4
        /*008c*/ 	.byte	0x04, 0x0a
        /*008e*/ 	.short	(.L_336 - .L_335)
	.align		4
.L_335:
        /*0090*/ 	.word	index@(.nv.constant0._Z16sec_rand_k_cuda_iiPfPiS_S_)
        /*0094*/ 	.short	0x0380
        /*0096*/ 	.short	0x0028


	//----- nvinfo : EIATTR_SW_WAR
	.align		4
.L_336:
        /*0098*/ 	.byte	0x04, 0x36
        /*009a*/ 	.short	(.L_338 - .L_337)
.L_337:
        /*009c*/ 	.word	0x00000008
.L_338:


//--------------------- .nv.callgraph             --------------------------
	.section	.nv.callgraph,"",@"SHT_CUDA_CALLGRAPH"
	.align	4
	.sectionentsize	8
	.align		4
        /*0000*/ 	.word	0x00000000
	.align		4
        /*0004*/ 	.word	0xffffffff
	.align		4
        /*0008*/ 	.word	index@(_Z17sec_argsort_cuda_iiPfPiS_)
	.align		4
        /*000c*/ 	.word	index@(vprintf)
	.align		4
        /*0010*/ 	.word	index@(_Z17sec_argsort_cuda_iiPfPiS_)
	.align		4
        /*0014*/ 	.word	index@(free)
	.align		4
        /*0018*/ 	.word	index@(_Z17sec_argsort_cuda_iiPfPiS_)
	.align		4
        /*001c*/ 	.word	index@(malloc)
	.align		4
        /*0020*/ 	.word	index@(_Z15sec_top_k_cuda_iiPfPiS_S_)
	.align		4
        /*0024*/ 	.word	index@(vprintf)
	.align		4
        /*0028*/ 	.word	index@(_Z15sec_top_k_cuda_iiPfPiS_S_)
	.align		4
        /*002c*/ 	.word	index@(free)
	.align		4
        /*0030*/ 	.word	index@(_Z15sec_top_k_cuda_iiPfPiS_S_)
	.align		4
        /*0034*/ 	.word	index@(malloc)
	.align		4
        /*0038*/ 	.word	0x00000000
	.align		4
        /*003c*/ 	.word	0xfffffffe
	.align		4
        /*0040*/ 	.word	0x00000000
	.align		4
        /*0044*/ 	.word	0xfffffffd
	.align		4
        /*0048*/ 	.word	0x00000000
	.align		4
        /*004c*/ 	.word	0xfffffffc


//--------------------- .nv.constant4             --------------------------
	.section	.nv.constant4,"a",@progbits
	.align	8
	.align		8
.nv.constant4:
        /*0000*/ 	.dword	_ZN34_INTERNAL_96b14be6_4_k_cu_5375f1ac4cuda3std3__45__cpo5beginE
	.align		8
        /*0008*/ 	.dword	_ZN34_INTERNAL_96b14be6_4_k_cu_5375f1ac4cuda3std3__45__cpo3endE
	.align		8
        /*0010*/ 	.dword	_ZN34_INTERNAL_96b14be6_4_k_cu_5375f1ac4cuda3std3__45__cpo6cbeginE
	.align		8
        /*0018*/ 	.dword	_ZN34_INTERNAL_96b14be6_4_k_cu_5375f1ac4cuda3std3__45__cpo4cendE
	.align		8
        /*0020*/ 	.dword	_ZN34_INTERNAL_96b14be6_4_k_cu_5375f1ac4cuda3std3__45__cpo6rbeginE
	.align		8
        /*0028*/ 	.dword	_ZN34_INTERNAL_96b14be6_4_k_cu_5375f1ac4cuda3std3__45__cpo4rendE
	.align		8
        /*0030*/ 	.dword	_ZN34_INTERNAL_96b14be6_4_k_cu_5375f1ac4cuda3std3__45__cpo7crbeginE
	.align		8
        /*0038*/ 	.dword	_ZN34_INTERNAL_96b14be6_4_k_cu_5375f1ac4cuda3std3__45__cpo5crendE
	.align		8
        /*0040*/ 	.dword	_ZN34_INTERNAL_96b14be6_4_k_cu_5375f1ac4cuda3std3__436_GLOBAL__N__96b14be6_4_k_cu_5375f1ac6ignoreE
	.align		8
        /*0048*/ 	.dword	_ZN34_INTERNAL_96b14be6_4_k_cu_5375f1ac4cuda3std3__419piecewise_constructE
	.align		8
        /*0050*/ 	.dword	_ZN34_INTERNAL_96b14be6_4_k_cu_5375f1ac4cuda3std3__48in_placeE
	.align		8
        /*0058*/ 	.dword	_ZN34_INTERNAL_96b14be6_4_k_cu_5375f1ac4cuda3std3__420unreachable_sentinelE
	.align		8
        /*0060*/ 	.dword	_ZN34_INTERNAL_96b14be6_4_k_cu_5375f1ac4cuda3std3__47nulloptE
	.align		8
        /*0068*/ 	.dword	_ZN34_INTERNAL_96b14be6_4_k_cu_5375f1ac4cuda3std3__48unexpectE
	.align		8
        /*0070*/ 	.dword	_ZN34_INTERNAL_96b14be6_4_k_cu_5375f1ac4cuda3std6ranges3__45__cpo4swapE
	.align		8
        /*0078*/ 	.dword	_ZN34_INTERNAL_96b14be6_4_k_cu_5375f1ac4cuda3std6ranges3__45__cpo9iter_moveE
	.align		8
        /*0080*/ 	.dword	_ZN34_INTERNAL_96b14be6_4_k_cu_5375f1ac4cuda3std6ranges3__45__cpo5beginE
	.align		8
        /*0088*/ 	.dword	_ZN34_INTERNAL_96b14be6_4_k_cu_5375f1ac4cuda3std6ranges3__45__cpo3endE
	.align		8
        /*0090*/ 	.dword	_ZN34_INTERNAL_96b14be6_4_k_cu_5375f1ac4cuda3std6ranges3__45__cpo6cbeginE
	.align		8
        /*0098*/ 	.dword	_ZN34_INTERNAL_96b14be6_4_k_cu_5375f1ac4cuda3std6ranges3__45__cpo4cendE
	.align		8
        /*00a0*/ 	.dword	_ZN34_INTERNAL_96b14be6_4_k_cu_5375f1ac4cuda3std6ranges3__45__cpo7advanceE
	.align		8
        /*00a8*/ 	.dword	_ZN34_INTERNAL_96b14be6_4_k_cu_5375f1ac4cuda3std6ranges3__45__cpo9iter_swapE
	.align		8
        /*00b0*/ 	.dword	_ZN34_INTERNAL_96b14be6_4_k_cu_5375f1ac4cuda3std6ranges3__45__cpo4nextE
	.align		8
        /*00b8*/ 	.dword	_ZN34_INTERNAL_96b14be6_4_k_cu_5375f1ac4cuda3std6ranges3__45__cpo4prevE
	.align		8
        /*00c0*/ 	.dword	_ZN34_INTERNAL_96b14be6_4_k_cu_5375f1ac4cuda3std6ranges3__45__cpo4dataE
	.align		8
        /*00c8*/ 	.dword	_ZN34_INTERNAL_96b14be6_4_k_cu_5375f1ac4cuda3std6ranges3__45__cpo5cdataE
	.align		8
        /*00d0*/ 	.dword	_ZN34_INTERNAL_96b14be6_4_k_cu_5375f1ac4cuda3std6ranges3__45__cpo4sizeE
	.align		8
        /*00d8*/ 	.dword	_ZN34_INTERNAL_96b14be6_4_k_cu_5375f1ac4cuda3std6ranges3__45__cpo5ssizeE
	.align		8
        /*00e0*/ 	.dword	_ZN34_INTERNAL_96b14be6_4_k_cu_5375f1ac4cuda3std6ranges3__45__cpo8distanceE
	.align		8
        /*00e8*/ 	.dword	_ZN34_INTERNAL_96b14be6_4_k_cu_5375f1ac6thrust24THRUST_300001_SM_1000_NS8cuda_cub3parE
	.align		8
        /*00f0*/ 	.dword	_ZN34_INTERNAL_96b14be6_4_k_cu_5375f1ac6thrust24THRUST_300001_SM_1000_NS8cuda_cub10par_nosyncE
	.align		8
        /*00f8*/ 	.dword	_ZN34_INTERNAL_96b14be6_4_k_cu_5375f1ac6thrust24THRUST_300001_SM_1000_NS6system6detail10sequential3seqE
	.align		8
        /*0100*/ 	.dword	_ZN34_INTERNAL_96b14be6_4_k_cu_5375f1ac6thrust24THRUST_300001_SM_1000_NS6system3cpp3parE
	.align		8
        /*0108*/ 	.dword	_ZN34_INTERNAL_96b14be6_4_k_cu_5375f1ac6thrust24THRUST_300001_SM_1000_NS12placeholders2_1E
	.align		8
        /*0110*/ 	.dword	_ZN34_INTERNAL_96b14be6_4_k_cu_5375f1ac6thrust24THRUST_300001_SM_1000_NS12placeholders2_2E
	.align		8
        /*0118*/ 	.dword	_ZN34_INTERNAL_96b14be6_4_k_cu_5375f1ac6thrust24THRUST_300001_SM_1000_NS12placeholders2_3E
	.align		8
        /*0120*/ 	.dword	_ZN34_INTERNAL_96b14be6_4_k_cu_5375f1ac6thrust24THRUST_300001_SM_1000_NS12placeholders2_4E
	.align		8
        /*0128*/ 	.dword	_ZN34_INTERNAL_96b14be6_4_k_cu_5375f1ac6thrust24THRUST_300001_SM_1000_NS12placeholders2_5E
	.align		8
        /*0130*/ 	.dword	_ZN34_INTERNAL_96b14be6_4_k_cu_5375f1ac6thrust24THRUST_300001_SM_1000_NS12placeholders2_6E
	.align		8
        /*0138*/ 	.dword	_ZN34_INTERNAL_96b14be6_4_k_cu_5375f1ac6thrust24THRUST_300001_SM_1000_NS12placeholders2_7E
	.align		8
        /*0140*/ 	.dword	_ZN34_INTERNAL_96b14be6_4_k_cu_5375f1ac6thrust24THRUST_300001_SM_1000_NS12placeholders2_8E
	.align		8
        /*0148*/ 	.dword	_ZN34_INTERNAL_96b14be6_4_k_cu_5375f1ac6thrust24THRUST_300001_SM_1000_NS12placeholders2_9E
	.align		8
        /*0150*/ 	.dword	_ZN34_INTERNAL_96b14be6_4_k_cu_5375f1ac6thrust24THRUST_300001_SM_1000_NS12placeholders3_10E
	.align		8
        /*0158*/ 	.dword	_ZN34_INTERNAL_96b14be6_4_k_cu_5375f1ac6thrust24THRUST_300001_SM_1000_NS3seqE
	.align		8
        /*0160*/ 	.dword	_ZN34_INTERNAL_96b14be6_4_k_cu_5375f1ac6thrust24THRUST_300001_SM_1000_NS6deviceE
	.align		8
        /*0168*/ 	.dword	$str
	.align		8
        /*0170*/ 	.dword	$str$2
	.align		8
        /*0178*/ 	.dword	vprintf
	.align		8
        /*0180*/ 	.dword	malloc
	.align		8
        /*0188*/ 	.dword	free


//--------------------- .text._ZN3cub18CUB_300001_SM_10006detail10radix_sort29DeviceRadixSortOnesweepKernelINS1_5radix10policy_hubIffyE10Policy1000ELNS0_9SortOrderE0EffyiiNS1_21identity_decomposer_tEEEvPT5_SB_PT3_PKSC_PT1_PKSG_PT2_PKSK_T4_iiT6_ --------------------------
	.section	.text._ZN3cub18CUB_300001_SM_10006detail10radix_sort29DeviceRadixSortOnesweepKernelINS1_5radix10policy_hubIffyE10Policy1000ELNS0_9SortOrderE0EffyiiNS1_21identity_decomposer_tEEEvPT5_SB_PT3_PKSC_PT1_PKSG_PT2_PKSK_T4_iiT6_,"ax",@progbits
	.align	128
        .global         _ZN3cub18CUB_300001_SM_10006detail10radix_sort29DeviceRadixSortOnesweepKernelINS1_5radix10policy_hubIffyE10Policy1000ELNS0_9SortOrderE0EffyiiNS1_21identity_decomposer_tEEEvPT5_SB_PT3_PKSC_PT1_PKSG_PT2_PKSK_T4_iiT6_
        .type           _ZN3cub18CUB_300001_SM_10006detail10radix_sort29DeviceRadixSortOnesweepKernelINS1_5radix10policy_hubIffyE10Policy1000ELNS0_9SortOrderE0EffyiiNS1_21identity_decomposer_tEEEvPT5_SB_PT3_PKSC_PT1_PKSG_PT2_PKSK_T4_iiT6_,@function
        .size           _ZN3cub18CUB_300001_SM_10006detail10radix_sort29DeviceRadixSortOnesweepKernelINS1_5radix10policy_hubIffyE10Policy1000ELNS0_9SortOrderE0EffyiiNS1_21identity_decomposer_tEEEvPT5_SB_PT3_PKSC_PT1_PKSG_PT2_PKSK_T4_iiT6_,(.L_x_443 - _ZN3cub18CUB_300001_SM_10006detail10radix_sort29DeviceRadixSortOnesweepKernelINS1_5radix10policy_hubIffyE10Policy1000ELNS0_9SortOrderE0EffyiiNS1_21identity_decomposer_tEEEvPT5_SB_PT3_PKSC_PT1_PKSG_PT2_PKSK_T4_iiT6_)
        .other          _ZN3cub18CUB_300001_SM_10006detail10radix_sort29DeviceRadixSortOnesweepKernelINS1_5radix10policy_hubIffyE10Policy1000ELNS0_9SortOrderE0EffyiiNS1_21identity_decomposer_tEEEvPT5_SB_PT3_PKSC_PT1_PKSG_PT2_PKSK_T4_iiT6_,@"STO_CUDA_ENTRY STV_DEFAULT"
_ZN3cub18CUB_300001_SM_10006detail10radix_sort29DeviceRadixSortOnesweepKernelINS1_5radix10policy_hubIffyE10Policy1000ELNS0_9SortOrderE0EffyiiNS1_21identity_decomposer_tEEEvPT5_SB_PT3_PKSC_PT1_PKSG_PT2_PKSK_T4_iiT6_:
.text._ZN3cub18CUB_300001_SM_10006detail10radix_sort29DeviceRadixSortOnesweepKernelINS1_5radix10policy_hubIffyE10Policy1000ELNS0_9SortOrderE0EffyiiNS1_21identity_decomposer_tEEEvPT5_SB_PT3_PKSC_PT1_PKSG_PT2_PKSK_T4_iiT6_:
[----:B------:R-:W-:Y:S01]  /*0000*/  LDC R1, c[0x0][0x37c] ;  /* 0x0000df00ff017b82 */ /* 0x000fe20000000800 */
[----:B------:R-:W0:Y:S01]  /*0010*/  S2R R3, SR_TID.X ;  /* 0x0000000000037919 */ /* 0x000e220000002100 */
[----:B------:R-:W-:Y:S01]  /*0020*/  MOV R23, 0x400 ;  /* 0x0000040000177802 */ /* 0x000fe20000000f00 */
[----:B------:R-:W1:Y:S01]  /*0030*/  LDCU.64 UR6, c[0x0][0x358] ;  /* 0x00006b00ff0677ac */ /* 0x000e620008000a00 */
[----:B------:R-:W-:Y:S01]  /*0040*/  BSSY.RECONVERGENT B0, `(.L_x_0) ;  /* 0x000000c000007945 */ /* 0x000fe20003800200 */
[----:B------:R-:W2:Y:S01]  /*0050*/  S2R R0, SR_CgaCtaId ;  /* 0x0000000000007919 */ /* 0x000ea20000008800 */
[----:B0-----:R-:W-:Y:S02]  /*0060*/  ISETP.NE.AND P0, PT, R3, RZ, PT ;  /* 0x000000ff0300720c */ /* 0x001fe40003f05270 */
[----:B--2---:R-:W-:-:S11]  /*0070*/  LEA R23, R0, R23, 0x18 ;  /* 0x0000001700177211 */ /* 0x004fd600078ec0ff */
[----:B-1----:R-:W-:Y:S05]  /*0080*/  @P0 BRA `(.L_x_1) ;  /* 0x00000000001c0947 */ /* 0x002fea0003800000 */
[----:B------:R-:W0:Y:S01]  /*0090*/  LDC.64 R4, c[0x0][0x388] ;  /* 0x0000e200ff047b82 */ /* 0x000e220000000a00 */
[----:B------:R-:W-:-:S05]  /*00a0*/  IMAD.MOV.U32 R7, RZ, RZ, 0x1 ;  /* 0x00000001ff077424 */ /* 0x000fca00078e00ff */
[----:B0-----:R-:W2:Y:S02]  /*00b0*/  ATOMG.E.ADD.STRONG.GPU PT, R4, desc[UR6][R4.64], R7 ;  /* 0x80000007040479a8 */ /* 0x001ea400081ef106 */
[----:B------:R-:W0:Y:S01]  /*00c0*/  S2UR UR5, SR_CgaCtaId ;  /* 0x00000000000579c3 */ /* 0x000e220000008800 */
[----:B------:R-:W-:Y:S02]  /*00d0*/  UMOV UR4, 0x400 ;  /* 0x0000040000047882 */ /* 0x000fe40000000000 */
[----:B0-----:R-:W-:-:S09]  /*00e0*/  ULEA UR4, UR5, UR4, 0x18 ;  /* 0x0000000405047291 */ /* 0x001fd2000f8ec0ff */
[----:B--2---:R0:W-:Y:S03]  /*00f0*/  STS [UR4+0x6600], R4 ;  /* 0x00660004ff007988 */ /* 0x0041e60008000804 */
.L_x_1:
[----:B------:R-:W-:Y:S05]  /*0100*/  BSYNC.RECONVERGENT B0 ;  /* 0x0000000000007941 */ /* 0x000fea0003800200 */
.L_x_0:
[----:B------:R-:W-:Y:S01]  /*0110*/  BAR.SYNC.DEFER_BLOCKING 0x0 ;  /* 0x0000000000007b1d */ /* 0x000fe20000010000 */
[----:B0-----:R-:W-:-:S05]  /*0120*/  SHF.R.U32.HI R4, RZ, 0x5, R3 ;  /* 0x00000005ff047819 */ /* 0x001fca0000011603 */
[----:B------:R-:W0:Y:S01]  /*0130*/  LDCU UR4, c[0x0][0x3c0] ;  /* 0x00007800ff0477ac */ /* 0x000e220008000800 */
[----:B------:R-:W1:Y:S01]  /*0140*/  S2R R0, SR_LANEID ;  /* 0x0000000000007919 */ /* 0x000e620000000000 */
[----:B------:R-:W2:Y:S02]  /*0150*/  LDS R5, [R23+0x6600] ;  /* 0x0066000017057984 */ /* 0x000ea40000000800 */
[----:B--2---:R-:W-:-:S04]  /*0160*/  IMAD R18, R5, 0x1980, RZ ;  /* 0x0000198005127824 */ /* 0x004fc800078e02ff */
[----:B------:R-:W-:Y:S01]  /*0170*/  VIADD R35, R18, 0x1980 ;  /* 0x0000198012237836 */ /* 0x000fe20000000000 */
[----:B------:R-:W-:-:S04]  /*0180*/  SHF.R.S32.HI R47, RZ, 0x1f, R18 ;  /* 0x0000001fff2f7819 */ /* 0x000fc80000011412 */
[----:B0-----:R-:W-:-:S13]  /*0190*/  ISETP.GT.AND P0, PT, R35, UR4, PT ;  /* 0x0000000423007c0c */ /* 0x001fda000bf04270 */
[----:B-1----:R-:W-:Y:S05]  /*01a0*/  @P0 BRA `(.L_x_2) ;  /* 0x0000000000680947 */ /* 0x002fea0003800000 */
[----:B------:R-:W0:Y:S01]  /*01b0*/  LDCU.64 UR4, c[0x0][0x3a8] ;  /* 0x00007500ff0477ac */ /* 0x000e220008000a00 */
[C---:B------:R-:W-:Y:S02]  /*01c0*/  LOP3.LUT R50, R3.reuse, 0x1f, RZ, 0xc0, !PT ;  /* 0x0000001f03327812 */ /* 0x040fe400078ec0ff */
[----:B------:R-:W-:-:S05]  /*01d0*/  LOP3.LUT R21, R3, 0x3e0, RZ, 0xc0, !PT ;  /* 0x000003e003157812 */ /* 0x000fca00078ec0ff */
[----:B------:R-:W-:-:S05]  /*01e0*/  IMAD R7, R21, 0x11, R50 ;  /* 0x0000001115077824 */ /* 0x000fca00078e0232 */
[----:B------:R-:W-:-:S05]  /*01f0*/  IADD3 R7, P0, PT, R18, R7, RZ ;  /* 0x0000000712077210 */ /* 0x000fca0007f1e0ff */
[----:B------:R-:W-:Y:S01]  /*0200*/  IMAD.X R8, RZ, RZ, R47, P0 ;  /* 0x000000ffff087224 */ /* 0x000fe200000e062f */
[----:B0-----:R-:W-:-:S04]  /*0210*/  LEA R6, P0, R7, UR4, 0x2 ;  /* 0x0000000407067c11 */ /* 0x001fc8000f8010ff */
[----:B------:R-:W-:-:S05]  /*0220*/  LEA.HI.X R7, R7, UR5, R8, 0x2, P0 ;  /* 0x0000000507077c11 */ /* 0x000fca00080f1408 */
[----:B------:R0:W5:Y:S04]  /*0230*/  LDG.E R13, desc[UR6][R6.64] ;  /* 0x00000006060d7981 */ /* 0x000168000c1e1900 */
        /* <DEDUP_REMOVED lines=15> */
[----:B------:R0:W5:Y:S01]  /*0330*/  LDG.E R28, desc[UR6][R6.64+0x800] ;  /* 0x00080006061c7981 */ /* 0x000162000c1e1900 */
[----:B------:R-:W-:Y:S05]  /*0340*/  BRA `(.L_x_3) ;  /* 0x0000000400307947 */ /* 0x000fea0003800000 */
.L_x_2:
[C---:B------:R-:W-:Y:S01]  /*0350*/  LOP3.LUT R50, R3.reuse, 0x1f, RZ, 0xc0, !PT ;  /* 0x0000001f03327812 */ /* 0x040fe200078ec0ff */
[----:B------:R-:W0:Y:S01]  /*0360*/  LDCU.64 UR8, c[0x0][0x3a8] ;  /* 0x00007500ff0877ac */ /* 0x000e220008000a00 */
[----:B------:R-:W-:Y:S01]  /*0370*/  LOP3.LUT R21, R3, 0x3e0, RZ, 0xc0, !PT ;  /* 0x000003e003157812 */ /* 0x000fe200078ec0ff */
[----:B------:R-:W-:Y:S01]  /*0380*/  IMAD.MOV.U32 R13, RZ, RZ, 0x7fffffff ;  /* 0x7fffffffff0d7424 */ /* 0x000fe200078e00ff */
[----:B------:R-:W-:-:S03]  /*0390*/  IADD3 R8, PT, PT, -R18, UR4, RZ ;  /* 0x0000000412087c10 */ /* 0x000fc6000fffe1ff */
[----:B------:R-:W-:-:S04]  /*03a0*/  IMAD R15, R21, 0x11, R50 ;  /* 0x00000011150f7824 */ /* 0x000fc800078e0232 */
[C---:B------:R-:W-:Y:S01]  /*03b0*/  VIADD R9, R15.reuse, 0x40 ;  /* 0x000000400f097836 */ /* 0x040fe20000000000 */
[----:B------:R-:W-:Y:S01]  /*03c0*/  IADD3 R10, P0, PT, R18, R15, RZ ;  /* 0x0000000f120a7210 */ /* 0x000fe20007f1e0ff */
[C---:B------:R-:W-:Y:S01]  /*03d0*/  VIADD R7, R15.reuse, 0x20 ;  /* 0x000000200f077836 */ /* 0x040fe20000000000 */
[-C--:B------:R-:W-:Y:S02]  /*03e0*/  ISETP.GE.AND P2, PT, R15, R8.reuse, PT ;  /* 0x000000080f00720c */ /* 0x080fe40003f46270 */
[-C--:B------:R-:W-:Y:S01]  /*03f0*/  ISETP.GE.AND P4, PT, R9, R8.reuse, PT ;  /* 0x000000080900720c */ /* 0x080fe20003f86270 */
[----:B------:R-:W-:Y:S01]  /*0400*/  VIADD R9, R15, 0x80 ;  /* 0x000000800f097836 */ /* 0x000fe20000000000 */
[-C--:B------:R-:W-:Y:S01]  /*0410*/  ISETP.GE.AND P3, PT, R7, R8.reuse, PT ;  /* 0x000000080700720c */ /* 0x080fe20003f66270 */
[----:B------:R-:W-:Y:S02]  /*0420*/  VIADD R7, R15, 0x60 ;  /* 0x000000600f077836 */ /* 0x000fe40000000000 */
[----:B------:R-:W-:Y:S01]  /*0430*/  IMAD.X R11, RZ, RZ, R47, P0 ;  /* 0x000000ffff0b7224 */ /* 0x000fe200000e062f */
[----:B------:R-:W-:Y:S01]  /*0440*/  ISETP.GE.AND P6, PT, R9, R8, PT ;  /* 0x000000080900720c */ /* 0x000fe20003fc6270 */
[----:B------:R-:W-:Y:S01]  /*0450*/  VIADD R9, R15, 0xa0 ;  /* 0x000000a00f097836 */ /* 0x000fe20000000000 */
[----:B0-----:R-:W-:-:S02]  /*0460*/  LEA R6, P0, R10, UR8, 0x2 ;  /* 0x000000080a067c11 */ /* 0x001fc4000f8010ff */
[-C--:B------:R-:W-:Y:S02]  /*0470*/  ISETP.GE.AND P5, PT, R7, R8.reuse, PT ;  /* 0x000000080700720c */ /* 0x080fe40003fa6270 */
[----:B------:R-:W-:Y:S01]  /*0480*/  LEA.HI.X R7, R10, UR9, R11, 0x2, P0 ;  /* 0x000000090a077c11 */ /* 0x000fe200080f140b */
[----:B------:R-:W-:Y:S01]  /*0490*/  IMAD.MOV.U32 R12, RZ, RZ, 0x7fffffff ;  /* 0x7fffffffff0c7424 */ /* 0x000fe200078e00ff */
[-C--:B------:R-:W-:Y:S01]  /*04a0*/  ISETP.GE.AND P0, PT, R9, R8.reuse, PT ;  /* 0x000000080900720c */ /* 0x080fe20003f06270 */
[C---:B------:R-:W-:Y:S02]  /*04b0*/  VIADD R9, R15.reuse, 0xe0 ;  /* 0x000000e00f097836 */ /* 0x040fe40000000000 */
[----:B------:R1:W5:Y:S01]  /*04c0*/  @!P2 LDG.E R13, desc[UR6][R6.64] ;  /* 0x00000006060da981 */ /* 0x000362000c1e1900 */
[----:B------:R-:W-:Y:S02]  /*04d0*/  VIADD R11, R15, 0xc0 ;  /* 0x000000c00f0b7836 */ /* 0x000fe40000000000 */
[-C--:B------:R-:W-:Y:S01]  /*04e0*/  ISETP.GE.AND P2, PT, R9, R8.reuse, PT ;  /* 0x000000080900720c */ /* 0x080fe20003f46270 */
[----:B------:R-:W-:Y:S01]  /*04f0*/  VIADD R9, R15, 0x100 ;  /* 0x000001000f097836 */ /* 0x000fe20000000000 */
[----:B------:R1:W5:Y:S01]  /*0500*/  @!P3 LDG.E R12, desc[UR6][R6.64+0x80] ;  /* 0x00008006060cb981 */ /* 0x000362000c1e1900 */
[----:B------:R-:W-:Y:S01]  /*0510*/  IMAD.MOV.U32 R24, RZ, RZ, 0x7fffffff ;  /* 0x7fffffffff187424 */ /* 0x000fe200078e00ff */
[----:B------:R-:W-:-:S02]  /*0520*/  ISETP.GE.AND P1, PT, R11, R8, PT ;  /* 0x000000080b00720c */ /* 0x000fc40003f26270 */
[-C--:B------:R-:W-:Y:S01]  /*0530*/  ISETP.GE.AND P3, PT, R9, R8.reuse, PT ;  /* 0x000000080900720c */ /* 0x080fe20003f66270 */
[----:B------:R-:W-:Y:S02]  /*0540*/  VIADD R9, R15, 0x140 ;  /* 0x000001400f097836 */ /* 0x000fe40000000000 */
[----:B------:R1:W5:Y:S01]  /*0550*/  @!P5 LDG.E R24, desc[UR6][R6.64+0x180] ;  /* 0x000180060618d981 */ /* 0x000362000c1e1900 */
[----:B------:R-:W-:Y:S02]  /*0560*/  IMAD.MOV.U32 R27, RZ, RZ, 0x7fffffff ;  /* 0x7fffffffff1b7424 */ /* 0x000fe400078e00ff */
[-C--:B------:R-:W-:Y:S01]  /*0570*/  ISETP.GE.AND P5, PT, R9, R8.reuse, PT ;  /* 0x000000080900720c */ /* 0x080fe20003fa6270 */
[C---:B------:R-:W-:Y:S02]  /*0580*/  VIADD R9, R15.reuse, 0x160 ;  /* 0x000001600f097836 */ /* 0x040fe40000000000 */
[----:B------:R-:W-:Y:S01]  /*0590*/  IMAD.MOV.U32 R43, RZ, RZ, 0x7fffffff ;  /* 0x7fffffffff2b7424 */ /* 0x000fe200078e00ff */
[----:B------:R1:W5:Y:S01]  /*05a0*/  @!P6 LDG.E R27, desc[UR6][R6.64+0x200] ;  /* 0x00020006061be981 */ /* 0x000362000c1e1900 */
[----:B------:R-:W-:Y:S01]  /*05b0*/  VIADD R11, R15, 0x120 ;  /* 0x000001200f0b7836 */ /* 0x000fe20000000000 */
[----:B------:R-:W-:Y:S01]  /*05c0*/  ISETP.GE.AND P6, PT, R9, R8, PT ;  /* 0x000000080900720c */ /* 0x000fe20003fc6270 */
[----:B------:R-:W-:-:S02]  /*05d0*/  IMAD.MOV.U32 R17, RZ, RZ, 0x7fffffff ;  /* 0x7fffffffff117424 */ /* 0x000fc400078e00ff */
[----:B------:R-:W-:Y:S01]  /*05e0*/  VIADD R9, R15, 0x1a0 ;  /* 0x000001a00f097836 */ /* 0x000fe20000000000 */
[----:B------:R1:W5:Y:S01]  /*05f0*/  @!P4 LDG.E R43, desc[UR6][R6.64+0x100] ;  /* 0x00010006062bc981 */ /* 0x000362000c1e1900 */
[-C--:B------:R-:W-:Y:S01]  /*0600*/  ISETP.GE.AND P4, PT, R11, R8.reuse, PT ;  /* 0x000000080b00720c */ /* 0x080fe20003f86270 */
[----:B------:R-:W-:Y:S02]  /*0610*/  IMAD.MOV.U32 R25, RZ, RZ, 0x7fffffff ;  /* 0x7fffffffff197424 */ /* 0x000fe400078e00ff */
[----:B------:R1:W5:Y:S01]  /*0620*/  @!P1 LDG.E R17, desc[UR6][R6.64+0x300] ;  /* 0x0003000606119981 */ /* 0x000362000c1e1900 */
[----:B------:R-:W-:Y:S01]  /*0630*/  IMAD.MOV.U32 R41, RZ, RZ, 0x7fffffff ;  /* 0x7fffffffff297424 */ /* 0x000fe200078e00ff */
[----:B------:R-:W-:Y:S01]  /*0640*/  ISETP.GE.AND P1, PT, R9, R8, PT ;  /* 0x000000080900720c */ /* 0x000fe20003f26270 */
[C---:B------:R-:W-:Y:S01]  /*0650*/  VIADD R11, R15.reuse, 0x180 ;  /* 0x000001800f0b7836 */ /* 0x040fe20000000000 */
[----:B------:R1:W5:Y:S01]  /*0660*/  @!P0 LDG.E R25, desc[UR6][R6.64+0x280] ;  /* 0x0002800606198981 */ /* 0x000362000c1e1900 */
[----:B------:R-:W-:-:S02]  /*0670*/  VIADD R9, R15, 0x1c0 ;  /* 0x000001c00f097836 */ /* 0x000fc40000000000 */
[----:B------:R-:W-:Y:S01]  /*0680*/  IMAD.MOV.U32 R36, RZ, RZ, 0x7fffffff ;  /* 0x7fffffffff247424 */ /* 0x000fe200078e00ff */
[----:B------:R1:W5:Y:S01]  /*0690*/  @!P2 LDG.E R41, desc[UR6][R6.64+0x380] ;  /* 0x000380060629a981 */ /* 0x000362000c1e1900 */
[----:B------:R-:W-:Y:S01]  /*06a0*/  IMAD.MOV.U32 R39, RZ, RZ, 0x7fffffff ;  /* 0x7fffffffff277424 */ /* 0x000fe200078e00ff */
[-C--:B------:R-:W-:Y:S01]  /*06b0*/  ISETP.GE.AND P0, PT, R11, R8.reuse, PT ;  /* 0x000000080b00720c */ /* 0x080fe20003f06270 */
[----:B------:R-:W-:Y:S01]  /*06c0*/  VIADD R11, R15, 0x1e0 ;  /* 0x000001e00f0b7836 */ /* 0x000fe20000000000 */
[-C--:B------:R-:W-:Y:S01]  /*06d0*/  ISETP.GE.AND P2, PT, R9, R8.reuse, PT ;  /* 0x000000080900720c */ /* 0x080fe20003f46270 */
[----:B------:R-:W-:Y:S01]  /*06e0*/  VIADD R9, R15, 0x200 ;  /* 0x000002000f097836 */ /* 0x000fe20000000000 */
[----:B------:R1:W5:Y:S02]  /*06f0*/  @!P3 LDG.E R36, desc[UR6][R6.64+0x400] ;  /* 0x000400060624b981 */ /* 0x000364000c1e1900 */
[-C--:B------:R-:W-:Y:S02]  /*0700*/  ISETP.GE.AND P3, PT, R11, R8.reuse, PT ;  /* 0x000000080b00720c */ /* 0x080fe40003f66270 */
[----:B------:R1:W5:Y:S01]  /*0710*/  @!P4 LDG.E R39, desc[UR6][R6.64+0x480] ;  /* 0x000480060627c981 */ /* 0x000362000c1e1900 */
[----:B------:R-:W-:Y:S01]  /*0720*/  ISETP.GE.AND P4, PT, R9, R8, PT ;  /* 0x000000080900720c */ /* 0x000fe20003f86270 */
[----:B------:R-:W-:-:S02]  /*0730*/  IMAD.MOV.U32 R34, RZ, RZ, 0x7fffffff ;  /* 0x7fffffffff227424 */ /* 0x000fc400078e00ff */
[----:B------:R-:W-:Y:S02]  /*0740*/  IMAD.MOV.U32 R37, RZ, RZ, 0x7fffffff ;  /* 0x7fffffffff257424 */ /* 0x000fe400078e00ff */
[----:B------:R-:W-:Y:S02]  /*0750*/  IMAD.MOV.U32 R32, RZ, RZ, 0x7fffffff ;  /* 0x7fffffffff207424 */ /* 0x000fe400078e00ff */
[----:B------:R-:W-:Y:S01]  /*0760*/  IMAD.MOV.U32 R33, RZ, RZ, 0x7fffffff ;  /* 0x7fffffffff217424 */ /* 0x000fe200078e00ff */
[----:B------:R1:W5:Y:S01]  /*0770*/  @!P5 LDG.E R34, desc[UR6][R6.64+0x500] ;  /* 0x000500060622d981 */ /* 0x000362000c1e1900 */
[----:B------:R-:W-:Y:S02]  /*0780*/  IMAD.MOV.U32 R30, RZ, RZ, 0x7fffffff ;  /* 0x7fffffffff1e7424 */ /* 0x000fe400078e00ff */
[----:B------:R-:W-:Y:S01]  /*0790*/  IMAD.MOV.U32 R31, RZ, RZ, 0x7fffffff ;  /* 0x7fffffffff1f7424 */ /* 0x000fe200078e00ff */
[----:B------:R1:W5:Y:S01]  /*07a0*/  @!P6 LDG.E R37, desc[UR6][R6.64+0x580] ;  /* 0x000580060625e981 */ /* 0x000362000c1e1900 */
[----:B------:R-:W-:-:S03]  /*07b0*/  IMAD.MOV.U32 R28, RZ, RZ, 0x7fffffff ;  /* 0x7fffffffff1c7424 */ /* 0x000fc600078e00ff */
[----:B------:R1:W5:Y:S04]  /*07c0*/  @!P0 LDG.E R32, desc[UR6][R6.64+0x600] ;  /* 0x0006000606208981 */ /* 0x000368000c1e1900 */
[----:B------:R1:W5:Y:S04]  /*07d0*/  @!P1 LDG.E R33, desc[UR6][R6.64+0x680] ;  /* 0x0006800606219981 */ /* 0x000368000c1e1900 */
[----:B------:R1:W5:Y:S04]  /*07e0*/  @!P2 LDG.E R30, desc[UR6][R6.64+0x700] ;  /* 0x00070006061ea981 */ /* 0x000368000c1e1900 */
[----:B------:R1:W5:Y:S04]  /*07f0*/  @!P3 LDG.E R31, desc[UR6][R6.64+0x780] ;  /* 0x00078006061fb981 */ /* 0x000368000c1e1900 */
[----:B------:R1:W5:Y:S02]  /*0800*/  @!P4 LDG.E R28, desc[UR6][R6.64+0x800] ;  /* 0x00080006061cc981 */ /* 0x000364000c1e1900 */
.L_x_3:
[----:B------:R-:W-:Y:S01]  /*0810*/  IMAD.MOV.U32 R19, RZ, RZ, -0x1 ;  /* 0xffffffffff137424 */ /* 0x000fe200078e00ff */
[----:B-----5:R-:W-:Y:S01]  /*0820*/  ISETP.GT.AND P0, PT, R13, -0x1, PT ;  /* 0xffffffff0d00780c */ /* 0x020fe20003f04270 */
[----:B------:R-:W2:Y:S01]  /*0830*/  LDC R14, c[0x0][0x3c8] ;  /* 0x0000f200ff0e7b82 */ /* 0x000ea20000000800 */
[----:B------:R-:W-:Y:S01]  /*0840*/  ISETP.GT.AND P1, PT, R12, -0x1, PT ;  /* 0xffffffff0c00780c */ /* 0x000fe20003f24270 */
[----:B------:R-:W-:Y:S01]  /*0850*/  BSSY.RECONVERGENT B0, `(.L_x_4) ;  /* 0x0000055000007945 */ /* 0x000fe20003800200 */
[----:B01----:R-:W-:Y:S01]  /*0860*/  SEL R6, R19, 0x80000000, !P0 ;  /* 0x8000000013067807 */ /* 0x003fe20004000000 */
[----:B------:R-:W-:Y:S01]  /*0870*/  IMAD.SHL.U32 R4, R4, 0x400, RZ ;  /* 0x0000040004047824 */ /* 0x000fe200078e00ff */
[----:B------:R-:W-:Y:S02]  /*0880*/  ISETP.GT.AND P0, PT, R43, -0x1, PT ;  /* 0xffffffff2b00780c */ /* 0x000fe40003f04270 */
[----:B------:R-:W-:Y:S02]  /*0890*/  LOP3.LUT R13, R6, R13, RZ, 0x3c, !PT ;  /* 0x0000000d060d7212 */ /* 0x000fe400078e3cff */
[----:B------:R-:W-:-:S02]  /*08a0*/  SEL R6, R19, 0x80000000, !P0 ;  /* 0x8000000013067807 */ /* 0x000fc40004000000 */
[----:B------:R-:W-:Y:S02]  /*08b0*/  ISETP.GT.AND P0, PT, R25, -0x1, PT ;  /* 0xffffffff1900780c */ /* 0x000fe40003f04270 */
[----:B------:R-:W-:Y:S02]  /*08c0*/  LOP3.LUT R43, R6, R43, RZ, 0x3c, !PT ;  /* 0x0000002b062b7212 */ /* 0x000fe400078e3cff */
[C---:B------:R-:W-:Y:S02]  /*08d0*/  SEL R7, R19.reuse, 0x80000000, !P1 ;  /* 0x8000000013077807 */ /* 0x040fe40004800000 */
[----:B------:R-:W-:Y:S02]  /*08e0*/  SEL R6, R19, 0x80000000, !P0 ;  /* 0x8000000013067807 */ /* 0x000fe40004000000 */
[----:B------:R-:W-:Y:S02]  /*08f0*/  ISETP.GT.AND P1, PT, R24, -0x1, PT ;  /* 0xffffffff1800780c */ /* 0x000fe40003f24270 */
[----:B------:R-:W-:-:S02]  /*0900*/  ISETP.GT.AND P2, PT, R27, -0x1, PT ;  /* 0xffffffff1b00780c */ /* 0x000fc40003f44270 */
[----:B------:R-:W-:Y:S02]  /*0910*/  ISETP.GT.AND P0, PT, R17, -0x1, PT ;  /* 0xffffffff1100780c */ /* 0x000fe40003f04270 */
[----:B------:R-:W-:Y:S02]  /*0920*/  VIMNMX R11, PT, PT, R0, 0xe0, !PT ;  /* 0x000000e0000b7848 */ /* 0x000fe40007fe0100 */
[----:B------:R-:W-:Y:S02]  /*0930*/  LOP3.LUT R12, R7, R12, RZ, 0x3c, !PT ;  /* 0x0000000c070c7212 */ /* 0x000fe400078e3cff */
[----:B------:R-:W-:Y:S02]  /*0940*/  LOP3.LUT R25, R6, R25, RZ, 0x3c, !PT ;  /* 0x0000001906197212 */ /* 0x000fe400078e3cff */
[C---:B------:R-:W-:Y:S02]  /*0950*/  SEL R7, R19.reuse, 0x80000000, !P1 ;  /* 0x8000000013077807 */ /* 0x040fe40004800000 */
[----:B------:R-:W-:-:S02]  /*0960*/  SEL R8, R19, 0x80000000, !P2 ;  /* 0x8000000013087807 */ /* 0x000fc40005000000 */
[----:B------:R-:W-:Y:S02]  /*0970*/  SEL R6, R19, 0x80000000, !P0 ;  /* 0x8000000013067807 */ /* 0x000fe40004000000 */
[----:B------:R-:W-:Y:S02]  /*0980*/  ISETP.GT.AND P1, PT, R41, -0x1, PT ;  /* 0xffffffff2900780c */ /* 0x000fe40003f24270 */
[----:B------:R-:W-:Y:S02]  /*0990*/  ISETP.GT.AND P2, PT, R36, -0x1, PT ;  /* 0xffffffff2400780c */ /* 0x000fe40003f44270 */
[----:B------:R-:W-:Y:S02]  /*09a0*/  ISETP.GT.AND P0, PT, R39, -0x1, PT ;  /* 0xffffffff2700780c */ /* 0x000fe40003f04270 */
[----:B------:R-:W-:Y:S02]  /*09b0*/  IADD3 R11, PT, PT, R11, 0x1f, -R0 ;  /* 0x0000001f0b0b7810 */ /* 0x000fe40007ffe800 */
[----:B------:R-:W-:-:S02]  /*09c0*/  LOP3.LUT R24, R7, R24, RZ, 0x3c, !PT ;  /* 0x0000001807187212 */ /* 0x000fc400078e3cff */
[----:B------:R-:W-:Y:S02]  /*09d0*/  LOP3.LUT R27, R8, R27, RZ, 0x3c, !PT ;  /* 0x0000001b081b7212 */ /* 0x000fe400078e3cff */
[----:B------:R-:W-:Y:S02]  /*09e0*/  LOP3.LUT R17, R6, R17, RZ, 0x3c, !PT ;  /* 0x0000001106117212 */ /* 0x000fe400078e3cff */
[C---:B------:R-:W-:Y:S02]  /*09f0*/  SEL R8, R19.reuse, 0x80000000, !P1 ;  /* 0x8000000013087807 */ /* 0x040fe40004800000 */
[C---:B------:R-:W-:Y:S02]  /*0a00*/  SEL R7, R19.reuse, 0x80000000, !P2 ;  /* 0x8000000013077807 */ /* 0x040fe40005000000 */
[----:B------:R-:W-:Y:S02]  /*0a10*/  SEL R6, R19, 0x80000000, !P0 ;  /* 0x8000000013067807 */ /* 0x000fe40004000000 */
[----:B------:R-:W-:-:S02]  /*0a20*/  ISETP.GE.U32.AND P4, PT, R11, 0x1e0, PT ;  /* 0x000001e00b00780c */ /* 0x000fc40003f86070 */
[----:B------:R-:W-:Y:S02]  /*0a30*/  ISETP.GT.AND P0, PT, R34, -0x1, PT ;  /* 0xffffffff2200780c */ /* 0x000fe40003f04270 */
[----:B------:R-:W-:Y:S02]  /*0a40*/  ISETP.GT.AND P1, PT, R37, -0x1, PT ;  /* 0xffffffff2500780c */ /* 0x000fe40003f24270 */
[----:B------:R-:W-:Y:S02]  /*0a50*/  ISETP.GT.AND P2, PT, R32, -0x1, PT ;  /* 0xffffffff2000780c */ /* 0x000fe40003f44270 */
[----:B------:R-:W-:Y:S02]  /*0a60*/  LOP3.LUT R36, R7, R36, RZ, 0x3c, !PT ;  /* 0x0000002407247212 */ /* 0x000fe400078e3cff */
[----:B------:R-:W-:Y:S02]  /*0a70*/  LOP3.LUT R39, R6, R39, RZ, 0x3c, !PT ;  /* 0x0000002706277212 */ /* 0x000fe400078e3cff */
[----:B------:R-:W-:-:S02]  /*0a80*/  SEL R7, R19, 0x80000000, !P0 ;  /* 0x8000000013077807 */ /* 0x000fc40004000000 */
[C---:B------:R-:W-:Y:S02]  /*0a90*/  SEL R6, R19.reuse, 0x80000000, !P1 ;  /* 0x8000000013067807 */ /* 0x040fe40004800000 */
[----:B------:R-:W-:Y:S02]  /*0aa0*/  SEL R9, R19, 0x80000000, !P2 ;  /* 0x8000000013097807 */ /* 0x000fe40005000000 */
[----:B------:R-:W-:Y:S02]  /*0ab0*/  ISETP.GT.AND P0, PT, R33, -0x1, PT ;  /* 0xffffffff2100780c */ /* 0x000fe40003f04270 */
[----:B------:R-:W-:Y:S02]  /*0ac0*/  LEA.HI R10, R11, 0x1, RZ, 0x1b ;  /* 0x000000010b0a7811 */ /* 0x000fe400078fd8ff */
[----:B------:R-:W-:Y:S02]  /*0ad0*/  ISETP.GT.AND P1, PT, R30, -0x1, PT ;  /* 0xffffffff1e00780c */ /* 0x000fe40003f24270 */
[----:B------:R-:W-:-:S02]  /*0ae0*/  ISETP.GT.AND P2, PT, R31, -0x1, PT ;  /* 0xffffffff1f00780c */ /* 0x000fc40003f44270 */
[----:B------:R-:W-:Y:S02]  /*0af0*/  ISETP.GT.AND P3, PT, R28, -0x1, PT ;  /* 0xffffffff1c00780c */ /* 0x000fe40003f64270 */
[----:B------:R-:W-:Y:S02]  /*0b00*/  LOP3.LUT R37, R6, R37, RZ, 0x3c, !PT ;  /* 0x0000002506257212 */ /* 0x000fe400078e3cff */
[----:B------:R-:W-:Y:S02]  /*0b10*/  LOP3.LUT R41, R8, R41, RZ, 0x3c, !PT ;  /* 0x0000002908297212 */ /* 0x000fe400078e3cff */
[----:B------:R-:W-:Y:S02]  /*0b20*/  LOP3.LUT R34, R7, R34, RZ, 0x3c, !PT ;  /* 0x0000002207227212 */ /* 0x000fe400078e3cff */
[----:B------:R-:W-:Y:S02]  /*0b30*/  LOP3.LUT R32, R9, R32, RZ, 0x3c, !PT ;  /* 0x0000002009207212 */ /* 0x000fe400078e3cff */
[----:B------:R-:W-:-:S02]  /*0b40*/  SEL R6, R19, 0x80000000, !P0 ;  /* 0x8000000013067807 */ /* 0x000fc40004000000 */
[----:B------:R-:W-:Y:S02]  /*0b50*/  LOP3.LUT R15, R10, 0xf, RZ, 0xc0, !PT ;  /* 0x0000000f0a0f7812 */ /* 0x000fe400078ec0ff */
[C---:B------:R-:W-:Y:S02]  /*0b60*/  SEL R7, R19.reuse, 0x80000000, !P1 ;  /* 0x8000000013077807 */ /* 0x040fe40004800000 */
[C---:B------:R-:W-:Y:S02]  /*0b70*/  SEL R8, R19.reuse, 0x80000000, !P2 ;  /* 0x8000000013087807 */ /* 0x040fe40005000000 */
[----:B------:R-:W-:Y:S02]  /*0b80*/  SEL R9, R19, 0x80000000, !P3 ;  /* 0x8000000013097807 */ /* 0x000fe40005800000 */
[----:B------:R-:W-:Y:S01]  /*0b90*/  LOP3.LUT R33, R6, R33, RZ, 0x3c, !PT ;  /* 0x0000002106217212 */ /* 0x000fe200078e3cff */
[----:B------:R-:W-:Y:S01]  /*0ba0*/  IMAD.MOV.U32 R6, RZ, RZ, R0 ;  /* 0x000000ffff067224 */ /* 0x000fe200078e0000 */
[----:B------:R-:W-:-:S02]  /*0bb0*/  ISETP.NE.AND P1, PT, R15, RZ, PT ;  /* 0x000000ff0f00720c */ /* 0x000fc40003f25270 */
[----:B------:R-:W-:Y:S02]  /*0bc0*/  LOP3.LUT R30, R7, R30, RZ, 0x3c, !PT ;  /* 0x0000001e071e7212 */ /* 0x000fe400078e3cff */
[----:B------:R-:W-:Y:S02]  /*0bd0*/  LOP3.LUT R31, R8, R31, RZ, 0x3c, !PT ;  /* 0x0000001f081f7212 */ /* 0x000fe400078e3cff */
[----:B------:R-:W-:Y:S01]  /*0be0*/  LOP3.LUT R28, R9, R28, RZ, 0x3c, !PT ;  /* 0x0000001c091c7212 */ /* 0x000fe200078e3cff */
[----:B--2---:R-:W-:Y:S06]  /*0bf0*/  @!P4 BRA `(.L_x_5) ;  /* 0x000000000068c947 */ /* 0x004fec0003800000 */
[----:B------:R-:W-:Y:S01]  /*0c00*/  IMAD R8, R0, 0x4, R4 ;  /* 0x0000000400087824 */ /* 0x000fe200078e0204 */
[----:B------:R-:W-:Y:S01]  /*0c10*/  LOP3.LUT R7, R10, 0xffffff0, RZ, 0xc0, !PT ;  /* 0x0ffffff00a077812 */ /* 0x000fe200078ec0ff */
[----:B------:R-:W-:-:S03]  /*0c20*/  IMAD.MOV.U32 R6, RZ, RZ, R0 ;  /* 0x000000ffff067224 */ /* 0x000fc600078e0000 */
[----:B------:R-:W-:Y:S01]  /*0c30*/  IADD3 R8, PT, PT, R8, 0x400, R23 ;  /* 0x0000040008087810 */ /* 0x000fe20007ffe017 */
[----:B------:R-:W-:-:S07]  /*0c40*/  IMAD.MOV R7, RZ, RZ, -R7 ;  /* 0x000000ffff077224 */ /* 0x000fce00078e0a07 */
.L_x_6:
[----:B------:R-:W-:Y:S01]  /*0c50*/  VIADD R7, R7, 0x10 ;  /* 0x0000001007077836 */ /* 0x000fe20000000000 */
[----:B------:R-:W-:Y:S01]  /*0c60*/  STS [R8+-0x400], RZ ;  /* 0xfffc00ff08007388 */ /* 0x000fe20000000800 */
[----:B------:R-:W-:-:S03]  /*0c70*/  VIADD R6, R6, 0x200 ;  /* 0x0000020006067836 */ /* 0x000fc60000000000 */
[----:B------:R-:W-:Y:S01]  /*0c80*/  ISETP.NE.AND P0, PT, R7, RZ, PT ;  /* 0x000000ff0700720c */ /* 0x000fe20003f05270 */
[----:B------:R-:W-:Y:S04]  /*0c90*/  STS [R8+-0x380], RZ ;  /* 0xfffc80ff08007388 */ /* 0x000fe80000000800 */
[----:B------:R-:W-:Y:S04]  /*0ca0*/  STS [R8+-0x300], RZ ;  /* 0xfffd00ff08007388 */ /* 0x000fe80000000800 */
[----:B------:R-:W-:Y:S04]  /*0cb0*/  STS [R8+-0x280], RZ ;  /* 0xfffd80ff08007388 */ /* 0x000fe80000000800 */
[----:B------:R-:W-:Y:S04]  /*0cc0*/  STS [R8+-0x200], RZ ;  /* 0xfffe00ff08007388 */ /* 0x000fe80000000800 */
[----:B------:R-:W-:Y:S04]  /*0cd0*/  STS [R8+-0x180], RZ ;  /* 0xfffe80ff08007388 */ /* 0x000fe80000000800 */
[----:B------:R-:W-:Y:S04]  /*0ce0*/  STS [R8+-0x100], RZ ;  /* 0xffff00ff08007388 */ /* 0x000fe80000000800 */
[----:B------:R-:W-:Y:S04]  /*0cf0*/  STS [R8+-0x80], RZ ;  /* 0xffff80ff08007388 */ /* 0x000fe80000000800 */
[----:B------:R-:W-:Y:S04]  /*0d00*/  STS [R8], RZ ;  /* 0x000000ff08007388 */ /* 0x000fe80000000800 */
[----:B------:R-:W-:Y:S04]  /*0d10*/  STS [R8+0x80], RZ ;  /* 0x000080ff08007388 */ /* 0x000fe80000000800 */
[----:B------:R-:W-:Y:S04]  /*0d20*/  STS [R8+0x100], RZ ;  /* 0x000100ff08007388 */ /* 0x000fe80000000800 */
[----:B------:R-:W-:Y:S04]  /*0d30*/  STS [R8+0x180], RZ ;  /* 0x000180ff08007388 */ /* 0x000fe80000000800 */
[----:B------:R-:W-:Y:S04]  /*0d40*/  STS [R8+0x200], RZ ;  /* 0x000200ff08007388 */ /* 0x000fe80000000800 */
[----:B------:R-:W-:Y:S04]  /*0d50*/  STS [R8+0x280], RZ ;  /* 0x000280ff08007388 */ /* 0x000fe80000000800 */
[----:B------:R-:W-:Y:S04]  /*0d60*/  STS [R8+0x300], RZ ;  /* 0x000300ff08007388 */ /* 0x000fe80000000800 */
[----:B------:R0:W-:Y:S02]  /*0d70*/  STS [R8+0x380], RZ ;  /* 0x000380ff08007388 */ /* 0x0001e40000000800 */
[----:B0-----:R-:W-:Y:S01]  /*0d80*/  VIADD R8, R8, 0x800 ;  /* 0x0000080008087836 */ /* 0x001fe20000000000 */
[----:B------:R-:W-:Y:S06]  /*0d90*/  @P0 BRA `(.L_x_6) ;  /* 0xfffffffc00ac0947 */ /* 0x000fec000383ffff */
.L_x_5:
[----:B------:R-:W-:Y:S05]  /*0da0*/  BSYNC.RECONVERGENT B0 ;  /* 0x0000000000007941 */ /* 0x000fea0003800200 */
.L_x_4:
[----:B------:R-:W-:Y:S01]  /*0db0*/  BSSY.RECONVERGENT B0, `(.L_x_7) ;  /* 0x0000027000007945 */ /* 0x000fe20003800200 */
[----:B------:R-:W-:Y:S01]  /*0dc0*/  SHF.L.U32 R19, R19, R14, RZ ;  /* 0x0000000e13137219 */ /* 0x000fe200000006ff */
[----:B------:R-:W-:Y:S02]  /*0dd0*/  IMAD.IADD R11, R23, 0x1, R4 ;  /* 0x00000001170b7824 */ /* 0x000fe400078e0204 */
[----:B------:R-:W-:Y:S05]  /*0de0*/  @!P1 BRA `(.L_x_8) ;  /* 0x00000000008c9947 */ /* 0x000fea0003800000 */
[----:B------:R-:W-:Y:S01]  /*0df0*/  ISETP.GE.U32.AND P0, PT, R15, 0x8, PT ;  /* 0x000000080f00780c */ /* 0x000fe20003f06070 */
[----:B------:R-:W-:Y:S01]  /*0e00*/  BSSY.RECONVERGENT B1, `(.L_x_9) ;  /* 0x000000e000017945 */ /* 0x000fe20003800200 */
[----:B------:R-:W-:-:S04]  /*0e10*/  LOP3.LUT R8, R10, 0x7, RZ, 0xc0, !PT ;  /* 0x000000070a087812 */ /* 0x000fc800078ec0ff */
[----:B------:R-:W-:-:S07]  /*0e20*/  ISETP.NE.AND P1, PT, R8, RZ, PT ;  /* 0x000000ff0800720c */ /* 0x000fce0003f25270 */
[----:B------:R-:W-:Y:S06]  /*0e30*/  @!P0 BRA `(.L_x_10) ;  /* 0x0000000000288947 */ /* 0x000fec0003800000 */
[C---:B------:R-:W-:Y:S02]  /*0e40*/  IMAD R7, R6.reuse, 0x4, R11 ;  /* 0x0000000406077824 */ /* 0x040fe400078e020b */
[----:B------:R-:W-:-:S03]  /*0e50*/  VIADD R6, R6, 0x100 ;  /* 0x0000010006067836 */ /* 0x000fc60000000000 */
[----:B------:R0:W-:Y:S04]  /*0e60*/  STS [R7], RZ ;  /* 0x000000ff07007388 */ /* 0x0001e80000000800 */
[----:B------:R0:W-:Y:S04]  /*0e70*/  STS [R7+0x80], RZ ;  /* 0x000080ff07007388 */ /* 0x0001e80000000800 */
[----:B------:R0:W-:Y:S04]  /*0e80*/  STS [R7+0x100], RZ ;  /* 0x000100ff07007388 */ /* 0x0001e80000000800 */
[----:B------:R0:W-:Y:S04]  /*0e90*/  STS [R7+0x180], RZ ;  /* 0x000180ff07007388 */ /* 0x0001e80000000800 */
[----:B------:R0:W-:Y:S04]  /*0ea0*/  STS [R7+0x200], RZ ;  /* 0x000200ff07007388 */ /* 0x0001e80000000800 */
[----:B------:R0:W-:Y:S04]  /*0eb0*/  STS [R7+0x280], RZ ;  /* 0x000280ff07007388 */ /* 0x0001e80000000800 */
[----:B------:R0:W-:Y:S04]  /*0ec0*/  STS [R7+0x300], RZ ;  /* 0x000300ff07007388 */ /* 0x0001e80000000800 */
[----:B------:R0:W-:Y:S02]  /*0ed0*/  STS [R7+0x380], RZ ;  /* 0x000380ff07007388 */ /* 0x0001e40000000800 */
.L_x_10:
[----:B------:R-:W-:Y:S05]  /*0ee0*/  BSYNC.RECONVERGENT B1 ;  /* 0x0000000000017941 */ /* 0x000fea0003800200 */
.L_x_9:
[----:B------:R-:W-:Y:S05]  /*0ef0*/  @!P1 BRA `(.L_x_8) ;  /* 0x0000000000489947 */ /* 0x000fea0003800000 */
[----:B------:R-:W-:Y:S02]  /*0f00*/  ISETP.GE.U32.AND P0, PT, R8, 0x4, PT ;  /* 0x000000040800780c */ /* 0x000fe40003f06070 */
[----:B------:R-:W-:-:S04]  /*0f10*/  LOP3.LUT R10, R10, 0x3, RZ, 0xc0, !PT ;  /* 0x000000030a0a7812 */ /* 0x000fc800078ec0ff */
[----:B------:R-:W-:-:S07]  /*0f20*/  ISETP.NE.AND P1, PT, R10, RZ, PT ;  /* 0x000000ff0a00720c */ /* 0x000fce0003f25270 */
[C---:B0-----:R-:W-:Y:S02]  /*0f30*/  @P0 IMAD R7, R6.reuse, 0x4, R11 ;  /* 0x0000000406070824 */ /* 0x041fe400078e020b */
[----:B------:R-:W-:-:S03]  /*0f40*/  @P0 VIADD R6, R6, 0x80 ;  /* 0x0000008006060836 */ /* 0x000fc60000000000 */
[----:B------:R1:W-:Y:S04]  /*0f50*/  @P0 STS [R7], RZ ;  /* 0x000000ff07000388 */ /* 0x0003e80000000800 */
[----:B------:R1:W-:Y:S04]  /*0f60*/  @P0 STS [R7+0x80], RZ ;  /* 0x000080ff07000388 */ /* 0x0003e80000000800 */
[----:B------:R1:W-:Y:S04]  /*0f70*/  @P0 STS [R7+0x100], RZ ;  /* 0x000100ff07000388 */ /* 0x0003e80000000800 */
[----:B------:R1:W-:Y:S01]  /*0f80*/  @P0 STS [R7+0x180], RZ ;  /* 0x000180ff07000388 */ /* 0x0003e20000000800 */
[----:B------:R-:W-:Y:S05]  /*0f90*/  @!P1 BRA `(.L_x_8) ;  /* 0x0000000000209947 */ /* 0x000fea0003800000 */
[----:B------:R-:W-:Y:S02]  /*0fa0*/  IMAD R4, R6, 0x4, R4 ;  /* 0x0000000406047824 */ /* 0x000fe400078e0204 */
[----:B------:R-:W-:Y:S02]  /*0fb0*/  IMAD.MOV R10, RZ, RZ, -R10 ;  /* 0x000000ffff0a7224 */ /* 0x000fe400078e0a0a */
[----:B------:R-:W-:-:S07]  /*0fc0*/  IMAD.IADD R4, R23, 0x1, R4 ;  /* 0x0000000117047824 */ /* 0x000fce00078e0204 */
.L_x_11:
[----:B------:R-:W-:Y:S01]  /*0fd0*/  VIADD R10, R10, 0x1 ;  /* 0x000000010a0a7836 */ /* 0x000fe20000000000 */
[----:B------:R0:W-:Y:S04]  /*0fe0*/  STS [R4], RZ ;  /* 0x000000ff04007388 */ /* 0x0001e80000000800 */
[----:B------:R-:W-:Y:S01]  /*0ff0*/  ISETP.NE.AND P0, PT, R10, RZ, PT ;  /* 0x000000ff0a00720c */ /* 0x000fe20003f05270 */
[----:B0-----:R-:W-:-:S12]  /*1000*/  VIADD R4, R4, 0x80 ;  /* 0x0000008004047836 */ /* 0x001fd80000000000 */
[----:B------:R-:W-:Y:S05]  /*1010*/  @P0 BRA `(.L_x_11) ;  /* 0xfffffffc00ec0947 */ /* 0x000fea000383ffff */
.L_x_8:
[----:B------:R-:W-:Y:S05]  /*1020*/  BSYNC.RECONVERGENT B0 ;  /* 0x0000000000007941 */ /* 0x000fea0003800200 */
.L_x_7:
[----:B------:R-:W2:Y:S01]  /*1030*/  LDCU UR4, c[0x0][0x3c4] ;  /* 0x00007880ff0477ac */ /* 0x000ea20008000800 */
[----:B------:R-:W-:Y:S01]  /*1040*/  ISETP.NE.AND P0, PT, R13, 0x7fffffff, PT ;  /* 0x7fffffff0d00780c */ /* 0x000fe20003f05270 */
[----:B------:R-:W-:Y:S01]  /*1050*/  BSSY.RECONVERGENT B0, `(.L_x_12) ;  /* 0x0000091000007945 */ /* 0x000fe20003800200 */
[C---:B------:R-:W-:Y:S01]  /*1060*/  ISETP.NE.AND P1, PT, R12.reuse, 0x7fffffff, PT ;  /* 0x7fffffff0c00780c */ /* 0x040fe20003f25270 */
[----:B------:R-:W-:Y:S01]  /*1070*/  IMAD R22, R3, 0x4, R23 ;  /* 0x0000000403167824 */ /* 0x000fe200078e0217 */
[----:B------:R-:W-:Y:S02]  /*1080*/  SEL R4, R13, 0x80000000, P0 ;  /* 0x800000000d047807 */ /* 0x000fe40000000000 */
[----:B------:R-:W-:Y:S02]  /*1090*/  SEL R6, R12, 0x80000000, P1 ;  /* 0x800000000c067807 */ /* 0x000fe40000800000 */
[----:B------:R-:W-:Y:S02]  /*10a0*/  ISETP.NE.AND P0, PT, R43, 0x7fffffff, PT ;  /* 0x7fffffff2b00780c */ /* 0x000fe40003f05270 */
[----:B------:R-:W-:-:S02]  /*10b0*/  ISETP.NE.AND P1, PT, R24, 0x7fffffff, PT ;  /* 0x7fffffff1800780c */ /* 0x000fc40003f25270 */
[----:B------:R-:W-:Y:S02]  /*10c0*/  ISETP.NE.AND P2, PT, R27, 0x7fffffff, PT ;  /* 0x7fffffff1b00780c */ /* 0x000fe40003f45270 */
[----:B01----:R-:W-:Y:S02]  /*10d0*/  SEL R7, R43, 0x80000000, P0 ;  /* 0x800000002b077807 */ /* 0x003fe40000000000 */
[----:B------:R-:W-:Y:S02]  /*10e0*/  SEL R8, R24, 0x80000000, P1 ;  /* 0x8000000018087807 */ /* 0x000fe40000800000 */
[----:B--2---:R-:W-:Y:S02]  /*10f0*/  SHF.R.U32.HI R4, RZ, UR4, R4 ;  /* 0x00000004ff047c19 */ /* 0x004fe40008011604 */
[----:B------:R-:W-:Y:S02]  /*1100*/  SHF.R.U32.HI R6, RZ, UR4, R6 ;  /* 0x00000004ff067c19 */ /* 0x000fe40008011606 */
[----:B------:R-:W-:-:S02]  /*1110*/  LOP3.LUT R45, R4, R19, RZ, 0x30, !PT ;  /* 0x00000013042d7212 */ /* 0x000fc400078e30ff */
[----:B------:R-:W-:Y:S02]  /*1120*/  LOP3.LUT R52, R6, R19, RZ, 0x30, !PT ;  /* 0x0000001306347212 */ /* 0x000fe400078e30ff */
[----:B------:R-:W-:Y:S01]  /*1130*/  SEL R9, R27, 0x80000000, P2 ;  /* 0x800000001b097807 */ /* 0x000fe20001000000 */
[----:B------:R-:W-:Y:S01]  /*1140*/  IMAD R4, R45, 0x4, R11 ;  /* 0x000000042d047824 */ /* 0x000fe200078e020b */
[----:B------:R-:W-:Y:S01]  /*1150*/  SHF.R.U32.HI R54, RZ, UR4, R7 ;  /* 0x00000004ff367c19 */ /* 0x000fe20008011607 */
[----:B------:R-:W-:Y:S01]  /*1160*/  IMAD R6, R52, 0x4, R11 ;  /* 0x0000000434067824 */ /* 0x000fe200078e020b */
[----:B------:R-:W-:Y:S01]  /*1170*/  SHF.R.U32.HI R8, RZ, UR4, R8 ;  /* 0x00000004ff087c19 */ /* 0x000fe20008011608 */
[----:B------:R-:W-:Y:S01]  /*1180*/  NOP ;  /* 0x0000000000007918 */ /* 0x000fe20000000000 */
[----:B------:R-:W-:Y:S01]  /*1190*/  ISETP.NE.AND P3, PT, R25, 0x7fffffff, PT ;  /* 0x7fffffff1900780c */ /* 0x000fe20003f65270 */
[----:B------:R0:W-:Y:S01]  /*11a0*/  ATOMS.POPC.INC.32 RZ, [R4+URZ] ;  /* 0x0000000004ff7f8c */ /* 0x0001e2000d8000ff */
[----:B------:R-:W-:-:S02]  /*11b0*/  SHF.R.U32.HI R46, RZ, UR4, R9 ;  /* 0x00000004ff2e7c19 */ /* 0x000fc40008011609 */
[-C--:B------:R-:W-:Y:S01]  /*11c0*/  LOP3.LUT R54, R54, R19.reuse, RZ, 0x30, !PT ;  /* 0x0000001336367212 */ /* 0x080fe200078e30ff */
[----:B------:R1:W-:Y:S01]  /*11d0*/  ATOMS.POPC.INC.32 RZ, [R6+URZ] ;  /* 0x0000000006ff7f8c */ /* 0x0003e2000d8000ff */
[-C--:B------:R-:W-:Y:S02]  /*11e0*/  LOP3.LUT R48, R8, R19.reuse, RZ, 0x30, !PT ;  /* 0x0000001308307212 */ /* 0x080fe400078e30ff */
[----:B------:R-:W-:Y:S01]  /*11f0*/  SEL R10, R25, 0x80000000, P3 ;  /* 0x80000000190a7807 */ /* 0x000fe20001800000 */
[--C-:B0-----:R-:W-:Y:S01]  /*1200*/  IMAD R4, R54, 0x4, R11.reuse ;  /* 0x0000000436047824 */ /* 0x101fe200078e020b */
[----:B------:R-:W-:Y:S02]  /*1210*/  LOP3.LUT R46, R46, R19, RZ, 0x30, !PT ;  /* 0x000000132e2e7212 */ /* 0x000fe400078e30ff */
[----:B------:R-:W-:Y:S01]  /*1220*/  ISETP.NE.AND P4, PT, R17, 0x7fffffff, PT ;  /* 0x7fffffff1100780c */ /* 0x000fe20003f85270 */
[--C-:B-1----:R-:W-:Y:S01]  /*1230*/  IMAD R6, R48, 0x4, R11.reuse ;  /* 0x0000000430067824 */ /* 0x102fe200078e020b */
[----:B------:R-:W-:Y:S01]  /*1240*/  ISETP.NE.AND P0, PT, R41, 0x7fffffff, PT ;  /* 0x7fffffff2900780c */ /* 0x000fe20003f05270 */
[----:B------:R-:W-:Y:S01]  /*1250*/  IMAD R7, R46, 0x4, R11 ;  /* 0x000000042e077824 */ /* 0x000fe200078e020b */
[----:B------:R-:W-:Y:S01]  /*1260*/  SHF.R.U32.HI R10, RZ, UR4, R10 ;  /* 0x00000004ff0a7c19 */ /* 0x000fe2000801160a */
[----:B------:R0:W-:Y:S01]  /*1270*/  ATOMS.POPC.INC.32 RZ, [R4+URZ] ;  /* 0x0000000004ff7f8c */ /* 0x0001e2000d8000ff */
[----:B------:R-:W-:-:S02]  /*1280*/  ISETP.NE.AND P1, PT, R36, 0x7fffffff, PT ;  /* 0x7fffffff2400780c */ /* 0x000fc40003f25270 */
[----:B------:R-:W-:Y:S01]  /*1290*/  SEL R14, R17, 0x80000000, P4 ;  /* 0x80000000110e7807 */ /* 0x000fe20002000000 */
[----:B------:R1:W-:Y:S01]  /*12a0*/  ATOMS.POPC.INC.32 RZ, [R6+URZ] ;  /* 0x0000000006ff7f8c */ /* 0x0003e2000d8000ff */
[----:B------:R-:W-:Y:S02]  /*12b0*/  ISETP.NE.AND P2, PT, R39, 0x7fffffff, PT ;  /* 0x7fffffff2700780c */ /* 0x000fe40003f45270 */
[----:B------:R-:W-:Y:S01]  /*12c0*/  ISETP.NE.AND P3, PT, R34, 0x7fffffff, PT ;  /* 0x7fffffff2200780c */ /* 0x000fe20003f65270 */
[----:B------:R2:W-:Y:S01]  /*12d0*/  ATOMS.POPC.INC.32 RZ, [R7+URZ] ;  /* 0x0000000007ff7f8c */ /* 0x0005e2000d8000ff */
[----:B0-----:R-:W-:Y:S02]  /*12e0*/  SEL R4, R41, 0x80000000, P0 ;  /* 0x8000000029047807 */ /* 0x001fe40000000000 */
[----:B------:R-:W-:Y:S02]  /*12f0*/  LOP3.LUT R44, R10, R19, RZ, 0x30, !PT ;  /* 0x000000130a2c7212 */ /* 0x000fe400078e30ff */
[----:B-1----:R-:W-:-:S02]  /*1300*/  SEL R6, R36, 0x80000000, P1 ;  /* 0x8000000024067807 */ /* 0x002fc40000800000 */
[----:B------:R-:W-:Y:S01]  /*1310*/  SHF.R.U32.HI R14, RZ, UR4, R14 ;  /* 0x00000004ff0e7c19 */ /* 0x000fe2000801160e */
[----:B------:R-:W-:Y:S01]  /*1320*/  IMAD R8, R44, 0x4, R11 ;  /* 0x000000042c087824 */ /* 0x000fe200078e020b */
[----:B------:R-:W-:Y:S02]  /*1330*/  SEL R10, R39, 0x80000000, P2 ;  /* 0x80000000270a7807 */ /* 0x000fe40001000000 */
[----:B------:R-:W-:Y:S02]  /*1340*/  ISETP.NE.AND P4, PT, R37, 0x7fffffff, PT ;  /* 0x7fffffff2500780c */ /* 0x000fe40003f85270 */
[----:B--2---:R-:W-:Y:S01]  /*1350*/  SEL R7, R34, 0x80000000, P3 ;  /* 0x8000000022077807 */ /* 0x004fe20001800000 */
[----:B------:R0:W-:Y:S01]  /*1360*/  ATOMS.POPC.INC.32 RZ, [R8+URZ] ;  /* 0x0000000008ff7f8c */ /* 0x0001e2000d8000ff */
[----:B------:R-:W-:Y:S02]  /*1370*/  SHF.R.U32.HI R4, RZ, UR4, R4 ;  /* 0x00000004ff047c19 */ /* 0x000fe40008011604 */
[----:B------:R-:W-:-:S02]  /*1380*/  SHF.R.U32.HI R6, RZ, UR4, R6 ;  /* 0x00000004ff067c19 */ /* 0x000fc40008011606 */
[-C--:B------:R-:W-:Y:S02]  /*1390*/  LOP3.LUT R42, R14, R19.reuse, RZ, 0x30, !PT ;  /* 0x000000130e2a7212 */ /* 0x080fe400078e30ff */
[----:B------:R-:W-:Y:S02]  /*13a0*/  SHF.R.U32.HI R10, RZ, UR4, R10 ;  /* 0x00000004ff0a7c19 */ /* 0x000fe4000801160a */
[----:B------:R-:W-:Y:S01]  /*13b0*/  SEL R14, R37, 0x80000000, P4 ;  /* 0x80000000250e7807 */ /* 0x000fe20002000000 */
[----:B------:R-:W-:Y:S01]  /*13c0*/  IMAD R9, R42, 0x4, R11 ;  /* 0x000000042a097824 */ /* 0x000fe200078e020b */
[----:B------:R-:W-:Y:S02]  /*13d0*/  SHF.R.U32.HI R16, RZ, UR4, R7 ;  /* 0x00000004ff107c19 */ /* 0x000fe40008011607 */
[-C--:B------:R-:W-:Y:S02]  /*13e0*/  LOP3.LUT R40, R4, R19.reuse, RZ, 0x30, !PT ;  /* 0x0000001304287212 */ /* 0x080fe400078e30ff */
[-C--:B------:R-:W-:Y:S01]  /*13f0*/  LOP3.LUT R38, R6, R19.reuse, RZ, 0x30, !PT ;  /* 0x0000001306267212 */ /* 0x080fe200078e30ff */
[----:B------:R1:W-:Y:S01]  /*1400*/  ATOMS.POPC.INC.32 RZ, [R9+URZ] ;  /* 0x0000000009ff7f8c */ /* 0x0003e2000d8000ff */
[-C--:B------:R-:W-:Y:S01]  /*1410*/  LOP3.LUT R26, R10, R19.reuse, RZ, 0x30, !PT ;  /* 0x000000130a1a7212 */ /* 0x080fe200078e30ff */
[--C-:B------:R-:W-:Y:S01]  /*1420*/  IMAD R4, R40, 0x4, R11.reuse ;  /* 0x0000000428047824 */ /* 0x100fe200078e020b */
[----:B------:R-:W-:Y:S01]  /*1430*/  SHF.R.U32.HI R14, RZ, UR4, R14 ;  /* 0x00000004ff0e7c19 */ /* 0x000fe2000801160e */
[--C-:B------:R-:W-:Y:S01]  /*1440*/  IMAD R6, R38, 0x4, R11.reuse ;  /* 0x0000000426067824 */ /* 0x100fe200078e020b */
[-C--:B------:R-:W-:Y:S01]  /*1450*/  LOP3.LUT R16, R16, R19.reuse, RZ, 0x30, !PT ;  /* 0x0000001310107212 */ /* 0x080fe200078e30ff */
[--C-:B0-----:R-:W-:Y:S01]  /*1460*/  IMAD R8, R26, 0x4, R11.reuse ;  /* 0x000000041a087824 */ /* 0x101fe200078e020b */
[----:B------:R-:W-:Y:S01]  /*1470*/  LOP3.LUT R15, R14, R19, RZ, 0x30, !PT ;  /* 0x000000130e0f7212 */ /* 0x000fe200078e30ff */
[----:B------:R0:W-:Y:S01]  /*1480*/  ATOMS.POPC.INC.32 RZ, [R4+URZ] ;  /* 0x0000000004ff7f8c */ /* 0x0001e2000d8000ff */
[----:B------:R-:W-:Y:S01]  /*1490*/  ISETP.NE.AND P0, PT, R32, 0x7fffffff, PT ;  /* 0x7fffffff2000780c */ /* 0x000fe20003f05270 */
[--C-:B-1----:R-:W-:Y:S01]  /*14a0*/  IMAD R9, R16, 0x4, R11.reuse ;  /* 0x0000000410097824 */ /* 0x102fe200078e020b */
[----:B------:R-:W-:Y:S01]  /*14b0*/  ISETP.NE.AND P1, PT, R33, 0x7fffffff, PT ;  /* 0x7fffffff2100780c */ /* 0x000fe20003f25270 */
[----:B------:R1:W-:Y:S01]  /*14c0*/  ATOMS.POPC.INC.32 RZ, [R6+URZ] ;  /* 0x0000000006ff7f8c */ /* 0x0003e2000d8000ff */
[----:B------:R-:W-:Y:S01]  /*14d0*/  ISETP.NE.AND P2, PT, R30, 0x7fffffff, PT ;  /* 0x7fffffff1e00780c */ /* 0x000fe20003f45270 */
[----:B------:R-:W-:Y:S01]  /*14e0*/  IMAD R10, R15, 0x4, R11 ;  /* 0x000000040f0a7824 */ /* 0x000fe200078e020b */
[----:B------:R-:W-:Y:S01]  /*14f0*/  ISETP.NE.AND P3, PT, R31, 0x7fffffff, PT ;  /* 0x7fffffff1f00780c */ /* 0x000fe20003f65270 */
[----:B------:R2:W-:Y:S01]  /*1500*/  ATOMS.POPC.INC.32 RZ, [R8+URZ] ;  /* 0x0000000008ff7f8c */ /* 0x0005e2000d8000ff */
[----:B------:R-:W-:-:S02]  /*1510*/  ISETP.NE.AND P4, PT, R28, 0x7fffffff, PT ;  /* 0x7fffffff1c00780c */ /* 0x000fc40003f85270 */
[----:B0-----:R-:W-:Y:S01]  /*1520*/  SEL R4, R32, 0x80000000, P0 ;  /* 0x8000000020047807 */ /* 0x001fe20000000000 */
[----:B------:R0:W-:Y:S01]  /*1530*/  ATOMS.POPC.INC.32 RZ, [R9+URZ] ;  /* 0x0000000009ff7f8c */ /* 0x0001e2000d8000ff */
[----:B------:R-:W-:Y:S01]  /*1540*/  SEL R14, R30, 0x80000000, P2 ;  /* 0x800000001e0e7807 */ /* 0x000fe20001000000 */
[----:B-1----:R-:W1:Y:S01]  /*1550*/  LDC.64 R6, c[0x0][0x380] ;  /* 0x0000e000ff067b82 */ /* 0x002e620000000a00 */
[----:B------:R-:W-:Y:S01]  /*1560*/  SEL R20, R28, 0x80000000, P4 ;  /* 0x800000001c147807 */ /* 0x000fe20002000000 */
[----:B------:R3:W-:Y:S01]  /*1570*/  ATOMS.POPC.INC.32 RZ, [R10+URZ] ;  /* 0x000000000aff7f8c */ /* 0x0007e2000d8000ff */
[----:B--2---:R-:W-:Y:S02]  /*1580*/  SEL R8, R33, 0x80000000, P1 ;  /* 0x8000000021087807 */ /* 0x004fe40000800000 */
[----:B------:R-:W-:Y:S02]  /*1590*/  SHF.R.U32.HI R4, RZ, UR4, R4 ;  /* 0x00000004ff047c19 */ /* 0x000fe40008011604 */
[----:B0-----:R-:W-:-:S02]  /*15a0*/  SEL R9, R31, 0x80000000, P3 ;  /* 0x800000001f097807 */ /* 0x001fc40001800000 */
[----:B------:R-:W-:Y:S02]  /*15b0*/  SHF.R.U32.HI R8, RZ, UR4, R8 ;  /* 0x00000004ff087c19 */ /* 0x000fe40008011608 */
[----:B------:R-:W-:Y:S02]  /*15c0*/  SHF.R.U32.HI R14, RZ, UR4, R14 ;  /* 0x00000004ff0e7c19 */ /* 0x000fe4000801160e */
[----:B---3--:R-:W-:Y:S02]  /*15d0*/  SHF.R.U32.HI R10, RZ, UR4, R9 ;  /* 0x00000004ff0a7c19 */ /* 0x008fe40008011609 */
[----:B------:R-:W-:Y:S02]  /*15e0*/  SHF.R.U32.HI R20, RZ, UR4, R20 ;  /* 0x00000004ff147c19 */ /* 0x000fe40008011614 */
[-C--:B------:R-:W-:Y:S02]  /*15f0*/  LOP3.LUT R4, R4, R19.reuse, RZ, 0x30, !PT ;  /* 0x0000001304047212 */ /* 0x080fe400078e30ff */
[----:B------:R-:W-:-:S02]  /*1600*/  LOP3.LUT R8, R8, R19, RZ, 0x30, !PT ;  /* 0x0000001308087212 */ /* 0x000fc400078e30ff */
[-C--:B------:R-:W-:Y:S01]  /*1610*/  LOP3.LUT R9, R14, R19.reuse, RZ, 0x30, !PT ;  /* 0x000000130e097212 */ /* 0x080fe200078e30ff */
[--C-:B------:R-:W-:Y:S01]  /*1620*/  IMAD R29, R4, 0x4, R11.reuse ;  /* 0x00000004041d7824 */ /* 0x100fe200078e020b */
[----:B------:R-:W-:Y:S01]  /*1630*/  ISETP.GT.U32.AND P5, PT, R3, 0xff, PT ;  /* 0x000000ff0300780c */ /* 0x000fe20003fa4070 */
[--C-:B------:R-:W-:Y:S01]  /*1640*/  IMAD R49, R8, 0x4, R11.reuse ;  /* 0x0000000408317824 */ /* 0x100fe200078e020b */
[-C--:B------:R-:W-:Y:S01]  /*1650*/  LOP3.LUT R10, R10, R19.reuse, RZ, 0x30, !PT ;  /* 0x000000130a0a7212 */ /* 0x080fe200078e30ff */
[--C-:B------:R-:W-:Y:S01]  /*1660*/  IMAD R51, R9, 0x4, R11.reuse ;  /* 0x0000000409337824 */ /* 0x100fe200078e020b */
[----:B------:R-:W-:Y:S01]  /*1670*/  LOP3.LUT R14, R20, R19, RZ, 0x30, !PT ;  /* 0x00000013140e7212 */ /* 0x000fe200078e30ff */
[----:B------:R0:W-:Y:S01]  /*1680*/  ATOMS.POPC.INC.32 RZ, [R29+URZ] ;  /* 0x000000001dff7f8c */ /* 0x0001e2000d8000ff */
[----:B------:R-:W-:Y:S01]  /*1690*/  P2R R58, PR, RZ, 0x20 ;  /* 0x00000020ff3a7803 */ /* 0x000fe20000000000 */
[--C-:B------:R-:W-:Y:S02]  /*16a0*/  IMAD R53, R10, 0x4, R11.reuse ;  /* 0x000000040a357824 */ /* 0x100fe400078e020b */
[----:B------:R-:W-:Y:S01]  /*16b0*/  IMAD R11, R14, 0x4, R11 ;  /* 0x000000040e0b7824 */ /* 0x000fe200078e020b */
[----:B------:R0:W-:Y:S01]  /*16c0*/  ATOMS.POPC.INC.32 RZ, [R49+URZ] ;  /* 0x0000000031ff7f8c */ /* 0x0001e2000d8000ff */
[----:B------:R-:W-:-:S03]  /*16d0*/  IMAD.MOV.U32 R20, RZ, RZ, RZ ;  /* 0x000000ffff147224 */ /* 0x000fc600078e00ff */
[----:B------:R0:W-:Y:S04]  /*16e0*/  ATOMS.POPC.INC.32 RZ, [R51+URZ] ;  /* 0x0000000033ff7f8c */ /* 0x0001e8000d8000ff */
[----:B------:R0:W-:Y:S04]  /*16f0*/  ATOMS.POPC.INC.32 RZ, [R53+URZ] ;  /* 0x0000000035ff7f8c */ /* 0x0001e8000d8000ff */
[----:B------:R0:W-:Y:S01]  /*1700*/  ATOMS.POPC.INC.32 RZ, [R11+URZ] ;  /* 0x000000000bff7f8c */ /* 0x0001e2000d8000ff */
[----:B------:R-:W-:Y:S06]  /*1710*/  BAR.SYNC.DEFER_BLOCKING 0x0 ;  /* 0x0000000000007b1d */ /* 0x000fec0000010000 */
[----:B-1----:R-:W-:Y:S05]  /*1720*/  @P5 BRA `(.L_x_13) ;  /* 0x00000000008c5947 */ /* 0x002fea0003800000 */
[----:B0-----:R-:W-:Y:S04]  /*1730*/  LDS R11, [R22] ;  /* 0x00000000160b7984 */ /* 0x001fe80000000800 */
[----:B------:R-:W0:Y:S04]  /*1740*/  LDS R20, [R22+0x400] ;  /* 0x0004000016147984 */ /* 0x000e280000000800 */
[----:B------:R-:W1:Y:S04]  /*1750*/  LDS R56, [R22+0x800] ;  /* 0x0008000016387984 */ /* 0x000e680000000800 */
[----:B------:R-:W2:Y:S04]  /*1760*/  LDS R60, [R22+0xc00] ;  /* 0x000c0000163c7984 */ /* 0x000ea80000000800 */
[----:B------:R-:W3:Y:S04]  /*1770*/  LDS R62, [R22+0x1000] ;  /* 0x00100000163e7984 */ /* 0x000ee80000000800 */
[----:B------:R-:W4:Y:S04]  /*1780*/  LDS R64, [R22+0x1400] ;  /* 0x0014000016407984 */ /* 0x000f280000000800 */
[----:B------:R-:W5:Y:S04]  /*1790*/  LDS R66, [R22+0x1800] ;  /* 0x0018000016427984 */ /* 0x000f680000000800 */
[----:B------:R-:W5:Y:S04]  /*17a0*/  LDS R68, [R22+0x1c00] ;  /* 0x001c000016447984 */ /* 0x000f680000000800 */
[----:B------:R-:W5:Y:S04]  /*17b0*/  LDS R70, [R22+0x2000] ;  /* 0x0020000016467984 */ /* 0x000f680000000800 */
[----:B------:R-:W5:Y:S04]  /*17c0*/  LDS R72, [R22+0x2400] ;  /* 0x0024000016487984 */ /* 0x000f680000000800 */
[----:B------:R-:W5:Y:S01]  /*17d0*/  LDS R74, [R22+0x2800] ;  /* 0x00280000164a7984 */ /* 0x000f620000000800 */
[----:B0-----:R-:W-:-:S03]  /*17e0*/  IMAD.IADD R29, R11, 0x1, R20 ;  /* 0x000000010b1d7824 */ /* 0x001fc600078e0214 */
[----:B------:R0:W-:Y:S01]  /*17f0*/  STS [R22+0x400], R11 ;  /* 0x0004000b16007388 */ /* 0x0001e20000000800 */
[----:B-1----:R-:W-:-:S03]  /*1800*/  IMAD.IADD R49, R29, 0x1, R56 ;  /* 0x000000011d317824 */ /* 0x002fc600078e0238 */
[----:B------:R-:W1:Y:S01]  /*1810*/  LDS R20, [R22+0x2c00] ;  /* 0x002c000016147984 */ /* 0x000e620000000800 */
[----:B--2---:R-:W-:-:S03]  /*1820*/  IMAD.IADD R51, R49, 0x1, R60 ;  /* 0x0000000131337824 */ /* 0x004fc600078e023c */
[----:B------:R2:W-:Y:S01]  /*1830*/  STS [R22+0x800], R29 ;  /* 0x0008001d16007388 */ /* 0x0005e20000000800 */
[----:B---3--:R-:W-:-:S03]  /*1840*/  IMAD.IADD R53, R51, 0x1, R62 ;  /* 0x0000000133357824 */ /* 0x008fc600078e023e */
[----:B------:R3:W-:Y:S01]  /*1850*/  STS [R22+0xc00], R49 ;  /* 0x000c003116007388 */ /* 0x0007e20000000800 */
[----:B----4-:R-:W-:-:S03]  /*1860*/  IMAD.IADD R55, R53, 0x1, R64 ;  /* 0x0000000135377824 */ /* 0x010fc600078e0240 */
[----:B------:R3:W-:Y:S01]  /*1870*/  STS [R22+0x1000], R51 ;  /* 0x0010003316007388 */ /* 0x0007e20000000800 */
[----:B-----5:R-:W-:-:S03]  /*1880*/  IMAD.IADD R57, R55, 0x1, R66 ;  /* 0x0000000137397824 */ /* 0x020fc600078e0242 */
[----:B------:R3:W-:Y:S01]  /*1890*/  STS [R22+0x1400], R53 ;  /* 0x0014003516007388 */ /* 0x0007e20000000800 */
[----:B------:R-:W-:-:S03]  /*18a0*/  IMAD.IADD R59, R57, 0x1, R68 ;  /* 0x00000001393b7824 */ /* 0x000fc600078e0244 */
[----:B------:R3:W-:Y:S01]  /*18b0*/  STS [R22+0x1800], R55 ;  /* 0x0018003716007388 */ /* 0x0007e20000000800 */
[----:B------:R-:W-:-:S03]  /*18c0*/  IMAD.IADD R61, R59, 0x1, R70 ;  /* 0x000000013b3d7824 */ /* 0x000fc600078e0246 */
[----:B------:R3:W-:Y:S01]  /*18d0*/  STS [R22+0x1c00], R57 ;  /* 0x001c003916007388 */ /* 0x0007e20000000800 */
[----:B0-----:R-:W-:-:S03]  /*18e0*/  IMAD.IADD R11, R61, 0x1, R72 ;  /* 0x000000013d0b7824 */ /* 0x001fc600078e0248 */
[----:B------:R3:W-:Y:S01]  /*18f0*/  STS [R22+0x2000], R59 ;  /* 0x0020003b16007388 */ /* 0x0007e20000000800 */
[----:B--2---:R-:W-:-:S03]  /*1900*/  IMAD.IADD R29, R11, 0x1, R74 ;  /* 0x000000010b1d7824 */ /* 0x004fc600078e024a */
[----:B------:R3:W-:Y:S04]  /*1910*/  STS [R22+0x2400], R61 ;  /* 0x0024003d16007388 */ /* 0x0007e80000000800 */
[----:B------:R3:W-:Y:S04]  /*1920*/  STS [R22+0x2800], R11 ;  /* 0x0028000b16007388 */ /* 0x0007e80000000800 */
[----:B------:R3:W-:Y:S01]  /*1930*/  STS [R22], RZ ;  /* 0x000000ff16007388 */ /* 0x0007e20000000800 */
[----:B-1----:R-:W-:-:S03]  /*1940*/  IMAD.IADD R20, R29, 0x1, R20 ;  /* 0x000000011d147824 */ /* 0x002fc600078e0214 */
[----:B------:R3:W-:Y:S04]  /*1950*/  STS [R22+0x2c00], R29 ;  /* 0x002c001d16007388 */ /* 0x0007e80000000800 */
.L_x_13:
[----:B------:R-:W-:Y:S05]  /*1960*/  BSYNC.RECONVERGENT B0 ;  /* 0x0000000000007941 */ /* 0x000fea0003800200 */
.L_x_12:
[C---:B------:R-:W-:Y:S01]  /*1970*/  ISETP.NE.AND P0, PT, R20.reuse, 0x1980, PT ;  /* 0x000019801400780c */ /* 0x040fe20003f05270 */
[----:B0--3--:R-:W-:Y:S01]  /*1980*/  IMAD R29, R5, 0x100, R3 ;  /* 0x00000100051d7824 */ /* 0x009fe200078e0203 */
[----:B------:R-:W-:Y:S01]  /*1990*/  @!P5 LOP3.LUT R49, R20, 0x40000000, RZ, 0xfc, !PT ;  /* 0x400000001431d812 */ /* 0x000fe200078efcff */
[----:B------:R-:W-:Y:S01]  /*19a0*/  IMAD R21, R21, 0x11, RZ ;  /* 0x0000001115157824 */ /* 0x000fe200078e02ff */
[----:B------:R-:W-:Y:S01]  /*19b0*/  ISETP.LT.U32.AND P0, PT, R3, 0x100, !P0 ;  /* 0x000001000300780c */ /* 0x000fe20004701070 */
[----:B------:R-:W-:-:S03]  /*19c0*/  IMAD.WIDE R6, R29, 0x4, R6 ;  /* 0x000000041d067825 */ /* 0x000fc600078e0206 */
[----:B------:R-:W-:Y:S02]  /*19d0*/  LOP3.LUT R11, R21, R50, RZ, 0xfc, !PT ;  /* 0x00000032150b7212 */ /* 0x000fe400078efcff */
[----:B------:R0:W-:Y:S07]  /*19e0*/  @!P5 STG.E.STRONG.SYS desc[UR6][R6.64], R49 ;  /* 0x000000310600d986 */ /* 0x0001ee000c115906 */
[----:B------:R-:W-:Y:S06]  /*19f0*/  BAR.RED.OR.DEFER_BLOCKING 0x0, P0 ;  /* 0x0000000000007b1d */ /* 0x000fec0000014800 */
[----:B------:R-:W1:Y:S02]  /*1a00*/  B2R.RESULT RZ, P0 ;  /* 0x0000000000ff731c */ /* 0x000e640000004000 */
[----:B01----:R-:W-:Y:S05]  /*1a10*/  @!P0 BRA `(.L_x_14) ;  /* 0x00000014008c8947 */ /* 0x003fea0003800000 */
[----:B------:R-:W0:Y:S01]  /*1a20*/  LDCU.64 UR4, c[0x0][0x3b8] ;  /* 0x00007700ff0477ac */ /* 0x000e220008000a00 */
[----:B------:R-:W-:Y:S01]  /*1a30*/  IADD3 R0, P0, PT, R18, R11, RZ ;  /* 0x0000000b12007210 */ /* 0x000fe20007f1e0ff */
[----:B------:R-:W-:Y:S01]  /*1a40*/  BSSY B1, `(.L_x_15) ;  /* 0x0000033000017945 */ /* 0x000fe20003800000 */
[----:B------:R-:W-:-:S03]  /*1a50*/  IMAD R19, R3, 0x8, R23 ;  /* 0x0000000803137824 */ /* 0x000fc600078e0217 */
[----:B------:R-:W-:Y:S01]  /*1a60*/  IMAD.X R47, RZ, RZ, R47, P0 ;  /* 0x000000ffff2f7224 */ /* 0x000fe200000e062f */
[----:B0-----:R-:W-:-:S04]  /*1a70*/  LEA R8, P0, R0, UR4, 0x2 ;  /* 0x0000000400087c11 */ /* 0x001fc8000f8010ff */
[----:B------:R-:W-:Y:S01]  /*1a80*/  LEA.HI.X R9, R0, UR5, R47, 0x2, P0 ;  /* 0x0000000500097c11 */ /* 0x000fe200080f142f */
[----:B------:R-:W-:Y:S08]  /*1a90*/  @P5 BRA `(.L_x_16) ;  /* 0x0000000000b45947 */ /* 0x000ff00003800000 */
[----:B------:R-:W0:Y:S02]  /*1aa0*/  LDCU.64 UR4, c[0x0][0x398] ;  /* 0x00007300ff0477ac */ /* 0x000e240008000a00 */
[----:B0-----:R-:W-:-:S04]  /*1ab0*/  LEA R46, P0, R3, UR4, 0x3 ;  /* 0x00000004032e7c11 */ /* 0x001fc8000f8018ff */
[----:B------:R-:W-:-:S05]  /*1ac0*/  LEA.HI.X R47, R3, UR5, RZ, 0x3, P0 ;  /* 0x00000005032f7c11 */ /* 0x000fca00080f1cff */
[----:B------:R-:W2:Y:S01]  /*1ad0*/  LDG.E.64 R14, desc[UR6][R46.64] ;  /* 0x000000062e0e7981 */ /* 0x000ea2000c1e1b00 */
[----:B------:R-:W-:-:S04]  /*1ae0*/  ISETP.GT.U32.AND P0, PT, R3, R45, PT ;  /* 0x0000002d0300720c */ /* 0x000fc80003f04070 */
[----:B------:R-:W-:-:S04]  /*1af0*/  SEL R21, RZ, 0x1980, !P0 ;  /* 0x00001980ff157807 */ /* 0x000fc80004000000 */
[----:B--2---:R-:W-:Y:S01]  /*1b00*/  IADD3 R14, P0, PT, R14, -R21, RZ ;  /* 0x800000150e0e7210 */ /* 0x004fe20007f1e0ff */
[----:B------:R-:W-:-:S03]  /*1b10*/  IMAD.MOV.U32 R21, RZ, RZ, R20 ;  /* 0x000000ffff157224 */ /* 0x000fc600078e0014 */
[----:B------:R-:W-:Y:S02]  /*1b20*/  IADD3.X R15, PT, PT, R15, -0x1, RZ, P0, !PT ;  /* 0xffffffff0f0f7810 */ /* 0x000fe400007fe4ff */
[----:B------:R-:W-:-:S03]  /*1b30*/  ISETP.GE.AND P0, PT, R5, 0x1, PT ;  /* 0x000000010500780c */ /* 0x000fc60003f06270 */
[----:B------:R0:W-:Y:S10]  /*1b40*/  STS.64 [R19+0x6600], R14 ;  /* 0x0066000e13007388 */ /* 0x0001f40000000a00 */
[----:B------:R-:W-:Y:S05]  /*1b50*/  @!P0 BRA `(.L_x_17) ;  /* 0x00000000006c8947 */ /* 0x000fea0003800000 */
[----:B------:R-:W-:Y:S01]  /*1b60*/  BSSY B0, `(.L_x_18) ;  /* 0x0000019000007945 */ /* 0x000fe20003800000 */
[----:B------:R-:W-:Y:S02]  /*1b70*/  IMAD.MOV.U32 R0, RZ, RZ, -0x1 ;  /* 0xffffffffff007424 */ /* 0x000fe400078e00ff */
[----:B------:R-:W-:Y:S02]  /*1b80*/  IMAD.MOV.U32 R4, RZ, RZ, R5 ;  /* 0x000000ffff047224 */ /* 0x000fe400078e0005 */
[----:B------:R-:W-:-:S07]  /*1b90*/  IMAD.MOV.U32 R21, RZ, RZ, R20 ;  /* 0x000000ffff157224 */ /* 0x000fce00078e0014 */
.L_x_22:
[----:B0-----:R-:W0:Y:S01]  /*1ba0*/  LDC.64 R14, c[0x0][0x380] ;  /* 0x0000e000ff0e7b82 */ /* 0x001e220000000a00 */
[----:B------:R-:W-:Y:S01]  /*1bb0*/  VIADD R47, R4, 0xffffffff ;  /* 0xffffffff042f7836 */ /* 0x000fe20000000000 */
[----:B------:R-:W-:Y:S03]  /*1bc0*/  BSSY B2, `(.L_x_19) ;  /* 0x0000008000027945 */ /* 0x000fe60003800000 */
[----:B------:R-:W-:-:S04]  /*1bd0*/  IMAD R29, R47, 0x100, R3 ;  /* 0x000001002f1d7824 */ /* 0x000fc800078e0203 */
[----:B0-----:R-:W-:-:S07]  /*1be0*/  IMAD.WIDE R14, R29, 0x4, R14 ;  /* 0x000000041d0e7825 */ /* 0x001fce00078e020e */
.L_x_20:
[----:B------:R-:W-:Y:S05]  /*1bf0*/  YIELD ;  /* 0x0000000000007946 */ /* 0x000fea0003800000 */
[----:B------:R0:W-:Y:S06]  /*1c00*/  MEMBAR.SC.CTA ;  /* 0x0000000000007992 */ /* 0x0001ec0000000000 */
[----:B0-----:R-:W2:Y:S02]  /*1c10*/  LDG.E.STRONG.SYS R10, desc[UR6][R14.64] ;  /* 0x000000060e0a7981 */ /* 0x001ea4000c1f5900 */
[----:B--2---:R-:W-:-:S13]  /*1c20*/  ISETP.NE.AND P0, PT, R10, RZ, PT ;  /* 0x000000ff0a00720c */ /* 0x004fda0003f05270 */
[----:B------:R-:W-:Y:S05]  /*1c30*/  @!P0 BRA `(.L_x_20) ;  /* 0xfffffffc00ec8947 */ /* 0x000fea000383ffff */
[----:B------:R-:W-:Y:S05]  /*1c40*/  BSYNC B2 ;  /* 0x0000000000027941 */ /* 0x000fea0003800000 */
.L_x_19:
[----:B------:R-:W-:Y:S01]  /*1c50*/  BSSY.RECONVERGENT B2, `(.L_x_21) ;  /* 0x0000006000027945 */ /* 0x000fe20003800200 */
[C---:B------:R-:W-:Y:S02]  /*1c60*/  ISETP.GT.AND P0, PT, R10.reuse, -0x1, PT ;  /* 0xffffffff0a00780c */ /* 0x040fe40003f04270 */
[----:B------:R-:W-:Y:S01]  /*1c70*/  LOP3.LUT R10, R10, 0x3fffffff, RZ, 0xc0, !PT ;  /* 0x3fffffff0a0a7812 */ /* 0x000fe200078ec0ff */
[----:B------:R-:W-:Y:S05]  /*1c80*/  WARPSYNC.EXCLUSIVE R0 ;  /* 0x0000000000007348 */ /* 0x000fea0003a00000 */
[----:B------:R-:W-:-:S05]  /*1c90*/  IMAD.IADD R21, R10, 0x1, R21 ;  /* 0x000000010a157824 */ /* 0x000fca00078e0215 */
[----:B------:R-:W-:-:S07]  /*1ca0*/  VOTE.ANY R0, PT, P0 ;  /* 0x0000000000007806 */ /* 0x000fce00000e0100 */
[----:B------:R-:W-:Y:S05]  /*1cb0*/  BSYNC.RECONVERGENT B2 ;  /* 0x0000000000027941 */ /* 0x000fea0003800200 */
.L_x_21:
[----:B------:R-:W-:Y:S01]  /*1cc0*/  ISETP.GT.U32.AND P1, PT, R4, 0x1, PT ;  /* 0x000000010400780c */ /* 0x000fe20003f24070 */
[----:B------:R-:W-:-:S12]  /*1cd0*/  IMAD.MOV.U32 R4, RZ, RZ, R47 ;  /* 0x000000ffff047224 */ /* 0x000fd800078e002f */
[----:B------:R-:W-:Y:S05]  /*1ce0*/  @P0 BRA P1, `(.L_x_22) ;  /* 0xfffffffc00ac0947 */ /* 0x000fea000083ffff */
[----:B------:R-:W-:Y:S05]  /*1cf0*/  BSYNC B0 ;  /* 0x0000000000007941 */ /* 0x000fea0003800000 */
.L_x_18:
[----:B------:R1:W2:Y:S02]  /*1d00*/  LDS.64 R14, [R19+0x6600] ;  /* 0x00660000130e7984 */ /* 0x0002a40000000a00 */
.L_x_17:
[C---:B------:R-:W-:Y:S01]  /*1d10*/  IMAD.IADD R29, R21.reuse, 0x1, -R20 ;  /* 0x00000001151d7824 */ /* 0x040fe200078e0a14 */
[----:B------:R-:W-:-:S04]  /*1d20*/  LOP3.LUT R21, R21, 0x80000000, RZ, 0xfc, !PT ;  /* 0x8000000015157812 */ /* 0x000fc800078efcff */
[C---:B0-2---:R-:W-:Y:S01]  /*1d30*/  IADD3 R14, P0, PT, R29.reuse, R14, RZ ;  /* 0x0000000e1d0e7210 */ /* 0x045fe20007f1e0ff */
[----:B------:R0:W-:Y:S03]  /*1d40*/  STG.E.STRONG.SYS desc[UR6][R6.64], R21 ;  /* 0x0000001506007986 */ /* 0x0001e6000c115906 */
[----:B------:R-:W-:-:S05]  /*1d50*/  LEA.HI.X.SX32 R15, R29, R15, 0x1, P0 ;  /* 0x0000000f1d0f7211 */ /* 0x000fca00000f0eff */
[----:B------:R0:W-:Y:S04]  /*1d60*/  STS.64 [R19+0x6600], R14 ;  /* 0x0066000e13007388 */ /* 0x0001e80000000a00 */
.L_x_16:
[----:B------:R-:W-:Y:S05]  /*1d70*/  BSYNC B1 ;  /* 0x0000000000017941 */ /* 0x000fea0003800000 */
.L_x_15:
[----:B------:R-:W2:Y:S01]  /*1d80*/  LDC R0, c[0x0][0x3c0] ;  /* 0x0000f000ff007b82 */ /* 0x000ea20000000800 */
[----:B------:R-:W-:Y:S01]  /*1d90*/  IMAD.MOV.U32 R16, RZ, RZ, -0x1 ;  /* 0xffffffffff107424 */ /* 0x000fe200078e00ff */
[----:B------:R-:W-:Y:S01]  /*1da0*/  ISETP.GT.AND P0, PT, R13, -0x1, PT ;  /* 0xffffffff0d00780c */ /* 0x000fe20003f04270 */
[----:B------:R-:W-:Y:S01]  /*1db0*/  IMAD R23, R45, 0x8, R23 ;  /* 0x000000082d177824 */ /* 0x000fe200078e0217 */
[----:B------:R-:W-:Y:S02]  /*1dc0*/  ISETP.GT.AND P3, PT, R12, -0x1, PT ;  /* 0xffffffff0c00780c */ /* 0x000fe40003f64270 */
[----:B------:R-:W-:Y:S02]  /*1dd0*/  SEL R4, R16, 0x80000000, P0 ;  /* 0x8000000010047807 */ /* 0x000fe40000000000 */
[----:B0-----:R-:W0:Y:S01]  /*1de0*/  LDC.64 R6, c[0x0][0x390] ;  /* 0x0000e400ff067b82 */ /* 0x001e220000000a00 */
[----:B------:R-:W-:Y:S02]  /*1df0*/  ISETP.GT.AND P4, PT, R43, -0x1, PT ;  /* 0xffffffff2b00780c */ /* 0x000fe40003f84270 */
[----:B------:R-:W-:-:S02]  /*1e00*/  ISETP.GT.AND P2, PT, R24, -0x1, PT ;  /* 0xffffffff1800780c */ /* 0x000fc40003f44270 */
[----:B------:R-:W-:Y:S02]  /*1e10*/  LOP3.LUT R13, R4, R13, RZ, 0x3c, !PT ;  /* 0x0000000d040d7212 */ /* 0x000fe400078e3cff */
[C---:B------:R-:W-:Y:S02]  /*1e20*/  SEL R15, R16.reuse, 0x80000000, P3 ;  /* 0x80000000100f7807 */ /* 0x040fe40001800000 */
[C---:B------:R-:W-:Y:S02]  /*1e30*/  SEL R4, R16.reuse, 0x80000000, P4 ;  /* 0x8000000010047807 */ /* 0x040fe40002000000 */
[----:B------:R-:W-:Y:S02]  /*1e40*/  SEL R21, R16, 0x80000000, P2 ;  /* 0x8000000010157807 */ /* 0x000fe40001000000 */
[----:B------:R-:W-:Y:S02]  /*1e50*/  LOP3.LUT R12, R15, R12, RZ, 0x3c, !PT ;  /* 0x0000000c0f0c7212 */ /* 0x000fe400078e3cff */
[----:B------:R-:W-:-:S02]  /*1e60*/  LOP3.LUT R43, R4, R43, RZ, 0x3c, !PT ;  /* 0x0000002b042b7212 */ /* 0x000fc400078e3cff */
[----:B--2---:R-:W-:Y:S02]  /*1e70*/  ISETP.GE.AND P0, PT, R35, R0, PT ;  /* 0x000000002300720c */ /* 0x004fe40003f06270 */
[----:B------:R-:W-:Y:S02]  /*1e80*/  LOP3.LUT R24, R21, R24, RZ, 0x3c, !PT ;  /* 0x0000001815187212 */ /* 0x000fe400078e3cff */
[----:B0-----:R-:W-:-:S04]  /*1e90*/  ISETP.EQ.U32.AND P1, PT, R6, RZ, PT ;  /* 0x000000ff0600720c */ /* 0x001fc80003f22070 */
[----:B------:R-:W-:Y:S02]  /*1ea0*/  ISETP.EQ.OR.EX P0, PT, R7, RZ, !P0, P1 ;  /* 0x000000ff0700720c */ /* 0x000fe40004702710 */
[----:B------:R-:W-:Y:S02]  /*1eb0*/  ISETP.GT.AND P1, PT, R27, -0x1, PT ;  /* 0xffffffff1b00780c */ /* 0x000fe40003f24270 */
[----:B------:R-:W-:Y:S02]  /*1ec0*/  ISETP.GT.U32.OR P0, PT, R3, 0xff, P0 ;  /* 0x000000ff0300780c */ /* 0x000fe40000704470 */
[----:B------:R-:W-:-:S04]  /*1ed0*/  SEL R10, R16, 0x80000000, P1 ;  /* 0x80000000100a7807 */ /* 0x000fc80000800000 */
[----:B------:R-:W-:-:S07]  /*1ee0*/  LOP3.LUT R27, R10, R27, RZ, 0x3c, !PT ;  /* 0x0000001b0a1b7212 */ /* 0x000fce00078e3cff */
[----:B------:R-:W-:Y:S05]  /*1ef0*/  @P0 BRA `(.L_x_23) ;  /* 0x0000000000240947 */ /* 0x000fea0003800000 */
[----:B------:R-:W0:Y:S01]  /*1f00*/  LDS.64 R14, [R19+0x6600] ;  /* 0x00660000130e7984 */ /* 0x000e220000000a00 */
[C---:B------:R-:W-:Y:S02]  /*1f10*/  ISETP.GT.U32.AND P0, PT, R3.reuse, R45, PT ;  /* 0x0000002d0300720c */ /* 0x040fe40003f04070 */
[----:B------:R-:W-:Y:S02]  /*1f20*/  SHF.R.S32.HI R21, RZ, 0x1f, R20 ;  /* 0x0000001fff157819 */ /* 0x000fe40000011414 */
[----:B------:R-:W-:Y:S02]  /*1f30*/  SEL R29, RZ, 0x1980, !P0 ;  /* 0x00001980ff1d7807 */ /* 0x000fe40004000000 */
[----:B------:R-:W-:-:S04]  /*1f40*/  LEA R6, P2, R3, R6, 0x3 ;  /* 0x0000000603067211 */ /* 0x000fc800078418ff */
[----:B------:R-:W-:Y:S02]  /*1f50*/  LEA.HI.X R7, R3, R7, RZ, 0x3, P2 ;  /* 0x0000000703077211 */ /* 0x000fe400010f1cff */
[----:B0-----:R-:W-:-:S04]  /*1f60*/  IADD3 R20, P0, P1, R14, R29, R20 ;  /* 0x0000001d0e147210 */ /* 0x001fc8000791e014 */
[----:B------:R-:W-:-:S05]  /*1f70*/  IADD3.X R21, PT, PT, R15, RZ, R21, P0, P1 ;  /* 0x000000ff0f157210 */ /* 0x000fca00007e2415 */
[----:B------:R0:W-:Y:S04]  /*1f80*/  STG.E.64 desc[UR6][R6.64], R20 ;  /* 0x0000001406007986 */ /* 0x0001e8000c101b06 */
.L_x_23:
[----:B------:R-:W-:Y:S05]  /*1f90*/  WARPSYNC.ALL ;  /* 0x0000000000007948 */ /* 0x000fea0003800000 */
[----:B------:R-:W-:Y:S01]  /*1fa0*/  BAR.SYNC.DEFER_BLOCKING 0x0 ;  /* 0x0000000000007b1d */ /* 0x000fe20000010000 */
[----:B------:R-:W-:Y:S02]  /*1fb0*/  ISETP.GT.AND P0, PT, R25, -0x1, PT ;  /* 0xffffffff1900780c */ /* 0x000fe40003f04270 */
[----:B------:R-:W-:Y:S02]  /*1fc0*/  ISETP.GT.AND P1, PT, R17, -0x1, PT ;  /* 0xffffffff1100780c */ /* 0x000fe40003f24270 */
[----:B------:R-:W-:-:S02]  /*1fd0*/  SEL R4, R16, 0x80000000, P0 ;  /* 0x8000000010047807 */ /* 0x000fc40000000000 */
[----:B------:R-:W-:Y:S02]  /*1fe0*/  ISETP.GT.AND P0, PT, R39, -0x1, PT ;  /* 0xffffffff2700780c */ /* 0x000fe40003f04270 */
[----:B------:R-:W-:Y:S02]  /*1ff0*/  ISETP.GT.AND P2, PT, R41, -0x1, PT ;  /* 0xffffffff2900780c */ /* 0x000fe40003f44270 */
[----:B------:R-:W-:Y:S02]  /*2000*/  ISETP.GT.AND P3, PT, R36, -0x1, PT ;  /* 0xffffffff2400780c */ /* 0x000fe40003f64270 */
[----:B------:R-:W-:Y:S02]  /*2010*/  LOP3.LUT R25, R4, R25, RZ, 0x3c, !PT ;  /* 0x0000001904197212 */ /* 0x000fe400078e3cff */
[----:B------:R-:W-:Y:S02]  /*2020*/  SEL R4, R16, 0x80000000, P0 ;  /* 0x8000000010047807 */ /* 0x000fe40000000000 */
[----:B------:R-:W-:-:S02]  /*2030*/  ISETP.GT.AND P0, PT, R35, R0, PT ;  /* 0x000000002300720c */ /* 0x000fc40003f04270 */
[C---:B0-----:R-:W-:Y:S02]  /*2040*/  SEL R6, R16.reuse, 0x80000000, P1 ;  /* 0x8000000010067807 */ /* 0x041fe40000800000 */
[C---:B------:R-:W-:Y:S02]  /*2050*/  SEL R10, R16.reuse, 0x80000000, P2 ;  /* 0x80000000100a7807 */ /* 0x040fe40001000000 */
[----:B------:R-:W-:Y:S01]  /*2060*/  SEL R7, R16, 0x80000000, P3 ;  /* 0x8000000010077807 */ /* 0x000fe20001800000 */
[----:B------:R0:W2:Y:S01]  /*2070*/  LDS.64 R2, [R23+0x6600] ;  /* 0x0066000017027984 */ /* 0x0000a20000000a00 */
[----:B------:R-:W-:Y:S02]  /*2080*/  ISETP.GT.AND P1, PT, R34, -0x1, PT ;  /* 0xffffffff2200780c */ /* 0x000fe40003f24270 */
[----:B------:R-:W-:Y:S02]  /*2090*/  ISETP.GT.AND P2, PT, R37, -0x1, PT ;  /* 0xffffffff2500780c */ /* 0x000fe40003f44270 */
[----:B------:R-:W-:-:S02]  /*20a0*/  ISETP.GT.AND P3, PT, R32, -0x1, PT ;  /* 0xffffffff2000780c */ /* 0x000fc40003f64270 */
[----:B------:R-:W-:Y:S02]  /*20b0*/  LOP3.LUT R21, R6, R17, RZ, 0x3c, !PT ;  /* 0x0000001106157212 */ /* 0x000fe400078e3cff */
[----:B------:R-:W-:Y:S02]  /*20c0*/  LOP3.LUT R29, R7, R36, RZ, 0x3c, !PT ;  /* 0x00000024071d7212 */ /* 0x000fe400078e3cff */
[C---:B------:R-:W-:Y:S02]  /*20d0*/  SEL R7, R16.reuse, 0x80000000, P1 ;  /* 0x8000000010077807 */ /* 0x040fe40000800000 */
[C---:B------:R-:W-:Y:S02]  /*20e0*/  SEL R6, R16.reuse, 0x80000000, P2 ;  /* 0x8000000010067807 */ /* 0x040fe40001000000 */
[----:B------:R-:W-:Y:S02]  /*20f0*/  SEL R15, R16, 0x80000000, P3 ;  /* 0x80000000100f7807 */ /* 0x000fe40001800000 */
[----:B------:R-:W-:-:S02]  /*2100*/  ISETP.GT.AND P1, PT, R33, -0x1, PT ;  /* 0xffffffff2100780c */ /* 0x000fc40003f24270 */
[----:B------:R-:W-:Y:S02]  /*2110*/  ISETP.GT.AND P2, PT, R30, -0x1, PT ;  /* 0xffffffff1e00780c */ /* 0x000fe40003f44270 */
[----:B------:R-:W-:Y:S02]  /*2120*/  ISETP.GT.AND P3, PT, R31, -0x1, PT ;  /* 0xffffffff1f00780c */ /* 0x000fe40003f64270 */
[----:B------:R-:W-:Y:S02]  /*2130*/  ISETP.GT.AND P4, PT, R28, -0x1, PT ;  /* 0xffffffff1c00780c */ /* 0x000fe40003f84270 */
[----:B------:R-:W-:Y:S02]  /*2140*/  LOP3.LUT R39, R4, R39, RZ, 0x3c, !PT ;  /* 0x0000002704277212 */ /* 0x000fe400078e3cff */
[----:B0-----:R-:W-:Y:S02]  /*2150*/  LOP3.LUT R23, R7, R34, RZ, 0x3c, !PT ;  /* 0x0000002207177212 */ /* 0x001fe400078e3cff */
[----:B------:R-:W-:-:S02]  /*2160*/  LOP3.LUT R37, R6, R37, RZ, 0x3c, !PT ;  /* 0x0000002506257212 */ /* 0x000fc400078e3cff */
[----:B------:R-:W-:Y:S02]  /*2170*/  LOP3.LUT R45, R15, R32, RZ, 0x3c, !PT ;  /* 0x000000200f2d7212 */ /* 0x000fe400078e3cff */
[C---:B------:R-:W-:Y:S02]  /*2180*/  SEL R4, R16.reuse, 0x80000000, P1 ;  /* 0x8000000010047807 */ /* 0x040fe40000800000 */
[C---:B------:R-:W-:Y:S02]  /*2190*/  SEL R7, R16.reuse, 0x80000000, P2 ;  /* 0x8000000010077807 */ /* 0x040fe40001000000 */
[C---:B------:R-:W-:Y:S02]  /*21a0*/  SEL R6, R16.reuse, 0x80000000, P3 ;  /* 0x8000000010067807 */ /* 0x040fe40001800000 */
[----:B------:R-:W-:Y:S02]  /*21b0*/  SEL R15, R16, 0x80000000, P4 ;  /* 0x80000000100f7807 */ /* 0x000fe40002000000 */
[----:B------:R-:W-:-:S02]  /*21c0*/  LOP3.LUT R41, R10, R41, RZ, 0x3c, !PT ;  /* 0x000000290a297212 */ /* 0x000fc400078e3cff */
[----:B------:R-:W-:Y:S02]  /*21d0*/  LOP3.LUT R33, R4, R33, RZ, 0x3c, !PT ;  /* 0x0000002104217212 */ /* 0x000fe400078e3cff */
[----:B------:R-:W-:Y:S02]  /*21e0*/  LOP3.LUT R35, R7, R30, RZ, 0x3c, !PT ;  /* 0x0000001e07237212 */ /* 0x000fe400078e3cff */
[----:B------:R-:W-:Y:S02]  /*21f0*/  LOP3.LUT R31, R6, R31, RZ, 0x3c, !PT ;  /* 0x0000001f061f7212 */ /* 0x000fe400078e3cff */
[----:B------:R-:W-:Y:S01]  /*2200*/  LOP3.LUT R47, R15, R28, RZ, 0x3c, !PT ;  /* 0x0000001c0f2f7212 */ /* 0x000fe200078e3cff */
[----:B--2---:R-:W-:Y:S06]  /*2210*/  @P0 BRA `(.L_x_24) ;  /* 0x00000000005c0947 */ /* 0x004fec0003800000 */
[----:B------:R-:W0:Y:S01]  /*2220*/  LDCU.64 UR4, c[0x0][0x3a0] ;  /* 0x00007400ff0477ac */ /* 0x000e220008000a00 */
[----:B------:R-:W-:-:S05]  /*2230*/  IADD3 R4, P1, PT, R11, R2, RZ ;  /* 0x000000020b047210 */ /* 0x000fca0007f3e0ff */
[----:B------:R-:W-:Y:S01]  /*2240*/  IMAD.X R7, RZ, RZ, R3, P1 ;  /* 0x000000ffff077224 */ /* 0x000fe200008e0603 */
[----:B0-----:R-:W-:-:S04]  /*2250*/  LEA R2, P1, R4, UR4, 0x2 ;  /* 0x0000000404027c11 */ /* 0x001fc8000f8210ff */
[----:B------:R-:W-:-:S05]  /*2260*/  LEA.HI.X R3, R4, UR5, R7, 0x2, P1 ;  /* 0x0000000504037c11 */ /* 0x000fca00088f1407 */
[----:B------:R0:W-:Y:S04]  /*2270*/  STG.E desc[UR6][R2.64], R13 ;  /* 0x0000000d02007986 */ /* 0x0001e8000c101906 */
        /* <DEDUP_REMOVED lines=15> */
[----:B------:R0:W-:Y:S01]  /*2370*/  STG.E desc[UR6][R2.64+0x800], R47 ;  /* 0x0008002f02007986 */ /* 0x0001e2000c101906 */
[----:B------:R-:W-:Y:S05]  /*2380*/  BRA `(.L_x_25) ;  /* 0x0000000000e07947 */ /* 0x000fea0003800000 */
.L_x_24:
[----:B------:R-:W0:Y:S01]  /*2390*/  LDCU.64 UR4, c[0x0][0x3a0] ;  /* 0x00007400ff0477ac */ /* 0x000e220008000a00 */
[----:B------:R-:W-:Y:S01]  /*23a0*/  IMAD R6, R5, -0x1980, R0 ;  /* 0xffffe68005067824 */ /* 0x000fe200078e0200 */
[C---:B------:R-:W-:Y:S01]  /*23b0*/  IADD3 R4, P1, PT, R11.reuse, R2, RZ ;  /* 0x000000020b047210 */ /* 0x040fe20007f3e0ff */
[C---:B------:R-:W-:Y:S02]  /*23c0*/  VIADD R15, R11.reuse, 0x20 ;  /* 0x000000200b0f7836 */ /* 0x040fe40000000000 */
[C---:B------:R-:W-:Y:S01]  /*23d0*/  VIADD R17, R11.reuse, 0x40 ;  /* 0x000000400b117836 */ /* 0x040fe20000000000 */
[-C--:B------:R-:W-:Y:S01]  /*23e0*/  ISETP.GE.AND P5, PT, R11, R6.reuse, PT ;  /* 0x000000060b00720c */ /* 0x080fe20003fa6270 */
[----:B------:R-:W-:Y:S01]  /*23f0*/  IMAD.X R7, RZ, RZ, R3, P1 ;  /* 0x000000ffff077224 */ /* 0x000fe200008e0603 */
[-C--:B------:R-:W-:Y:S01]  /*2400*/  ISETP.GE.AND P4, PT, R15, R6.reuse, PT ;  /* 0x000000060f00720c */ /* 0x080fe20003f86270 */
[----:B------:R-:W-:Y:S01]  /*2410*/  VIADD R15, R11, 0x60 ;  /* 0x000000600b0f7836 */ /* 0x000fe20000000000 */
[----:B------:R-:W-:Y:S01]  /*2420*/  ISETP.GE.AND P3, PT, R17, R6, PT ;  /* 0x000000061100720c */ /* 0x000fe20003f66270 */
[----:B------:R-:W-:-:S02]  /*2430*/  VIADD R17, R11, 0x80 ;  /* 0x000000800b117836 */ /* 0x000fc40000000000 */
[----:B-1----:R-:W-:Y:S01]  /*2440*/  VIADD R19, R11, 0xa0 ;  /* 0x000000a00b137836 */ /* 0x002fe20000000000 */
[-C--:B------:R-:W-:Y:S01]  /*2450*/  ISETP.GE.AND P2, PT, R15, R6.reuse, PT ;  /* 0x000000060f00720c */ /* 0x080fe20003f46270 */
[----:B------:R-:W-:Y:S01]  /*2460*/  VIADD R15, R11, 0xc0 ;  /* 0x000000c00b0f7836 */ /* 0x000fe20000000000 */
[C---:B0-----:R-:W-:Y:S02]  /*2470*/  LEA R2, P1, R4.reuse, UR4, 0x2 ;  /* 0x0000000404027c11 */ /* 0x041fe4000f8210ff */
[-C--:B------:R-:W-:Y:S02]  /*2480*/  ISETP.GE.AND P6, PT, R19, R6.reuse, PT ;  /* 0x000000061300720c */ /* 0x080fe40003fc6270 */
[----:B------:R-:W-:Y:S02]  /*2490*/  LEA.HI.X R3, R4, UR5, R7, 0x2, P1 ;  /* 0x0000000504037c11 */ /* 0x000fe400088f1407 */
[----:B------:R-:W-:Y:S01]  /*24a0*/  ISETP.GE.AND P1, PT, R17, R6, PT ;  /* 0x000000061100720c */ /* 0x000fe20003f26270 */
[----:B------:R-:W-:-:S02]  /*24b0*/  VIADD R17, R11, 0xe0 ;  /* 0x000000e00b117836 */ /* 0x000fc40000000000 */
[----:B------:R0:W-:Y:S01]  /*24c0*/  @!P5 STG.E desc[UR6][R2.64], R13 ;  /* 0x0000000d0200d986 */ /* 0x0001e2000c101906 */
[-C--:B------:R-:W-:Y:S01]  /*24d0*/  ISETP.GE.AND P5, PT, R15, R6.reuse, PT ;  /* 0x000000060f00720c */ /* 0x080fe20003fa6270 */
[----:B------:R-:W-:Y:S02]  /*24e0*/  VIADD R15, R11, 0x100 ;  /* 0x000001000b0f7836 */ /* 0x000fe40000000000 */
[----:B------:R1:W-:Y:S03]  /*24f0*/  @!P3 STG.E desc[UR6][R2.64+0x100], R43 ;  /* 0x0001002b0200b986 */ /* 0x0003e6000c101906 */
[-C--:B------:R-:W-:Y:S01]  /*2500*/  ISETP.GE.AND P3, PT, R15, R6.reuse, PT ;  /* 0x000000060f00720c */ /* 0x080fe20003f66270 */
[----:B------:R-:W-:Y:S01]  /*2510*/  VIADD R15, R11, 0x140 ;  /* 0x000001400b0f7836 */ /* 0x000fe20000000000 */
[----:B------:R1:W-:Y:S01]  /*2520*/  @!P4 STG.E desc[UR6][R2.64+0x80], R12 ;  /* 0x0000800c0200c986 */ /* 0x0003e2000c101906 */
[----:B------:R-:W-:Y:S01]  /*2530*/  ISETP.GE.AND P4, PT, R17, R6, PT ;  /* 0x000000061100720c */ /* 0x000fe20003f86270 */
[----:B------:R-:W-:-:S02]  /*2540*/  VIADD R17, R11, 0x120 ;  /* 0x000001200b117836 */ /* 0x000fc40000000000 */
[----:B------:R1:W-:Y:S01]  /*2550*/  @!P1 STG.E desc[UR6][R2.64+0x200], R27 ;  /* 0x0002001b02009986 */ /* 0x0003e2000c101906 */
[-C--:B------:R-:W-:Y:S01]  /*2560*/  ISETP.GE.AND P1, PT, R15, R6.reuse, PT ;  /* 0x000000060f00720c */ /* 0x080fe20003f26270 */
[C---:B0-----:R-:W-:Y:S02]  /*2570*/  VIADD R13, R11.reuse, 0x160 ;  /* 0x000001600b0d7836 */ /* 0x041fe40000000000 */
[----:B------:R-:W-:Y:S01]  /*2580*/  VIADD R15, R11, 0x180 ;  /* 0x000001800b0f7836 */ /* 0x000fe20000000000 */
[----:B------:R1:W-:Y:S01]  /*2590*/  @!P2 STG.E desc[UR6][R2.64+0x180], R24 ;  /* 0x000180180200a986 */ /* 0x0003e2000c101906 */
[----:B------:R-:W-:-:S03]  /*25a0*/  ISETP.GE.AND P2, PT, R17, R6, PT ;  /* 0x000000061100720c */ /* 0x000fc60003f46270 */
[----:B------:R1:W-:Y:S01]  /*25b0*/  @!P6 STG.E desc[UR6][R2.64+0x280], R25 ;  /* 0x000280190200e986 */ /* 0x0003e2000c101906 */
[-C--:B------:R-:W-:Y:S01]  /*25c0*/  ISETP.GE.AND P6, PT, R13, R6.reuse, PT ;  /* 0x000000060d00720c */ /* 0x080fe20003fc6270 */
[----:B------:R-:W-:Y:S02]  /*25d0*/  VIADD R13, R11, 0x1a0 ;  /* 0x000001a00b0d7836 */ /* 0x000fe40000000000 */
[----:B------:R1:W-:Y:S01]  /*25e0*/  @!P5 STG.E desc[UR6][R2.64+0x300], R21 ;  /* 0x000300150200d986 */ /* 0x0003e2000c101906 */
[-C--:B------:R-:W-:Y:S01]  /*25f0*/  ISETP.GE.AND P5, PT, R15, R6.reuse, PT ;  /* 0x000000060f00720c */ /* 0x080fe20003fa6270 */
[----:B------:R-:W-:Y:S02]  /*2600*/  VIADD R15, R11, 0x1c0 ;  /* 0x000001c00b0f7836 */ /* 0x000fe40000000000 */
[----:B------:R1:W-:Y:S01]  /*2610*/  @!P4 STG.E desc[UR6][R2.64+0x380], R41 ;  /* 0x000380290200c986 */ /* 0x0003e2000c101906 */
[----:B------:R-:W-:Y:S01]  /*2620*/  ISETP.GE.AND P4, PT, R13, R6, PT ;  /* 0x000000060d00720c */ /* 0x000fe20003f86270 */
[----:B------:R-:W-:-:S02]  /*2630*/  VIADD R13, R11, 0x1e0 ;  /* 0x000001e00b0d7836 */ /* 0x000fc40000000000 */
[----:B------:R1:W-:Y:S01]  /*2640*/  @!P3 STG.E desc[UR6][R2.64+0x400], R29 ;  /* 0x0004001d0200b986 */ /* 0x0003e2000c101906 */
[-C--:B------:R-:W-:Y:S01]  /*2650*/  ISETP.GE.AND P3, PT, R15, R6.reuse, PT ;  /* 0x000000060f00720c */ /* 0x080fe20003f66270 */
[----:B------:R-:W-:Y:S02]  /*2660*/  VIADD R15, R11, 0x200 ;  /* 0x000002000b0f7836 */ /* 0x000fe40000000000 */
[----:B------:R1:W-:Y:S01]  /*2670*/  @!P2 STG.E desc[UR6][R2.64+0x480], R39 ;  /* 0x000480270200a986 */ /* 0x0003e2000c101906 */
[----:B------:R-:W-:-:S03]  /*2680*/  ISETP.GE.AND P2, PT, R13, R6, PT ;  /* 0x000000060d00720c */ /* 0x000fc60003f46270 */
[----:B------:R1:W-:Y:S01]  /*2690*/  @!P1 STG.E desc[UR6][R2.64+0x500], R23 ;  /* 0x0005001702009986 */ /* 0x0003e2000c101906 */
[----:B------:R-:W-:-:S03]  /*26a0*/  ISETP.GE.AND P1, PT, R15, R6, PT ;  /* 0x000000060f00720c */ /* 0x000fc60003f26270 */
[----:B------:R1:W-:Y:S04]  /*26b0*/  @!P6 STG.E desc[UR6][R2.64+0x580], R37 ;  /* 0x000580250200e986 */ /* 0x0003e8000c101906 */
[----:B------:R1:W-:Y:S04]  /*26c0*/  @!P5 STG.E desc[UR6][R2.64+0x600], R45 ;  /* 0x0006002d0200d986 */ /* 0x0003e8000c101906 */
[----:B------:R1:W-:Y:S04]  /*26d0*/  @!P4 STG.E desc[UR6][R2.64+0x680], R33 ;  /* 0x000680210200c986 */ /* 0x0003e8000c101906 */
[----:B------:R1:W-:Y:S04]  /*26e0*/  @!P3 STG.E desc[UR6][R2.64+0x700], R35 ;  /* 0x000700230200b986 */ /* 0x0003e8000c101906 */
[----:B------:R1:W-:Y:S04]  /*26f0*/  @!P2 STG.E desc[UR6][R2.64+0x780], R31 ;  /* 0x0007801f0200a986 */ /* 0x0003e8000c101906 */
[----:B------:R1:W-:Y:S02]  /*2700*/  @!P1 STG.E desc[UR6][R2.64+0x800], R47 ;  /* 0x0008002f02009986 */ /* 0x0003e4000c101906 */
.L_x_25:
[----:B------:R-:W-:Y:S05]  /*2710*/  @P0 BRA `(.L_x_26) ;  /* 0x0000000000480947 */ /* 0x000fea0003800000 */
[----:B0-----:R0:W5:Y:S04]  /*2720*/  LDG.E R13, desc[UR6][R8.64] ;  /* 0x00000006080d7981 */ /* 0x001168000c1e1900 */
[----:B------:R0:W5:Y:S04]  /*2730*/  LDG.E R15, desc[UR6][R8.64+0x80] ;  /* 0x00008006080f7981 */ /* 0x000168000c1e1900 */
[----:B------:R0:W5:Y:S04]  /*2740*/  LDG.E R17, desc[UR6][R8.64+0x100] ;  /* 0x0001000608117981 */ /* 0x000168000c1e1900 */
[----:B-1----:R0:W5:Y:S04]  /*2750*/  LDG.E R19, desc[UR6][R8.64+0x180] ;  /* 0x0001800608137981 */ /* 0x002168000c1e1900 */
        /* <DEDUP_REMOVED lines=14> */
.L_x_26:
[----:B------:R-:W-:Y:S02]  /*2840*/  IMAD.IADD R18, R0, 0x1, -R18 ;  /* 0x0000000100127824 */ /* 0x000fe400078e0a12 */
[C---:B01----:R-:W-:Y:S02]  /*2850*/  VIADD R3, R11.reuse, 0x20 ;  /* 0x000000200b037836 */ /* 0x043fe40000000000 */
[C---:B------:R-:W-:Y:S01]  /*2860*/  VIADD R47, R11.reuse, 0x40 ;  /* 0x000000400b2f7836 */ /* 0x040fe20000000000 */
[CC--:B------:R-:W-:Y:S01]  /*2870*/  ISETP.GE.AND P5, PT, R11.reuse, R18.reuse, PT ;  /* 0x000000120b00720c */ /* 0x0c0fe20003fa6270 */
[----:B------:R-:W-:Y:S01]  /*2880*/  VIADD R49, R11, 0x80 ;  /* 0x000000800b317836 */ /* 0x000fe20000000000 */
[-C--:B------:R-:W-:Y:S01]  /*2890*/  ISETP.GE.AND P4, PT, R3, R18.reuse, PT ;  /* 0x000000120300720c */ /* 0x080fe20003f86270 */
[----:B------:R-:W-:Y:S01]  /*28a0*/  VIADD R3, R11, 0x60 ;  /* 0x000000600b037836 */ /* 0x000fe20000000000 */
[-C--:B------:R-:W-:Y:S01]  /*28b0*/  ISETP.GE.AND P3, PT, R47, R18.reuse, PT ;  /* 0x000000122f00720c */ /* 0x080fe20003f66270 */
[----:B------:R-:W-:Y:S01]  /*28c0*/  VIADD R47, R11, 0xa0 ;  /* 0x000000a00b2f7836 */ /* 0x000fe20000000000 */
[----:B------:R-:W-:-:S02]  /*28d0*/  ISETP.GE.AND P1, PT, R49, R18, PT ;  /* 0x000000123100720c */ /* 0x000fc40003f26270 */
[-C--:B------:R-:W-:Y:S01]  /*28e0*/  ISETP.GE.AND P2, PT, R3, R18.reuse, PT ;  /* 0x000000120300720c */ /* 0x080fe20003f46270 */
[----:B------:R-:W-:Y:S01]  /*28f0*/  VIADD R3, R11, 0xc0 ;  /* 0x000000c00b037836 */ /* 0x000fe20000000000 */
[-C--:B------:R-:W-:Y:S01]  /*2900*/  ISETP.GE.AND P6, PT, R47, R18.reuse, PT ;  /* 0x000000122f00720c */ /* 0x080fe20003fc6270 */
[----:B------:R-:W-:Y:S02]  /*2910*/  VIADD R47, R11, 0xe0 ;  /* 0x000000e00b2f7836 */ /* 0x000fe40000000000 */
[----:B------:R1:W5:Y:S01]  /*2920*/  @!P5 LDG.E R13, desc[UR6][R8.64] ;  /* 0x00000006080dd981 */ /* 0x000362000c1e1900 */
[-C--:B------:R-:W-:Y:S01]  /*2930*/  ISETP.GE.AND P5, PT, R3, R18.reuse, PT ;  /* 0x000000120300720c */ /* 0x080fe20003fa6270 */
[----:B------:R-:W-:Y:S02]  /*2940*/  VIADD R3, R11, 0x100 ;  /* 0x000001000b037836 */ /* 0x000fe40000000000 */
[----:B------:R1:W5:Y:S01]  /*2950*/  @!P4 LDG.E R15, desc[UR6][R8.64+0x80] ;  /* 0x00008006080fc981 */ /* 0x000362000c1e1900 */
[----:B------:R-:W-:Y:S01]  /*2960*/  ISETP.GE.AND P4, PT, R47, R18, PT ;  /* 0x000000122f00720c */ /* 0x000fe20003f86270 */
[----:B------:R-:W-:-:S02]  /*2970*/  VIADD R47, R11, 0x120 ;  /* 0x000001200b2f7836 */ /* 0x000fc40000000000 */
[----:B------:R1:W5:Y:S01]  /*2980*/  @!P3 LDG.E R17, desc[UR6][R8.64+0x100] ;  /* 0x000100060811b981 */ /* 0x000362000c1e1900 */
        /* <DEDUP_REMOVED lines=21> */
[----:B------:R-:W-:-:S03]  /*2ae0*/  ISETP.GE.AND P2, PT, R47, R18, PT ;  /* 0x000000122f00720c */ /* 0x000fc60003f46270 */
[----:B------:R1:W5:Y:S01]  /*2af0*/  @!P1 LDG.E R33, desc[UR6][R8.64+0x500] ;  /* 0x0005000608219981 */ /* 0x000362000c1e1900 */
[----:B------:R-:W-:-:S03]  /*2b00*/  ISETP.GE.AND P1, PT, R3, R18, PT ;  /* 0x000000120300720c */ /* 0x000fc60003f26270 */
[----:B------:R1:W5:Y:S04]  /*2b10*/  @!P6 LDG.E R35, desc[UR6][R8.64+0x580] ;  /* 0x000580060823e981 */ /* 0x000368000c1e1900 */
[----:B------:R1:W5:Y:S04]  /*2b20*/  @!P5 LDG.E R37, desc[UR6][R8.64+0x600] ;  /* 0x000600060825d981 */ /* 0x000368000c1e1900 */
[----:B------:R1:W5:Y:S04]  /*2b30*/  @!P4 LDG.E R39, desc[UR6][R8.64+0x680] ;  /* 0x000680060827c981 */ /* 0x000368000c1e1900 */
[----:B------:R1:W5:Y:S04]  /*2b40*/  @!P3 LDG.E R41, desc[UR6][R8.64+0x700] ;  /* 0x000700060829b981 */ /* 0x000368000c1e1900 */
[----:B------:R1:W5:Y:S04]  /*2b50*/  @!P2 LDG.E R43, desc[UR6][R8.64+0x780] ;  /* 0x00078006082ba981 */ /* 0x000368000c1e1900 */
[----:B------:R1:W5:Y:S02]  /*2b60*/  @!P1 LDG.E R45, desc[UR6][R8.64+0x800] ;  /* 0x00080006082d9981 */ /* 0x000364000c1e1900 */
.L_x_27:
[----:B------:R-:W-:Y:S05]  /*2b70*/  @P0 BRA `(.L_x_28) ;  /* 0x0000000000540947 */ /* 0x000fea0003800000 */
[----:B------:R-:W2:Y:S02]  /*2b80*/  LDCU.64 UR4, c[0x0][0x3b0] ;  /* 0x00007600ff0477ac */ /* 0x000ea40008000a00 */
[----:B--2---:R-:W-:-:S04]  /*2b90*/  LEA R2, P0, R4, UR4, 0x2 ;  /* 0x0000000404027c11 */ /* 0x004fc8000f8010ff */
[----:B------:R-:W-:-:S05]  /*2ba0*/  LEA.HI.X R3, R4, UR5, R7, 0x2, P0 ;  /* 0x0000000504037c11 */ /* 0x000fca00080f1407 */
[----:B-----5:R-:W-:Y:S04]  /*2bb0*/  STG.E desc[UR6][R2.64], R13 ;  /* 0x0000000d02007986 */ /* 0x020fe8000c101906 */
[----:B------:R-:W-:Y:S04]  /*2bc0*/  STG.E desc[UR6][R2.64+0x80], R15 ;  /* 0x0000800f02007986 */ /* 0x000fe8000c101906 */
        /* <DEDUP_REMOVED lines=14> */
[----:B------:R-:W-:Y:S01]  /*2cb0*/  STG.E desc[UR6][R2.64+0x800], R45 ;  /* 0x0008002d02007986 */ /* 0x000fe2000c101906 */
[----:B------:R-:W-:Y:S05]  /*2cc0*/  EXIT ;  /* 0x000000000000794d */ /* 0x000fea0003800000 */
.L_x_28:
[----:B------:R-:W2:Y:S01]  /*2cd0*/  LDCU.64 UR4, c[0x0][0x3b0] ;  /* 0x00007600ff0477ac */ /* 0x000ea20008000a00 */
[----:B------:R-:W-:Y:S02]  /*2ce0*/  IMAD R0, R5, -0x1980, R0 ;  /* 0xffffe68005007824 */ /* 0x000fe400078e0200 */
[C---:B------:R-:W-:Y:S02]  /*2cf0*/  VIADD R5, R11.reuse, 0x40 ;  /* 0x000000400b057836 */ /* 0x040fe40000000000 */
[C---:B------:R-:W-:Y:S01]  /*2d00*/  VIADD R3, R11.reuse, 0x20 ;  /* 0x000000200b037836 */ /* 0x040fe20000000000 */
[CC--:B------:R-:W-:Y:S01]  /*2d10*/  ISETP.GE.AND P3, PT, R11.reuse, R0.reuse, PT ;  /* 0x000000000b00720c */ /* 0x0c0fe20003f66270 */
[----:B01----:R-:W-:Y:S01]  /*2d20*/  VIADD R9, R11, 0x60 ;  /* 0x000000600b097836 */ /* 0x003fe20000000000 */
[-C--:B------:R-:W-:Y:S01]  /*2d30*/  ISETP.GE.AND P1, PT, R5, R0.reuse, PT ;  /* 0x000000000500720c */ /* 0x080fe20003f26270 */
[----:B------:R-:W-:Y:S01]  /*2d40*/  VIADD R5, R11, 0x80 ;  /* 0x000000800b057836 */ /* 0x000fe20000000000 */
[-C--:B------:R-:W-:Y:S01]  /*2d50*/  ISETP.GE.AND P2, PT, R3, R0.reuse, PT ;  /* 0x000000000300720c */ /* 0x080fe20003f46270 */
[----:B------:R-:W-:Y:S01]  /*2d60*/  VIADD R47, R11, 0xc0 ;  /* 0x000000c00b2f7836 */ /* 0x000fe20000000000 */
[-C--:B------:R-:W-:Y:S01]  /*2d70*/  ISETP.GE.AND P0, PT, R9, R0.reuse, PT ;  /* 0x000000000900720c */ /* 0x080fe20003f06270 */
[----:B------:R-:W-:Y:S01]  /*2d80*/  VIADD R9, R11, 0xa0 ;  /* 0x000000a00b097836 */ /* 0x000fe20000000000 */
[----:B------:R-:W-:Y:S01]  /*2d90*/  ISETP.GE.AND P6, PT, R5, R0, PT ;  /* 0x000000000500720c */ /* 0x000fe20003fc6270 */
[----:B------:R-:W-:Y:S01]  /*2da0*/  VIADD R5, R11, 0xe0 ;  /* 0x000000e00b057836 */ /* 0x000fe20000000000 */
[----:B--2---:R-:W-:-:S02]  /*2db0*/  LEA R2, P4, R4, UR4, 0x2 ;  /* 0x0000000404027c11 */ /* 0x004fc4000f8810ff */
[-C--:B------:R-:W-:Y:S02]  /*2dc0*/  ISETP.GE.AND P5, PT, R9, R0.reuse, PT ;  /* 0x000000000900720c */ /* 0x080fe40003fa6270 */
[----:B------:R-:W-:Y:S01]  /*2dd0*/  LEA.HI.X R3, R4, UR5, R7, 0x2, P4 ;  /* 0x0000000504037c11 */ /* 0x000fe2000a0f1407 */
[----:B------:R-:W-:Y:S01]  /*2de0*/  VIADD R7, R11, 0x100 ;  /* 0x000001000b077836 */ /* 0x000fe20000000000 */
[----:B------:R-:W-:-:S03]  /*2df0*/  ISETP.GE.AND P4, PT, R47, R0, PT ;  /* 0x000000002f00720c */ /* 0x000fc60003f86270 */
[----:B-----5:R0:W-:Y:S01]  /*2e00*/  @!P3 STG.E desc[UR6][R2.64], R13 ;  /* 0x0000000d0200b986 */ /* 0x0201e2000c101906 */
        /* <DEDUP_REMOVED lines=19> */
[C---:B------:R-:W-:Y:S02]  /*2f40*/  VIADD R5, R11.reuse, 0x1e0 ;  /* 0x000001e00b057836 */ /* 0x040fe40000000000 */
[----:B------:R-:W-:Y:S01]  /*2f50*/  VIADD R11, R11, 0x200 ;  /* 0x000002000b0b7836 */ /* 0x000fe20000000000 */
[----:B------:R0:W-:Y:S01]  /*2f60*/  @!P3 STG.E desc[UR6][R2.64+0x380], R27 ;  /* 0x0003801b0200b986 */ /* 0x0001e2000c101906 */
[----:B------:R-:W-:-:S03]  /*2f70*/  ISETP.GE.AND P3, PT, R7, R0, PT ;  /* 0x000000000700720c */ /* 0x000fc60003f66270 */
        /* <DEDUP_REMOVED lines=9> */
[----:B------:R0:W-:Y:S01]  /*3010*/  @!P2 STG.E desc[UR6][R2.64+0x780], R43 ;  /* 0x0007802b0200a986 */ /* 0x0001e2000c101906 */
[----:B------:R-:W-:Y:S05]  /*3020*/  @P1 EXIT ;  /* 0x000000000000194d */ /* 0x000fea0003800000 */
[----:B------:R-:W-:Y:S01]  /*3030*/  STG.E desc[UR6][R2.64+0x800], R45 ;  /* 0x0008002d02007986 */ /* 0x000fe2000c101906 */
[----:B------:R-:W-:Y:S05]  /*3040*/  EXIT ;  /* 0x000000000000794d */ /* 0x000fea0003800000 */
.L_x_14:
[----:B------:R-:W-:Y:S01]  /*3050*/  IMAD.MOV.U32 R2, RZ, RZ, RZ ;  /* 0x000000ffff027224 */ /* 0x000fe200078e00ff */
[C---:B------:R-:W-:Y:S01]  /*3060*/  ISETP.GT.U32.AND P0, PT, R3.reuse, 0x1f, PT ;  /* 0x0000001f0300780c */ /* 0x040fe20003f04070 */
[----:B------:R-:W-:Y:S05]  /*3070*/  WARPSYNC.ALL ;  /* 0x0000000000007948 */ /* 0x000fea0003800000 */
[----:B------:R-:W-:-:S04]  /*3080*/  IMAD.HI.U32 R6, R3, 0x15555556, R2 ;  /* 0x1555555603067827 */ /* 0x000fc800078e0002 */
[----:B------:R-:W-:-:S05]  /*3090*/  IMAD R35, R6, 0x4, R23 ;  /* 0x0000000406237824 */ /* 0x000fca00078e0217 */
[----:B------:R0:W-:Y:S01]  /*30a0*/  STS [R35+0x3410], R20 ;  /* 0x0034101423007388 */ /* 0x0001e20000000800 */
[----:B------:R-:W-:Y:S06]  /*30b0*/  BAR.SYNC.DEFER_BLOCKING 0x0 ;  /* 0x0000000000007b1d */ /* 0x000fec0000010000 */
[----:B------:R-:W-:Y:S05]  /*30c0*/  @P0 BRA `(.L_x_29) ;  /* 0x0000000000dc0947 */ /* 0x000fea0003800000 */
[----:B------:R-:W-:Y:S01]  /*30d0*/  IMAD R6, R3, 0x34, R23 ;  /* 0x0000003403067824 */ /* 0x000fe200078e0217 */
[----:B------:R-:W-:-:S04]  /*30e0*/  UMOV UR4, 0xffffffff ;  /* 0xffffffff00047882 */ /* 0x000fc80000000000 */
[----:B------:R-:W-:Y:S04]  /*30f0*/  LDS R55, [R6+0x3410] ;  /* 0x0034100006377984 */ /* 0x000fe80000000800 */
[----:B------:R-:W-:Y:S04]  /*3100*/  LDS R64, [R6+0x3414] ;  /* 0x0034140006407984 */ /* 0x000fe80000000800 */
[----:B------:R-:W1:Y:S04]  /*3110*/  LDS R53, [R6+0x3418] ;  /* 0x0034180006357984 */ /* 0x000e680000000800 */
[----:B------:R-:W-:Y:S04]  /*3120*/  LDS R62, [R6+0x341c] ;  /* 0x00341c00063e7984 */ /* 0x000fe80000000800 */
[----:B------:R-:W2:Y:S04]  /*3130*/  LDS R51, [R6+0x3420] ;  /* 0x0034200006337984 */ /* 0x000ea80000000800 */
[----:B------:R-:W-:Y:S04]  /*3140*/  LDS R60, [R6+0x3424] ;  /* 0x00342400063c7984 */ /* 0x000fe80000000800 */
[----:B------:R-:W3:Y:S04]  /*3150*/  LDS R49, [R6+0x3428] ;  /* 0x0034280006317984 */ /* 0x000ee80000000800 */
[----:B------:R-:W-:Y:S04]  /*3160*/  LDS R56, [R6+0x342c] ;  /* 0x00342c0006387984 */ /* 0x000fe80000000800 */
[----:B------:R-:W4:Y:S04]  /*3170*/  LDS R47, [R6+0x3430] ;  /* 0x00343000062f7984 */ /* 0x000f280000000800 */
[----:B------:R-:W-:Y:S04]  /*3180*/  LDS R50, [R6+0x3434] ;  /* 0x0034340006327984 */ /* 0x000fe80000000800 */
[----:B------:R-:W5:Y:S04]  /*3190*/  LDS R7, [R6+0x3438] ;  /* 0x0034380006077984 */ /* 0x000f680000000800 */
[----:B------:R-:W0:Y:S01]  /*31a0*/  LDS R57, [R6+0x343c] ;  /* 0x00343c0006397984 */ /* 0x000e220000000800 */
[----:B-1----:R-:W-:-:S04]  /*31b0*/  IADD3 R59, PT, PT, R53, R64, R55 ;  /* 0x00000040353b7210 */ /* 0x002fc80007ffe037 */
[----:B--2---:R-:W-:-:S04]  /*31c0*/  IADD3 R59, PT, PT, R51, R59, R62 ;  /* 0x0000003b333b7210 */ /* 0x004fc80007ffe03e */
[----:B---3--:R-:W-:-:S04]  /*31d0*/  IADD3 R59, PT, PT, R49, R59, R60 ;  /* 0x0000003b313b7210 */ /* 0x008fc80007ffe03c */
[----:B----4-:R-:W-:-:S04]  /*31e0*/  IADD3 R59, PT, PT, R47, R59, R56 ;  /* 0x0000003b2f3b7210 */ /* 0x010fc80007ffe038 */
[----:B-----5:R-:W-:-:S05]  /*31f0*/  IADD3 R66, PT, PT, R7, R59, R50 ;  /* 0x0000003b07427210 */ /* 0x020fca0007ffe032 */
[----:B0-----:R-:W-:Y:S01]  /*3200*/  IMAD.IADD R57, R57, 0x1, R66 ;  /* 0x0000000139397824 */ /* 0x001fe200078e0242 */
[----:B------:R-:W-:Y:S06]  /*3210*/  BRA.DIV UR4, `(.L_x_30) ;  /* 0x0000008204847947 */ /* 0x000fec000b800000 */
[----:B------:R-:W0:Y:S02]  /*3220*/  SHFL.UP P0, R66, R57, 0x1, RZ ;  /* 0x0420000039427989 */ /* 0x000e2400000000ff */
[----:B0-----:R-:W-:-:S05]  /*3230*/  @P0 IMAD.IADD R66, R57, 0x1, R66 ;  /* 0x0000000139420824 */ /* 0x001fca00078e0242 */
[----:B------:R-:W0:Y:S02]  /*3240*/  SHFL.UP P0, R59, R66, 0x2, RZ ;  /* 0x04400000423b7989 */ /* 0x000e2400000000ff */
[----:B0-----:R-:W-:-:S05]  /*3250*/  @P0 IMAD.IADD R59, R66, 0x1, R59 ;  /* 0x00000001423b0824 */ /* 0x001fca00078e023b */
[----:B------:R-:W0:Y:S02]  /*3260*/  SHFL.UP P0, R68, R59, 0x4, RZ ;  /* 0x048000003b447989 */ /* 0x000e2400000000ff */
[----:B0-----:R-:W-:-:S05]  /*3270*/  @P0 IMAD.IADD R68, R59, 0x1, R68 ;  /* 0x000000013b440824 */ /* 0x001fca00078e0244 */
[----:B------:R-:W0:Y:S02]  /*3280*/  SHFL.UP P0, R61, R68, 0x8, RZ ;  /* 0x05000000443d7989 */ /* 0x000e2400000000ff */
[----:B0-----:R-:W-:-:S05]  /*3290*/  @P0 IMAD.IADD R61, R68, 0x1, R61 ;  /* 0x00000001443d0824 */ /* 0x001fca00078e023d */
[----:B------:R0:W1:Y:S02]  /*32a0*/  SHFL.UP P0, R70, R61, 0x10, RZ ;  /* 0x060000003d467989 */ /* 0x00006400000000ff */
.L_x_120:
[----:B-1----:R-:W-:-:S04]  /*32b0*/  @P0 IMAD.IADD R70, R61, 0x1, R70 ;  /* 0x000000013d460824 */ /* 0x002fc800078e0246 */
[----:B------:R-:W-:-:S04]  /*32c0*/  IMAD.IADD R57, R70, 0x1, -R57 ;  /* 0x0000000146397824 */ /* 0x000fc800078e0a39 */
[----:B------:R-:W-:Y:S01]  /*32d0*/  IMAD.IADD R55, R55, 0x1, R57 ;  /* 0x0000000137377824 */ /* 0x000fe200078e0239 */
[----:B------:R1:W-:Y:S03]  /*32e0*/  STS [R6+0x3410], R57 ;  /* 0x0034103906007388 */ /* 0x0003e60000000800 */
        /* <DEDUP_REMOVED lines=19> */
[----:B------:R1:W-:Y:S04]  /*3420*/  STS [R6+0x3438], R50 ;  /* 0x0034383206007388 */ /* 0x0003e80000000800 */
[----:B------:R1:W-:Y:S02]  /*3430*/  STS [R6+0x343c], R7 ;  /* 0x00343c0706007388 */ /* 0x0003e40000000800 */
.L_x_29:
[----:B------:R-:W-:Y:S05]  /*3440*/  WARPSYNC.ALL ;  /* 0x0000000000007948 */ /* 0x000fea0003800000 */
[----:B------:R-:W-:Y:S01]  /*3450*/  BAR.SYNC.DEFER_BLOCKING 0x0 ;  /* 0x0000000000007b1d */ /* 0x000fe20000010000 */
[----:B------:R-:W-:-:S05]  /*3460*/  ISETP.NE.AND P0, PT, R58, RZ, PT ;  /* 0x000000ff3a00720c */ /* 0x000fca0003f05270 */
[----:B------:R-:W-:Y:S01]  /*3470*/  BSSY.RECONVERGENT B0, `(.L_x_31) ;  /* 0x0000027000007945 */ /* 0x000fe20003800200 */
[----:B0-----:R-:W0:Y:S07]  /*3480*/  LDS R35, [R35+0x3410] ;  /* 0x0034100023237984 */ /* 0x001e2e0000000800 */
[----:B------:R-:W-:Y:S05]  /*3490*/  @P0 BRA `(.L_x_32) ;  /* 0x0000000000900947 */ /* 0x000fea0003800000 */
[----:B-1----:R-:W0:Y:S04]  /*34a0*/  LDS R6, [R22] ;  /* 0x0000000016067984 */ /* 0x002e280000000800 */
        /* <DEDUP_REMOVED lines=8> */
[----:B------:R-:W5:Y:S04]  /*3530*/  LDS R72, [R22+0x2400] ;  /* 0x0024000016487984 */ /* 0x000f680000000800 */
[----:B------:R-:W5:Y:S01]  /*3540*/  LDS R74, [R22+0x2800] ;  /* 0x00280000164a7984 */ /* 0x000f620000000800 */
[----:B0-----:R-:W-:-:S03]  /*3550*/  IMAD.IADD R7, R35, 0x1, R6 ;  /* 0x0000000123077824 */ /* 0x001fc600078e0206 */
[----:B------:R-:W0:Y:S01]  /*3560*/  LDS R76, [R22+0x2c00] ;  /* 0x002c0000164c7984 */ /* 0x000e220000000800 */
[C---:B-1----:R-:W-:Y:S02]  /*3570*/  IMAD.IADD R47, R35.reuse, 0x1, R50 ;  /* 0x00000001232f7824 */ /* 0x042fe400078e0232 */
[C---:B--2---:R-:W-:Y:S01]  /*3580*/  IMAD.IADD R49, R35.reuse, 0x1, R56 ;  /* 0x0000000123317824 */ /* 0x044fe200078e0238 */
[----:B------:R1:W-:Y:S01]  /*3590*/  STS [R22], R7 ;  /* 0x0000000716007388 */ /* 0x0003e20000000800 */
        /* <DEDUP_REMOVED lines=8> */
[----:B-1----:R-:W-:-:S03]  /*3620*/  IMAD.IADD R7, R35, 0x1, R68 ;  /* 0x0000000123077824 */ /* 0x002fc600078e0244 */
[----:B------:R4:W-:Y:S01]  /*3630*/  STS [R22+0x1400], R55 ;  /* 0x0014003716007388 */ /* 0x0009e20000000800 */
[----:B--2---:R-:W-:-:S03]  /*3640*/  IMAD.IADD R47, R35, 0x1, R70 ;  /* 0x00000001232f7824 */ /* 0x004fc600078e0246 */
[----:B------:R4:W-:Y:S01]  /*3650*/  STS [R22+0x1800], R57 ;  /* 0x0018003916007388 */ /* 0x0009e20000000800 */
[----:B---3--:R-:W-:-:S03]  /*3660*/  IMAD.IADD R49, R35, 0x1, R72 ;  /* 0x0000000123317824 */ /* 0x008fc600078e0248 */
[----:B------:R4:W-:Y:S01]  /*3670*/  STS [R22+0x1c00], R7 ;  /* 0x001c000716007388 */ /* 0x0009e20000000800 */
[----:B------:R-:W-:-:S03]  /*3680*/  IMAD.IADD R59, R35, 0x1, R74 ;  /* 0x00000001233b7824 */ /* 0x000fc600078e024a */
[----:B------:R4:W-:Y:S01]  /*3690*/  STS [R22+0x2000], R47 ;  /* 0x0020002f16007388 */ /* 0x0009e20000000800 */
[----:B0-----:R-:W-:-:S03]  /*36a0*/  IMAD.IADD R61, R35, 0x1, R76 ;  /* 0x00000001233d7824 */ /* 0x001fc600078e024c */
[----:B------:R4:W-:Y:S04]  /*36b0*/  STS [R22+0x2400], R49 ;  /* 0x0024003116007388 */ /* 0x0009e80000000800 */
[----:B------:R4:W-:Y:S04]  /*36c0*/  STS [R22+0x2800], R59 ;  /* 0x0028003b16007388 */ /* 0x0009e80000000800 */
[----:B------:R4:W-:Y:S02]  /*36d0*/  STS [R22+0x2c00], R61 ;  /* 0x002c003d16007388 */ /* 0x0009e40000000800 */
.L_x_32:
[----:B------:R-:W-:Y:S05]  /*36e0*/  BSYNC.RECONVERGENT B0 ;  /* 0x0000000000007941 */ /* 0x000fea0003800200 */
.L_x_31:
[----:B------:R-:W-:Y:S01]  /*36f0*/  BAR.SYNC.DEFER_BLOCKING 0x0 ;  /* 0x0000000000007b1d */ /* 0x000fe20000010000 */
[----:B------:R-:W-:Y:S01]  /*3700*/  R2P PR, R45, 0x7f ;  /* 0x0000007f2d007804 */ /* 0x000fe20000000000 */
[----:B-1----:R-:W-:-:S04]  /*3710*/  IMAD.MOV.U32 R60, RZ, RZ, RZ ;  /* 0x000000ffff3c7224 */ /* 0x002fc800078e00ff */
[----:B------:R-:W-:Y:S08]  /*3720*/  BSSY.RECONVERGENT B0, `(.L_x_33) ;  /* 0x0000024000007945 */ /* 0x000ff00003800200 */
[----:B------:R-:W-:Y:S02]  /*3730*/  VOTE.ANY R6, PT, P0 ;  /* 0x0000000000067806 */ /* 0x000fe400000e0100 */
[----:B----4-:R-:W-:-:S02]  /*3740*/  VOTE.ANY R7, PT, P1 ;  /* 0x0000000000077806 */ /* 0x010fc400008e0100 */
[----:B------:R-:W-:Y:S02]  /*3750*/  @!P0 LOP3.LUT R6, RZ, R6, RZ, 0x33, !PT ;  /* 0x00000006ff068212 */ /* 0x000fe400078e33ff */
[----:B------:R-:W-:Y:S02]  /*3760*/  VOTE.ANY R47, PT, P2 ;  /* 0x00000000002f7806 */ /* 0x000fe400010e0100 */
[----:B------:R-:W-:Y:S02]  /*3770*/  @!P1 LOP3.LUT R7, RZ, R7, RZ, 0x33, !PT ;  /* 0x00000007ff079212 */ /* 0x000fe400078e33ff */
[----:B------:R-:W-:Y:S02]  /*3780*/  VOTE.ANY R49, PT, P3 ;  /* 0x0000000000317806 */ /* 0x000fe400018e0100 */
[----:B------:R-:W-:Y:S02]  /*3790*/  @!P2 LOP3.LUT R47, RZ, R47, RZ, 0x33, !PT ;  /* 0x0000002fff2fa212 */ /* 0x000fe400078e33ff */
[----:B------:R-:W-:-:S02]  /*37a0*/  LOP3.LUT R6, R7, R6, RZ, 0xc0, !PT ;  /* 0x0000000607067212 */ /* 0x000fc400078ec0ff */
[----:B------:R-:W-:Y:S02]  /*37b0*/  @!P3 LOP3.LUT R49, RZ, R49, RZ, 0x33, !PT ;  /* 0x00000031ff31b212 */ /* 0x000fe400078e33ff */
[----:B------:R-:W-:Y:S02]  /*37c0*/  LOP3.LUT R6, R47, R6, RZ, 0xc0, !PT ;  /* 0x000000062f067212 */ /* 0x000fe400078ec0ff */
[----:B------:R-:W-:Y:S02]  /*37d0*/  VOTE.ANY R7, PT, P4 ;  /* 0x0000000000077806 */ /* 0x000fe400020e0100 */
[----:B------:R-:W-:Y:S02]  /*37e0*/  LOP3.LUT R6, R49, R6, RZ, 0xc0, !PT ;  /* 0x0000000631067212 */ /* 0x000fe400078ec0ff */
[----:B------:R-:W-:Y:S02]  /*37f0*/  @!P4 LOP3.LUT R7, RZ, R7, RZ, 0x33, !PT ;  /* 0x00000007ff07c212 */ /* 0x000fe400078e33ff */
[----:B------:R-:W-:-:S02]  /*3800*/  VOTE.ANY R47, PT, P5 ;  /* 0x00000000002f7806 */ /* 0x000fc400028e0100 */
[----:B------:R-:W-:Y:S01]  /*3810*/  LOP3.LUT R6, R7, R6, RZ, 0xc0, !PT ;  /* 0x0000000607067212 */ /* 0x000fe200078ec0ff */
[----:B------:R-:W-:Y:S01]  /*3820*/  IMAD.SHL.U32 R7, R3, 0x20, RZ ;  /* 0x0000002003077824 */ /* 0x000fe200078e00ff */
[----:B------:R-:W-:Y:S02]  /*3830*/  LOP3.LUT P0, RZ, R45, 0x80, RZ, 0xc0, !PT ;  /* 0x000000802dff7812 */ /* 0x000fe4000780c0ff */
[----:B------:R-:W-:Y:S02]  /*3840*/  @!P5 LOP3.LUT R47, RZ, R47, RZ, 0x33, !PT ;  /* 0x0000002fff2fd212 */ /* 0x000fe400078e33ff */
[----:B------:R-:W-:Y:S02]  /*3850*/  VOTE.ANY R50, PT, P6 ;  /* 0x0000000000327806 */ /* 0x000fe400030e0100 */
[----:B------:R-:W-:Y:S02]  /*3860*/  LOP3.LUT R47, R47, R6, RZ, 0xc0, !PT ;  /* 0x000000062f2f7212 */ /* 0x000fe400078ec0ff */
[----:B------:R-:W1:Y:S01]  /*3870*/  S2R R6, SR_LEMASK ;  /* 0x0000000000067919 */ /* 0x000e620000003a00 */
[----:B------:R-:W-:-:S04]  /*3880*/  @!P6 LOP3.LUT R50, RZ, R50, RZ, 0x33, !PT ;  /* 0x00000032ff32e212 */ /* 0x000fc800078e33ff */
[----:B------:R-:W-:Y:S02]  /*3890*/  VOTE.ANY R56, PT, P0 ;  /* 0x0000000000387806 */ /* 0x000fe400000e0100 */
[----:B------:R-:W-:Y:S02]  /*38a0*/  LOP3.LUT R47, R50, R47, RZ, 0xc0, !PT ;  /* 0x0000002f322f7212 */ /* 0x000fe400078ec0ff */
[----:B------:R-:W-:Y:S02]  /*38b0*/  @!P0 LOP3.LUT R56, RZ, R56, RZ, 0x33, !PT ;  /* 0x00000038ff388212 */ /* 0x000fe400078e33ff */
[----:B------:R-:W-:Y:S02]  /*38c0*/  LOP3.LUT R50, R7, 0x7c00, RZ, 0xc0, !PT ;  /* 0x00007c0007327812 */ /* 0x000fe400078ec0ff */
[----:B------:R-:W-:-:S03]  /*38d0*/  LOP3.LUT R47, R56, R47, RZ, 0xc0, !PT ;  /* 0x0000002f382f7212 */ /* 0x000fc600078ec0ff */
[----:B------:R-:W-:Y:S01]  /*38e0*/  IMAD.IADD R7, R23, 0x1, R50 ;  /* 0x0000000117077824 */ /* 0x000fe200078e0232 */
[----:B------:R-:W2:Y:S01]  /*38f0*/  FLO.U32 R49, R47 ;  /* 0x0000002f00317300 */ /* 0x000ea200000e0000 */
[----:B-1----:R-:W-:Y:S02]  /*3900*/  LOP3.LUT R55, R6, R47, RZ, 0xc0, !PT ;  /* 0x0000002f06377212 */ /* 0x002fe400078ec0ff */
[----:B--2---:R-:W-:-:S05]  /*3910*/  ISETP.NE.AND P0, PT, R0, R49, PT ;  /* 0x000000310000720c */ /* 0x004fca0003f05270 */
[----:B------:R-:W1:Y:S08]  /*3920*/  POPC R55, R55 ;  /* 0x0000003700377309 */ /* 0x000e700000000000 */
[----:B------:R-:W-:Y:S05]  /*3930*/  @P0 BRA `(.L_x_34) ;  /* 0x0000000000080947 */ /* 0x000fea0003800000 */
[----:B------:R-:W-:-:S06]  /*3940*/  IMAD R60, R45, 0x4, R7 ;  /* 0x000000042d3c7824 */ /* 0x000fcc00078e0207 */
[----:B-1----:R2:W3:Y:S02]  /*3950*/  ATOMS.ADD R60, [R60], R55 ;  /* 0x000000373c3c738c */ /* 0x0024e40000000000 */
.L_x_34:
[----:B------:R-:W-:Y:S05]  /*3960*/  BSYNC.RECONVERGENT B0 ;  /* 0x0000000000007941 */ /* 0x000fea0003800200 */
.L_x_33:
[----:B------:R-:W-:Y:S01]  /*3970*/  R2P PR, R52, 0x7f ;  /* 0x0000007f34007804 */ /* 0x000fe20000000000 */
[----:B---3--:R3:W4:Y:S01]  /*3980*/  SHFL.IDX PT, R60, R60, R49, 0x1f ;  /* 0x00001f313c3c7589 */ /* 0x00872200000e0000 */
[----:B------:R-:W-:Y:S11]  /*3990*/  BSSY.RECONVERGENT B0, `(.L_x_35) ;  /* 0x0000021000007945 */ /* 0x000ff60003800200 */
[----:B------:R-:W-:-:S02]  /*39a0*/  VOTE.ANY R45, PT, P0 ;  /* 0x00000000002d7806 */ /* 0x000fc400000e0100 */
[----:B------:R-:W-:Y:S02]  /*39b0*/  VOTE.ANY R50, PT, P1 ;  /* 0x0000000000327806 */ /* 0x000fe400008e0100 */
[----:B------:R-:W-:Y:S02]  /*39c0*/  @!P0 LOP3.LUT R45, RZ, R45, RZ, 0x33, !PT ;  /* 0x0000002dff2d8212 */ /* 0x000fe400078e33ff */
[----:B------:R-:W-:Y:S02]  /*39d0*/  VOTE.ANY R56, PT, P2 ;  /* 0x0000000000387806 */ /* 0x000fe400010e0100 */
[----:B------:R-:W-:Y:S02]  /*39e0*/  @!P1 LOP3.LUT R50, RZ, R50, RZ, 0x33, !PT ;  /* 0x00000032ff329212 */ /* 0x000fe400078e33ff */
[----:B------:R-:W-:Y:S02]  /*39f0*/  @!P2 LOP3.LUT R56, RZ, R56, RZ, 0x33, !PT ;  /* 0x00000038ff38a212 */ /* 0x000fe400078e33ff */
[----:B------:R-:W-:-:S02]  /*3a00*/  LOP3.LUT R45, R50, R45, RZ, 0xc0, !PT ;  /* 0x0000002d322d7212 */ /* 0x000fc400078ec0ff */
[----:B------:R-:W-:Y:S02]  /*3a10*/  VOTE.ANY R50, PT, P3 ;  /* 0x0000000000327806 */ /* 0x000fe400018e0100 */
[----:B------:R-:W-:Y:S02]  /*3a20*/  LOP3.LUT R45, R56, R45, RZ, 0xc0, !PT ;  /* 0x0000002d382d7212 */ /* 0x000fe400078ec0ff */
[----:B------:R-:W-:Y:S02]  /*3a30*/  LOP3.LUT P0, RZ, R52, 0x80, RZ, 0xc0, !PT ;  /* 0x0000008034ff7812 */ /* 0x000fe4000780c0ff */
[----:B------:R-:W-:Y:S02]  /*3a40*/  VOTE.ANY R56, PT, P4 ;  /* 0x0000000000387806 */ /* 0x000fe400020e0100 */
[----:B------:R-:W-:Y:S02]  /*3a50*/  @!P3 LOP3.LUT R50, RZ, R50, RZ, 0x33, !PT ;  /* 0x00000032ff32b212 */ /* 0x000fe400078e33ff */
[----:B------:R-:W-:-:S02]  /*3a60*/  @!P4 LOP3.LUT R56, RZ, R56, RZ, 0x33, !PT ;  /* 0x00000038ff38c212 */ /* 0x000fc400078e33ff */
[----:B------:R-:W-:Y:S02]  /*3a70*/  LOP3.LUT R45, R50, R45, RZ, 0xc0, !PT ;  /* 0x0000002d322d7212 */ /* 0x000fe400078ec0ff */
[----:B------:R-:W-:Y:S02]  /*3a80*/  VOTE.ANY R50, PT, P5 ;  /* 0x0000000000327806 */ /* 0x000fe400028e0100 */
[----:B------:R-:W-:Y:S02]  /*3a90*/  LOP3.LUT R45, R56, R45, RZ, 0xc0, !PT ;  /* 0x0000002d382d7212 */ /* 0x000fe400078ec0ff */
[----:B------:R-:W-:Y:S02]  /*3aa0*/  VOTE.ANY R56, PT, P6 ;  /* 0x0000000000387806 */ /* 0x000fe400030e0100 */
[----:B------:R-:W-:Y:S02]  /*3ab0*/  @!P5 LOP3.LUT R50, RZ, R50, RZ, 0x33, !PT ;  /* 0x00000032ff32d212 */ /* 0x000fe400078e33ff */
[----:B------:R-:W-:-:S02]  /*3ac0*/  VOTE.ANY R62, PT, P0 ;  /* 0x00000000003e7806 */ /* 0x000fc400000e0100 */
[----:B------:R-:W-:Y:S02]  /*3ad0*/  @!P6 LOP3.LUT R56, RZ, R56, RZ, 0x33, !PT ;  /* 0x00000038ff38e212 */ /* 0x000fe400078e33ff */
[----:B------:R-:W-:Y:S02]  /*3ae0*/  LOP3.LUT R45, R50, R45, RZ, 0xc0, !PT ;  /* 0x0000002d322d7212 */ /* 0x000fe400078ec0ff */
[----:B------:R-:W-:Y:S02]  /*3af0*/  @!P0 LOP3.LUT R62, RZ, R62, RZ, 0x33, !PT ;  /* 0x0000003eff3e8212 */ /* 0x000fe400078e33ff */
[----:B------:R-:W-:-:S04]  /*3b00*/  LOP3.LUT R45, R56, R45, RZ, 0xc0, !PT ;  /* 0x0000002d382d7212 */ /* 0x000fc800078ec0ff */
[----:B------:R-:W-:Y:S01]  /*3b10*/  LOP3.LUT R45, R62, R45, RZ, 0xc0, !PT ;  /* 0x0000002d3e2d7212 */ /* 0x000fe200078ec0ff */
[----:B------:R-:W-:-:S03]  /*3b20*/  IMAD.MOV.U32 R62, RZ, RZ, RZ ;  /* 0x000000ffff3e7224 */ /* 0x000fc600078e00ff */
[----:B------:R-:W5:Y:S01]  /*3b30*/  FLO.U32 R47, R45 ;  /* 0x0000002d002f7300 */ /* 0x000f6200000e0000 */
[----:B------:R-:W-:-:S07]  /*3b40*/  LOP3.LUT R57, R6, R45, RZ, 0xc0, !PT ;  /* 0x0000002d06397212 */ /* 0x000fce00078ec0ff */
[----:B------:R-:W0:Y:S01]  /*3b50*/  POPC R57, R57 ;  /* 0x0000003900397309 */ /* 0x000e220000000000 */
[----:B-----5:R-:W-:-:S13]  /*3b60*/  ISETP.NE.AND P0, PT, R0, R47, PT ;  /* 0x0000002f0000720c */ /* 0x020fda0003f05270 */
[----:B0--34-:R-:W-:Y:S05]  /*3b70*/  @P0 BRA `(.L_x_36) ;  /* 0x0000000000080947 */ /* 0x019fea0003800000 */
[----:B------:R-:W-:-:S05]  /*3b80*/  IMAD R52, R52, 0x4, R7 ;  /* 0x0000000434347824 */ /* 0x000fca00078e0207 */
[----:B------:R0:W3:Y:S02]  /*3b90*/  ATOMS.ADD R62, [R52], R57 ;  /* 0x00000039343e738c */ /* 0x0000e40000000000 */
.L_x_36:
[----:B------:R-:W-:Y:S05]  /*3ba0*/  BSYNC.RECONVERGENT B0 ;  /* 0x0000000000007941 */ /* 0x000fea0003800200 */
.L_x_35:
[----:B------:R-:W-:Y:S01]  /*3bb0*/  R2P PR, R54, 0x7f ;  /* 0x0000007f36007804 */ /* 0x000fe20000000000 */
[----:B---3--:R3:W4:Y:S01]  /*3bc0*/  SHFL.IDX PT, R62, R62, R47, 0x1f ;  /* 0x00001f2f3e3e7589 */ /* 0x00872200000e0000 */
[----:B------:R-:W-:Y:S01]  /*3bd0*/  BSSY.RECONVERGENT B0, `(.L_x_37) ;  /* 0x0000021000007945 */ /* 0x000fe20003800200 */
[----:B------:R-:W-:-:S10]  /*3be0*/  IMAD.MOV.U32 R56, RZ, RZ, RZ ;  /* 0x000000ffff387224 */ /* 0x000fd400078e00ff */
[----:B------:R-:W-:Y:S02]  /*3bf0*/  VOTE.ANY R45, PT, P0 ;  /* 0x00000000002d7806 */ /* 0x000fe400000e0100 */
[----:B------:R-:W-:Y:S02]  /*3c00*/  VOTE.ANY R50, PT, P1 ;  /* 0x0000000000327806 */ /* 0x000fe400008e0100 */
[----:B------:R-:W-:Y:S02]  /*3c10*/  @!P0 LOP3.LUT R45, RZ, R45, RZ, 0x33, !PT ;  /* 0x0000002dff2d8212 */ /* 0x000fe400078e33ff */
[----:B------:R-:W-:Y:S02]  /*3c20*/  @!P1 LOP3.LUT R50, RZ, R50, RZ, 0x33, !PT ;  /* 0x00000032ff329212 */ /* 0x000fe400078e33ff */
[----:B0-----:R-:W-:Y:S02]  /*3c30*/  VOTE.ANY R52, PT, P2 ;  /* 0x0000000000347806 */ /* 0x001fe400010e0100 */
[----:B------:R-:W-:-:S02]  /*3c40*/  LOP3.LUT R45, R50, R45, RZ, 0xc0, !PT ;  /* 0x0000002d322d7212 */ /* 0x000fc400078ec0ff */
[----:B------:R-:W-:Y:S02]  /*3c50*/  VOTE.ANY R50, PT, P3 ;  /* 0x0000000000327806 */ /* 0x000fe400018e0100 */
[----:B------:R-:W-:Y:S02]  /*3c60*/  @!P2 LOP3.LUT R52, RZ, R52, RZ, 0x33, !PT ;  /* 0x00000034ff34a212 */ /* 0x000fe400078e33ff */
[----:B------:R-:W-:Y:S02]  /*3c70*/  @!P3 LOP3.LUT R50, RZ, R50, RZ, 0x33, !PT ;  /* 0x00000032ff32b212 */ /* 0x000fe400078e33ff */
[----:B------:R-:W-:Y:S02]  /*3c80*/  LOP3.LUT R45, R52, R45, RZ, 0xc0, !PT ;  /* 0x0000002d342d7212 */ /* 0x000fe400078ec0ff */
[----:B------:R-:W-:Y:S02]  /*3c90*/  LOP3.LUT P0, RZ, R54, 0x80, RZ, 0xc0, !PT ;  /* 0x0000008036ff7812 */ /* 0x000fe4000780c0ff */
[----:B------:R-:W-:-:S02]  /*3ca0*/  VOTE.ANY R52, PT, P4 ;  /* 0x0000000000347806 */ /* 0x000fc400020e0100 */
[----:B------:R-:W-:Y:S02]  /*3cb0*/  LOP3.LUT R45, R50, R45, RZ, 0xc0, !PT ;  /* 0x0000002d322d7212 */ /* 0x000fe400078ec0ff */
[----:B------:R-:W-:Y:S02]  /*3cc0*/  VOTE.ANY R50, PT, P5 ;  /* 0x0000000000327806 */ /* 0x000fe400028e0100 */
[----:B------:R-:W-:Y:S02]  /*3cd0*/  @!P4 LOP3.LUT R52, RZ, R52, RZ, 0x33, !PT ;  /* 0x00000034ff34c212 */ /* 0x000fe400078e33ff */
[----:B------:R-:W-:Y:S02]  /*3ce0*/  @!P5 LOP3.LUT R50, RZ, R50, RZ, 0x33, !PT ;  /* 0x00000032ff32d212 */ /* 0x000fe400078e33ff */
[----:B------:R-:W-:Y:S02]  /*3cf0*/  LOP3.LUT R45, R52, R45, RZ, 0xc0, !PT ;  /* 0x0000002d342d7212 */ /* 0x000fe400078ec0ff */
[----:B------:R-:W-:-:S02]  /*3d00*/  VOTE.ANY R52, PT, P6 ;  /* 0x0000000000347806 */ /* 0x000fc400030e0100 */
[----:B------:R-:W-:Y:S02]  /*3d10*/  LOP3.LUT R45, R50, R45, RZ, 0xc0, !PT ;  /* 0x0000002d322d7212 */ /* 0x000fe400078ec0ff */
[----:B------:R-:W-:Y:S02]  /*3d20*/  VOTE.ANY R50, PT, P0 ;  /* 0x0000000000327806 */ /* 0x000fe400000e0100 */
[----:B------:R-:W-:Y:S02]  /*3d30*/  @!P6 LOP3.LUT R52, RZ, R52, RZ, 0x33, !PT ;  /* 0x00000034ff34e212 */ /* 0x000fe400078e33ff */
[----:B------:R-:W-:Y:S02]  /*3d40*/  @!P0 LOP3.LUT R50, RZ, R50, RZ, 0x33, !PT ;  /* 0x00000032ff328212 */ /* 0x000fe400078e33ff */
[----:B------:R-:W-:-:S04]  /*3d50*/  LOP3.LUT R45, R52, R45, RZ, 0xc0, !PT ;  /* 0x0000002d342d7212 */ /* 0x000fc800078ec0ff */
[----:B------:R-:W-:-:S04]  /*3d60*/  LOP3.LUT R45, R50, R45, RZ, 0xc0, !PT ;  /* 0x0000002d322d7212 */ /* 0x000fc800078ec0ff */
[----:B------:R-:W0:Y:S01]  /*3d70*/  FLO.U32 R49, R45 ;  /* 0x0000002d00317300 */ /* 0x000e2200000e0000 */
[----:B------:R-:W-:-:S07]  /*3d80*/  LOP3.LUT R51, R6, R45, RZ, 0xc0, !PT ;  /* 0x0000002d06337212 */ /* 0x000fce00078ec0ff */
[----:B------:R-:W1:Y:S01]  /*3d90*/  POPC R51, R51 ;  /* 0x0000003300337309 */ /* 0x000e620000000000 */
[----:B0-----:R-:W-:-:S13]  /*3da0*/  ISETP.NE.AND P0, PT, R0, R49, PT ;  /* 0x000000310000720c */ /* 0x001fda0003f05270 */
[----:B-1-34-:R-:W-:Y:S05]  /*3db0*/  @P0 BRA `(.L_x_38) ;  /* 0x0000000000080947 */ /* 0x01afea0003800000 */
[----:B------:R-:W-:-:S05]  /*3dc0*/  IMAD R54, R54, 0x4, R7 ;  /* 0x0000000436367824 */ /* 0x000fca00078e0207 */
[----:B------:R0:W1:Y:S02]  /*3dd0*/  ATOMS.ADD R56, [R54], R51 ;  /* 0x000000333638738c */ /* 0x0000640000000000 */
.L_x_38:
[----:B------:R-:W-:Y:S05]  /*3de0*/  BSYNC.RECONVERGENT B0 ;  /* 0x0000000000007941 */ /* 0x000fea0003800200 */
.L_x_37:
[----:B------:R-:W-:Y:S01]  /*3df0*/  R2P PR, R48, 0x7f ;  /* 0x0000007f30007804 */ /* 0x000fe20000000000 */
[----:B-1----:R1:W3:Y:S01]  /*3e00*/  SHFL.IDX PT, R56, R56, R49, 0x1f ;  /* 0x00001f3138387589 */ /* 0x0022e200000e0000 */
[----:B------:R-:W-:Y:S11]  /*3e10*/  BSSY.RECONVERGENT B0, `(.L_x_39) ;  /* 0x0000021000007945 */ /* 0x000ff60003800200 */
[----:B------:R-:W-:-:S02]  /*3e20*/  VOTE.ANY R45, PT, P0 ;  /* 0x00000000002d7806 */ /* 0x000fc400000e0100 */
[----:B------:R-:W-:Y:S02]  /*3e30*/  VOTE.ANY R50, PT, P1 ;  /* 0x0000000000327806 */ /* 0x000fe400008e0100 */
[----:B------:R-:W-:Y:S02]  /*3e40*/  @!P0 LOP3.LUT R45, RZ, R45, RZ, 0x33, !PT ;  /* 0x0000002dff2d8212 */ /* 0x000fe400078e33ff */
[----:B------:R-:W-:Y:S02]  /*3e50*/  @!P1 LOP3.LUT R50, RZ, R50, RZ, 0x33, !PT ;  /* 0x00000032ff329212 */ /* 0x000fe400078e33ff */
[----:B------:R-:W-:Y:S02]  /*3e60*/  VOTE.ANY R52, PT, P2 ;  /* 0x0000000000347806 */ /* 0x000fe400010e0100 */
[----:B------:R-:W-:Y:S02]  /*3e70*/  LOP3.LUT R45, R50, R45, RZ, 0xc0, !PT ;  /* 0x0000002d322d7212 */ /* 0x000fe400078ec0ff */
[----:B------:R-:W-:-:S02]  /*3e80*/  @!P2 LOP3.LUT R52, RZ, R52, RZ, 0x33, !PT ;  /* 0x00000034ff34a212 */ /* 0x000fc400078e33ff */
[----:B------:R-:W-:Y:S02]  /*3e90*/  VOTE.ANY R50, PT, P3 ;  /* 0x0000000000327806 */ /* 0x000fe400018e0100 */
[----:B------:R-:W-:Y:S02]  /*3ea0*/  LOP3.LUT R45, R52, R45, RZ, 0xc0, !PT ;  /* 0x0000002d342d7212 */ /* 0x000fe400078ec0ff */
[----:B------:R-:W-:Y:S02]  /*3eb0*/  @!P3 LOP3.LUT R50, RZ, R50, RZ, 0x33, !PT ;  /* 0x00000032ff32b212 */ /* 0x000fe400078e33ff */
[----:B------:R-:W-:Y:S02]  /*3ec0*/  LOP3.LUT P0, RZ, R48, 0x80, RZ, 0xc0, !PT ;  /* 0x0000008030ff7812 */ /* 0x000fe4000780c0ff */
[----:B------:R-:W-:Y:S02]  /*3ed0*/  LOP3.LUT R45, R50, R45, RZ, 0xc0, !PT ;  /* 0x0000002d322d7212 */ /* 0x000fe400078ec0ff */
[----:B------:R-:W-:-:S02]  /*3ee0*/  VOTE.ANY R50, PT, P4 ;  /* 0x0000000000327806 */ /* 0x000fc400020e0100 */
[----:B------:R-:W-:Y:S02]  /*3ef0*/  VOTE.ANY R52, PT, P5 ;  /* 0x0000000000347806 */ /* 0x000fe400028e0100 */
[----:B------:R-:W-:Y:S02]  /*3f00*/  @!P4 LOP3.LUT R50, RZ, R50, RZ, 0x33, !PT ;  /* 0x00000032ff32c212 */ /* 0x000fe400078e33ff */
[----:B------:R-:W-:Y:S02]  /*3f10*/  @!P5 LOP3.LUT R52, RZ, R52, RZ, 0x33, !PT ;  /* 0x00000034ff34d212 */ /* 0x000fe400078e33ff */
[----:B------:R-:W-:Y:S02]  /*3f20*/  LOP3.LUT R45, R50, R45, RZ, 0xc0, !PT ;  /* 0x0000002d322d7212 */ /* 0x000fe400078ec0ff */
[----:B------:R-:W-:Y:S02]  /*3f30*/  VOTE.ANY R50, PT, P6 ;  /* 0x0000000000327806 */ /* 0x000fe400030e0100 */
[----:B------:R-:W-:-:S02]  /*3f40*/  LOP3.LUT R45, R52, R45, RZ, 0xc0, !PT ;  /* 0x0000002d342d7212 */ /* 0x000fc400078ec0ff */
[----:B------:R-:W-:Y:S02]  /*3f50*/  @!P6 LOP3.LUT R50, RZ, R50, RZ, 0x33, !PT ;  /* 0x00000032ff32e212 */ /* 0x000fe400078e33ff */
[----:B------:R-:W-:Y:S02]  /*3f60*/  VOTE.ANY R52, PT, P0 ;  /* 0x0000000000347806 */ /* 0x000fe400000e0100 */
[----:B------:R-:W-:Y:S01]  /*3f70*/  LOP3.LUT R45, R50, R45, RZ, 0xc0, !PT ;  /* 0x0000002d322d7212 */ /* 0x000fe200078ec0ff */
[----:B------:R-:W-:Y:S01]  /*3f80*/  IMAD.MOV.U32 R50, RZ, RZ, RZ ;  /* 0x000000ffff327224 */ /* 0x000fe200078e00ff */
[----:B------:R-:W-:-:S04]  /*3f90*/  @!P0 LOP3.LUT R52, RZ, R52, RZ, 0x33, !PT ;  /* 0x00000034ff348212 */ /* 0x000fc800078e33ff */
[----:B------:R-:W-:-:S04]  /*3fa0*/  LOP3.LUT R45, R52, R45, RZ, 0xc0, !PT ;  /* 0x0000002d342d7212 */ /* 0x000fc800078ec0ff */
[----:B------:R-:W4:Y:S01]  /*3fb0*/  FLO.U32 R53, R45 ;  /* 0x0000002d00357300 */ /* 0x000f2200000e0000 */
[----:B------:R-:W-:-:S07]  /*3fc0*/  LOP3.LUT R47, R6, R45, RZ, 0xc0, !PT ;  /* 0x0000002d062f7212 */ /* 0x000fce00078ec0ff */
[----:B------:R-:W0:Y:S01]  /*3fd0*/  POPC R47, R47 ;  /* 0x0000002f002f7309 */ /* 0x000e220000000000 */
[----:B----4-:R-:W-:-:S13]  /*3fe0*/  ISETP.NE.AND P0, PT, R0, R53, PT ;  /* 0x000000350000720c */ /* 0x010fda0003f05270 */
[----:B01-3--:R-:W-:Y:S05]  /*3ff0*/  @P0 BRA `(.L_x_40) ;  /* 0x0000000000080947 */ /* 0x00bfea0003800000 */
[----:B------:R-:W-:-:S05]  /*4000*/  IMAD R48, R48, 0x4, R7 ;  /* 0x0000000430307824 */ /* 0x000fca00078e0207 */
[----:B------:R0:W1:Y:S02]  /*4010*/  ATOMS.ADD R50, [R48], R47 ;  /* 0x0000002f3032738c */ /* 0x0000640000000000 */
.L_x_40:
[----:B------:R-:W-:Y:S05]  /*4020*/  BSYNC.RECONVERGENT B0 ;  /* 0x0000000000007941 */ /* 0x000fea0003800200 */
.L_x_39:
[----:B------:R-:W-:Y:S01]  /*4030*/  R2P PR, R46, 0x7f ;  /* 0x0000007f2e007804 */ /* 0x000fe20000000000 */
[----:B-1----:R1:W3:Y:S01]  /*4040*/  SHFL.IDX PT, R50, R50, R53, 0x1f ;  /* 0x00001f3532327589 */ /* 0x0022e200000e0000 */
[----:B------:R-:W-:Y:S11]  /*4050*/  BSSY.RECONVERGENT B0, `(.L_x_41) ;  /* 0x0000021000007945 */ /* 0x000ff60003800200 */
[----:B------:R-:W-:-:S02]  /*4060*/  VOTE.ANY R45, PT, P0 ;  /* 0x00000000002d7806 */ /* 0x000fc400000e0100 */
[----:B0-----:R-:W-:Y:S02]  /*4070*/  VOTE.ANY R48, PT, P1 ;  /* 0x0000000000307806 */ /* 0x001fe400008e0100 */
[----:B------:R-:W-:Y:S02]  /*4080*/  @!P0 LOP3.LUT R45, RZ, R45, RZ, 0x33, !PT ;  /* 0x0000002dff2d8212 */ /* 0x000fe400078e33ff */
[----:B------:R-:W-:Y:S02]  /*4090*/  @!P1 LOP3.LUT R48, RZ, R48, RZ, 0x33, !PT ;  /* 0x00000030ff309212 */ /* 0x000fe400078e33ff */
[----:B------:R-:W-:Y:S02]  /*40a0*/  LOP3.LUT P0, RZ, R46, 0x80, RZ, 0xc0, !PT ;  /* 0x000000802eff7812 */ /* 0x000fe4000780c0ff */
[----:B------:R-:W-:Y:S02]  /*40b0*/  LOP3.LUT R45, R48, R45, RZ, 0xc0, !PT ;  /* 0x0000002d302d7212 */ /* 0x000fe400078ec0ff */
[----:B------:R-:W-:-:S04]  /*40c0*/  VOTE.ANY R48, PT, P2 ;  /* 0x0000000000307806 */ /* 0x000fc800010e0100 */
[----:B------:R-:W-:-:S04]  /*40d0*/  @!P2 LOP3.LUT R48, RZ, R48, RZ, 0x33, !PT ;  /* 0x00000030ff30a212 */ /* 0x000fc800078e33ff */
        /* <DEDUP_REMOVED lines=15> */
[----:B------:R-:W-:Y:S01]  /*41d0*/  LOP3.LUT R59, R48, R45, RZ, 0xc0, !PT ;  /* 0x0000002d303b7212 */ /* 0x000fe200078ec0ff */
[----:B------:R-:W-:-:S03]  /*41e0*/  IMAD.MOV.U32 R48, RZ, RZ, RZ ;  /* 0x000000ffff307224 */ /* 0x000fc600078e00ff */
[----:B------:R-:W0:Y:S01]  /*41f0*/  FLO.U32 R49, R59 ;  /* 0x0000003b00317300 */ /* 0x000e2200000e0000 */
[----:B------:R-:W-:-:S07]  /*4200*/  LOP3.LUT R45, R6, R59, RZ, 0xc0, !PT ;  /* 0x0000003b062d7212 */ /* 0x000fce00078ec0ff */
[----:B------:R-:W4:Y:S01]  /*4210*/  POPC R45, R45 ;  /* 0x0000002d002d7309 */ /* 0x000f220000000000 */
[----:B0-----:R-:W-:-:S13]  /*4220*/  ISETP.NE.AND P0, PT, R0, R49, PT ;  /* 0x000000310000720c */ /* 0x001fda0003f05270 */
[----:B-1-34-:R-:W-:Y:S05]  /*4230*/  @P0 BRA `(.L_x_42) ;  /* 0x0000000000080947 */ /* 0x01afea0003800000 */
[----:B------:R-:W-:-:S05]  /*4240*/  IMAD R46, R46, 0x4, R7 ;  /* 0x000000042e2e7824 */ /* 0x000fca00078e0207 */
[----:B------:R0:W1:Y:S02]  /*4250*/  ATOMS.ADD R48, [R46], R45 ;  /* 0x0000002d2e30738c */ /* 0x0000640000000000 */
.L_x_42:
[----:B------:R-:W-:Y:S05]  /*4260*/  BSYNC.RECONVERGENT B0 ;  /* 0x0000000000007941 */ /* 0x000fea0003800200 */
.L_x_41:
[----:B------:R-:W-:Y:S01]  /*4270*/  R2P PR, R44, 0x7f ;  /* 0x0000007f2c007804 */ /* 0x000fe20000000000 */
[----:B-1----:R1:W3:Y:S01]  /*4280*/  SHFL.IDX PT, R48, R48, R49, 0x1f ;  /* 0x00001f3130307589 */ /* 0x0022e200000e0000 */
[----:B------:R-:W-:Y:S01]  /*4290*/  BSSY.RECONVERGENT B0, `(.L_x_43) ;  /* 0x0000021000007945 */ /* 0x000fe20003800200 */
[----:B------:R-:W-:-:S10]  /*42a0*/  IMAD.MOV.U32 R52, RZ, RZ, RZ ;  /* 0x000000ffff347224 */ /* 0x000fd400078e00ff */
[----:B0-----:R-:W-:Y:S02]  /*42b0*/  VOTE.ANY R46, PT, P0 ;  /* 0x00000000002e7806 */ /* 0x001fe400000e0100 */
[----:B------:R-:W-:Y:S02]  /*42c0*/  VOTE.ANY R53, PT, P1 ;  /* 0x0000000000357806 */ /* 0x000fe400008e0100 */
[----:B------:R-:W-:Y:S02]  /*42d0*/  @!P0 LOP3.LUT R46, RZ, R46, RZ, 0x33, !PT ;  /* 0x0000002eff2e8212 */ /* 0x000fe400078e33ff */
[----:B------:R-:W-:Y:S02]  /*42e0*/  @!P1 LOP3.LUT R53, RZ, R53, RZ, 0x33, !PT ;  /* 0x00000035ff359212 */ /* 0x000fe400078e33ff */
[----:B------:R-:W-:Y:S02]  /*42f0*/  LOP3.LUT P0, RZ, R44, 0x80, RZ, 0xc0, !PT ;  /* 0x000000802cff7812 */ /* 0x000fe4000780c0ff */
[----:B------:R-:W-:-:S02]  /*4300*/  LOP3.LUT R46, R53, R46, RZ, 0xc0, !PT ;  /* 0x0000002e352e7212 */ /* 0x000fc400078ec0ff */
        /* <DEDUP_REMOVED lines=17> */
[----:B------:R-:W-:-:S04]  /*4420*/  LOP3.LUT R59, R53, R46, RZ, 0xc0, !PT ;  /* 0x0000002e353b7212 */ /* 0x000fc800078ec0ff */
[----:B------:R-:W0:Y:S01]  /*4430*/  FLO.U32 R53, R59 ;  /* 0x0000003b00357300 */ /* 0x000e2200000e0000 */
[----:B------:R-:W-:-:S07]  /*4440*/  LOP3.LUT R46, R6, R59, RZ, 0xc0, !PT ;  /* 0x0000003b062e7212 */ /* 0x000fce00078ec0ff */
[----:B------:R-:W4:Y:S01]  /*4450*/  POPC R46, R46 ;  /* 0x0000002e002e7309 */ /* 0x000f220000000000 */
[----:B0-----:R-:W-:-:S13]  /*4460*/  ISETP.NE.AND P0, PT, R0, R53, PT ;  /* 0x000000350000720c */ /* 0x001fda0003f05270 */
[----:B-1-34-:R-:W-:Y:S05]  /*4470*/  @P0 BRA `(.L_x_44) ;  /* 0x0000000000080947 */ /* 0x01afea0003800000 */
[----:B------:R-:W-:-:S05]  /*4480*/  IMAD R49, R44, 0x4, R7 ;  /* 0x000000042c317824 */ /* 0x000fca00078e0207 */
[----:B------:R0:W1:Y:S02]  /*4490*/  ATOMS.ADD R52, [R49], R46 ;  /* 0x0000002e3134738c */ /* 0x0000640000000000 */
.L_x_44:
[----:B------:R-:W-:Y:S05]  /*44a0*/  BSYNC.RECONVERGENT B0 ;  /* 0x0000000000007941 */ /* 0x000fea0003800200 */
.L_x_43:
[----:B------:R-:W-:Y:S01]  /*44b0*/  R2P PR, R42, 0x7f ;  /* 0x0000007f2a007804 */ /* 0x000fe20000000000 */
[----:B------:R-:W-:Y:S01]  /*44c0*/  BSSY.RECONVERGENT B0, `(.L_x_45) ;  /* 0x0000022000007945 */ /* 0x000fe20003800200 */
[----:B------:R-:W-:-:S11]  /*44d0*/  IMAD.MOV.U32 R64, RZ, RZ, RZ ;  /* 0x000000ffff407224 */ /* 0x000fd600078e00ff */
[----:B------:R-:W-:Y:S02]  /*44e0*/  VOTE.ANY R44, PT, P0 ;  /* 0x00000000002c7806 */ /* 0x000fe400000e0100 */
[----:B0-----:R-:W-:Y:S02]  /*44f0*/  VOTE.ANY R49, PT, P1 ;  /* 0x0000000000317806 */ /* 0x001fe400008e0100 */
        /* <DEDUP_REMOVED lines=22> */
[----:B-1----:R0:W1:Y:S02]  /*4660*/  SHFL.IDX PT, R49, R52, R53, 0x1f ;  /* 0x00001f3534317589 */ /* 0x00206400000e0000 */
[----:B------:R-:W3:Y:S01]  /*4670*/  FLO.U32 R59, R61 ;  /* 0x0000003d003b7300 */ /* 0x000ee200000e0000 */
[----:B------:R-:W-:-:S07]  /*4680*/  LOP3.LUT R44, R6, R61, RZ, 0xc0, !PT ;  /* 0x0000003d062c7212 */ /* 0x000fce00078ec0ff */
[----:B------:R-:W4:Y:S01]  /*4690*/  POPC R44, R44 ;  /* 0x0000002c002c7309 */ /* 0x000f220000000000 */
[----:B---3--:R-:W-:-:S13]  /*46a0*/  ISETP.NE.AND P0, PT, R0, R59, PT ;  /* 0x0000003b0000720c */ /* 0x008fda0003f05270 */
[----:B01--4-:R-:W-:Y:S05]  /*46b0*/  @P0 BRA `(.L_x_46) ;  /* 0x0000000000080947 */ /* 0x013fea0003800000 */
[----:B------:R-:W-:-:S05]  /*46c0*/  IMAD R53, R42, 0x4, R7 ;  /* 0x000000042a357824 */ /* 0x000fca00078e0207 */
[----:B------:R0:W1:Y:S02]  /*46d0*/  ATOMS.ADD R64, [R53], R44 ;  /* 0x0000002c3540738c */ /* 0x0000640000000000 */
.L_x_46:
[----:B------:R-:W-:Y:S05]  /*46e0*/  BSYNC.RECONVERGENT B0 ;  /* 0x0000000000007941 */ /* 0x000fea0003800200 */
.L_x_45:
        /* <DEDUP_REMOVED lines=35> */
.L_x_48:
[----:B------:R-:W-:Y:S05]  /*4920*/  BSYNC.RECONVERGENT B0 ;  /* 0x0000000000007941 */ /* 0x000fea0003800200 */
.L_x_47:
[----:B------:R-:W-:Y:S01]  /*4930*/  R2P PR, R38, 0x7f ;  /* 0x0000007f26007804 */ /* 0x000fe20000000000 */
[----:B------:R-:W-:Y:S01]  /*4940*/  IMAD.IADD R40, R55, 0x1, R60 ;  /* 0x0000000137287824 */ /* 0x000fe200078e023c */
[----:B------:R-:W-:Y:S01]  /*4950*/  BSSY.RECONVERGENT B0, `(.L_x_49) ;  /* 0x0000022000007945 */ /* 0x000fe20003800200 */
[----:B------:R-:W-:-:S10]  /*4960*/  IMAD.MOV.U32 R60, RZ, RZ, RZ ;  /* 0x000000ffff3c7224 */ /* 0x000fd400078e00ff */
[----:B------:R-:W-:Y:S02]  /*4970*/  VOTE.ANY R52, PT, P0 ;  /* 0x0000000000347806 */ /* 0x000fe400000e0100 */
[----:B--2---:R-:W-:Y:S02]  /*4980*/  VOTE.ANY R55, PT, P1 ;  /* 0x0000000000377806 */ /* 0x004fe400008e0100 */
        /* <DEDUP_REMOVED lines=22> */
[----:B-1----:R1:W2:Y:S02]  /*4af0*/  SHFL.IDX PT, R55, R54, R61, 0x1f ;  /* 0x00001f3d36377589 */ /* 0x0022a400000e0000 */
[----:B0-----:R-:W0:Y:S01]  /*4b00*/  FLO.U32 R59, R63 ;  /* 0x0000003f003b7300 */ /* 0x001e2200000e0000 */
[----:B------:R-:W-:-:S07]  /*4b10*/  LOP3.LUT R52, R6, R63, RZ, 0xc0, !PT ;  /* 0x0000003f06347212 */ /* 0x000fce00078ec0ff */
[----:B------:R-:W3:Y:S01]  /*4b20*/  POPC R52, R52 ;  /* 0x0000003400347309 */ /* 0x000ee20000000000 */
[----:B0-----:R-:W-:-:S13]  /*4b30*/  ISETP.NE.AND P0, PT, R0, R59, PT ;  /* 0x0000003b0000720c */ /* 0x001fda0003f05270 */
[----:B-123--:R-:W-:Y:S05]  /*4b40*/  @P0 BRA `(.L_x_50) ;  /* 0x0000000000080947 */ /* 0x00efea0003800000 */
[----:B------:R-:W-:-:S05]  /*4b50*/  IMAD R61, R38, 0x4, R7 ;  /* 0x00000004263d7824 */ /* 0x000fca00078e0207 */
[----:B------:R0:W1:Y:S02]  /*4b60*/  ATOMS.ADD R60, [R61], R52 ;  /* 0x000000343d3c738c */ /* 0x0000640000000000 */
.L_x_50:
[----:B------:R-:W-:Y:S05]  /*4b70*/  BSYNC.RECONVERGENT B0 ;  /* 0x0000000000007941 */ /* 0x000fea0003800200 */
.L_x_49:
[----:B------:R-:W-:Y:S01]  /*4b80*/  R2P PR, R26, 0x7f ;  /* 0x0000007f1a007804 */ /* 0x000fe20000000000 */
[----:B------:R-:W-:Y:S01]  /*4b90*/  IMAD.IADD R38, R57, 0x1, R62 ;  /* 0x0000000139267824 */ /* 0x000fe200078e023e */
[----:B------:R-:W-:Y:S01]  /*4ba0*/  BSSY.RECONVERGENT B0, `(.L_x_51) ;  /* 0x0000022000007945 */ /* 0x000fe20003800200 */
[----:B------:R-:W-:-:S10]  /*4bb0*/  IMAD.MOV.U32 R62, RZ, RZ, RZ ;  /* 0x000000ffff3e7224 */ /* 0x000fd400078e00ff */
[----:B------:R-:W-:Y:S02]  /*4bc0*/  VOTE.ANY R54, PT, P0 ;  /* 0x0000000000367806 */ /* 0x000fe400000e0100 */
        /* <DEDUP_REMOVED lines=31> */
.L_x_52:
[----:B------:R-:W-:Y:S05]  /*4dc0*/  BSYNC.RECONVERGENT B0 ;  /* 0x0000000000007941 */ /* 0x000fea0003800200 */
.L_x_51:
[----:B------:R-:W-:Y:S01]  /*4dd0*/  R2P PR, R16, 0x7f ;  /* 0x0000007f10007804 */ /* 0x000fe20000000000 */
[----:B------:R-:W-:Y:S01]  /*4de0*/  IMAD.IADD R26, R51, 0x1, R56 ;  /* 0x00000001331a7824 */ /* 0x000fe200078e0238 */
[----:B------:R-:W-:Y:S11]  /*4df0*/  BSSY.RECONVERGENT B0, `(.L_x_53) ;  /* 0x0000022000007945 */ /* 0x000ff60003800200 */
[----:B0-----:R-:W-:-:S02]  /*4e00*/  VOTE.ANY R59, PT, P0 ;  /* 0x00000000003b7806 */ /* 0x001fc400000e0100 */
[----:B------:R-:W-:Y:S02]  /*4e10*/  VOTE.ANY R56, PT, P1 ;  /* 0x0000000000387806 */ /* 0x000fe400008e0100 */
[----:B------:R-:W-:Y:S02]  /*4e20*/  @!P0 LOP3.LUT R59, RZ, R59, RZ, 0x33, !PT ;  /* 0x0000003bff3b8212 */ /* 0x000fe400078e33ff */
[----:B------:R-:W-:Y:S02]  /*4e30*/  @!P1 LOP3.LUT R56, RZ, R56, RZ, 0x33, !PT ;  /* 0x00000038ff389212 */ /* 0x000fe400078e33ff */
[----:B------:R-:W-:Y:S02]  /*4e40*/  VOTE.ANY R51, PT, P2 ;  /* 0x0000000000337806 */ /* 0x000fe400010e0100 */
[----:B------:R-:W-:Y:S02]  /*4e50*/  LOP3.LUT R56, R56, R59, RZ, 0xc0, !PT ;  /* 0x0000003b38387212 */ /* 0x000fe400078ec0ff */
[----:B------:R-:W-:Y:S01]  /*4e60*/  @!P2 LOP3.LUT R51, RZ, R51, RZ, 0x33, !PT ;  /* 0x00000033ff33a212 */ /* 0x000fe200078e33ff */
[----:B-1----:R0:W1:Y:S01]  /*4e70*/  SHFL.IDX PT, R59, R62, R61, 0x1f ;  /* 0x00001f3d3e3b7589 */ /* 0x00206200000e0000 */
[----:B------:R-:W-:-:S02]  /*4e80*/  LOP3.LUT P0, RZ, R16, 0x80, RZ, 0xc0, !PT ;  /* 0x0000008010ff7812 */ /* 0x000fc4000780c0ff */
        /* <DEDUP_REMOVED lines=17> */
[----:B------:R-:W2:Y:S01]  /*4fa0*/  FLO.U32 R63, R65 ;  /* 0x00000041003f7300 */ /* 0x000ea200000e0000 */
[----:B------:R-:W-:-:S07]  /*4fb0*/  LOP3.LUT R51, R6, R65, RZ, 0xc0, !PT ;  /* 0x0000004106337212 */ /* 0x000fce00078ec0ff */
[----:B------:R-:W3:Y:S01]  /*4fc0*/  POPC R51, R51 ;  /* 0x0000003300337309 */ /* 0x000ee20000000000 */
[----:B--2---:R-:W-:-:S13]  /*4fd0*/  ISETP.NE.AND P0, PT, R0, R63, PT ;  /* 0x0000003f0000720c */ /* 0x004fda0003f05270 */
[----:B01-3--:R-:W-:Y:S05]  /*4fe0*/  @P0 BRA `(.L_x_54) ;  /* 0x0000000000080947 */ /* 0x00bfea0003800000 */
[----:B------:R-:W-:-:S05]  /*4ff0*/  IMAD R16, R16, 0x4, R7 ;  /* 0x0000000410107824 */ /* 0x000fca00078e0207 */
[----:B------:R0:W1:Y:S02]  /*5000*/  ATOMS.ADD R56, [R16], R51 ;  /* 0x000000331038738c */ /* 0x0000640000000000 */
.L_x_54:
[----:B------:R-:W-:Y:S05]  /*5010*/  BSYNC.RECONVERGENT B0 ;  /* 0x0000000000007941 */ /* 0x000fea0003800200 */
.L_x_53:
[----:B------:R-:W-:Y:S01]  /*5020*/  R2P PR, R15, 0x7f ;  /* 0x0000007f0f007804 */ /* 0x000fe20000000000 */
[----:B------:R-:W-:Y:S01]  /*5030*/  IMAD.IADD R50, R47, 0x1, R50 ;  /* 0x000000012f327824 */ /* 0x000fe200078e0232 */
[----:B-1----:R1:W2:Y:S01]  /*5040*/  SHFL.IDX PT, R56, R56, R63, 0x1f ;  /* 0x00001f3f38387589 */ /* 0x0022a200000e0000 */
[----:B------:R-:W-:Y:S01]  /*5050*/  BSSY.RECONVERGENT B0, `(.L_x_55) ;  /* 0x0000021000007945 */ /* 0x000fe20003800200 */
[----:B------:R-:W-:-:S09]  /*5060*/  IMAD.MOV.U32 R60, RZ, RZ, RZ ;  /* 0x000000ffff3c7224 */ /* 0x000fd200078e00ff */
        /* <DEDUP_REMOVED lines=26> */
[----:B------:R-:W3:Y:S01]  /*5210*/  POPC R16, R16 ;  /* 0x0000001000107309 */ /* 0x000ee20000000000 */
[----:B0-----:R-:W-:-:S13]  /*5220*/  ISETP.NE.AND P0, PT, R0, R47, PT ;  /* 0x0000002f0000720c */ /* 0x001fda0003f05270 */
[----:B-123--:R-:W-:Y:S05]  /*5230*/  @P0 BRA `(.L_x_56) ;  /* 0x0000000000080947 */ /* 0x00efea0003800000 */
[----:B------:R-:W-:-:S05]  /*5240*/  IMAD R15, R15, 0x4, R7 ;  /* 0x000000040f0f7824 */ /* 0x000fca00078e0207 */
[----:B------:R0:W1:Y:S02]  /*5250*/  ATOMS.ADD R60, [R15], R16 ;  /* 0x000000100f3c738c */ /* 0x0000640000000000 */
.L_x_56:
[----:B------:R-:W-:Y:S05]  /*5260*/  BSYNC.RECONVERGENT B0 ;  /* 0x0000000000007941 */ /* 0x000fea0003800200 */
.L_x_55:
[----:B------:R-:W-:Y:S01]  /*5270*/  R2P PR, R4, 0x7f ;  /* 0x0000007f04007804 */ /* 0x000fe20000000000 */
[----:B------:R-:W-:Y:S01]  /*5280*/  IMAD.IADD R48, R45, 0x1, R48 ;  /* 0x000000012d307824 */ /* 0x000fe200078e0230 */
[----:B-1----:R1:W2:Y:S01]  /*5290*/  SHFL.IDX PT, R47, R60, R47, 0x1f ;  /* 0x00001f2f3c2f7589 */ /* 0x0022a200000e0000 */
[----:B------:R-:W-:Y:S10]  /*52a0*/  BSSY.RECONVERGENT B0, `(.L_x_57) ;  /* 0x0000021000007945 */ /* 0x000ff40003800200 */
[----:B0-----:R-:W-:-:S02]  /*52b0*/  VOTE.ANY R15, PT, P0 ;  /* 0x00000000000f7806 */ /* 0x001fc400000e0100 */
[----:B------:R-:W-:Y:S02]  /*52c0*/  VOTE.ANY R62, PT, P1 ;  /* 0x00000000003e7806 */ /* 0x000fe400008e0100 */
        /* <DEDUP_REMOVED lines=25> */
[----:B------:R-:W3:Y:S01]  /*5460*/  POPC R15, R15 ;  /* 0x0000000f000f7309 */ /* 0x000ee20000000000 */
[----:B0-----:R-:W-:-:S13]  /*5470*/  ISETP.NE.AND P0, PT, R0, R45, PT ;  /* 0x0000002d0000720c */ /* 0x001fda0003f05270 */
[----:B-123--:R-:W-:Y:S05]  /*5480*/  @P0 BRA `(.L_x_58) ;  /* 0x0000000000080947 */ /* 0x00efea0003800000 */
[----:B------:R-:W-:-:S05]  /*5490*/  IMAD R4, R4, 0x4, R7 ;  /* 0x0000000404047824 */ /* 0x000fca00078e0207 */
[----:B------:R0:W1:Y:S02]  /*54a0*/  ATOMS.ADD R62, [R4], R15 ;  /* 0x0000000f043e738c */ /* 0x0000640000000000 */
.L_x_58:
[----:B------:R-:W-:Y:S05]  /*54b0*/  BSYNC.RECONVERGENT B0 ;  /* 0x0000000000007941 */ /* 0x000fea0003800200 */
.L_x_57:
[----:B------:R-:W-:Y:S01]  /*54c0*/  R2P PR, R8, 0x7f ;  /* 0x0000007f08007804 */ /* 0x000fe20000000000 */
[----:B0-----:R-:W-:Y:S01]  /*54d0*/  IMAD.IADD R4, R46, 0x1, R49 ;  /* 0x000000012e047824 */ /* 0x001fe200078e0231 */
[----:B-1----:R0:W1:Y:S01]  /*54e0*/  SHFL.IDX PT, R62, R62, R45, 0x1f ;  /* 0x00001f2d3e3e7589 */ /* 0x00206200000e0000 */
[----:B------:R-:W-:Y:S10]  /*54f0*/  BSSY.RECONVERGENT B0, `(.L_x_59) ;  /* 0x0000021000007945 */ /* 0x000ff40003800200 */
[----:B------:R-:W-:-:S02]  /*5500*/  VOTE.ANY R60, PT, P0 ;  /* 0x00000000003c7806 */ /* 0x000fc400000e0100 */
[----:B------:R-:W-:Y:S02]  /*5510*/  VOTE.ANY R49, PT, P1 ;  /* 0x0000000000317806 */ /* 0x000fe400008e0100 */
[----:B------:R-:W-:Y:S02]  /*5520*/  @!P0 LOP3.LUT R60, RZ, R60, RZ, 0x33, !PT ;  /* 0x0000003cff3c8212 */ /* 0x000fe400078e33ff */
[----:B------:R-:W-:Y:S02]  /*5530*/  @!P1 LOP3.LUT R49, RZ, R49, RZ, 0x33, !PT ;  /* 0x00000031ff319212 */ /* 0x000fe400078e33ff */
[----:B------:R-:W-:Y:S02]  /*5540*/  VOTE.ANY R46, PT, P2 ;  /* 0x00000000002e7806 */ /* 0x000fe400010e0100 */
[----:B------:R-:W-:Y:S01]  /*5550*/  LOP3.LUT R49, R49, R60, RZ, 0xc0, !PT ;  /* 0x0000003c31317212 */ /* 0x000fe200078ec0ff */
[----:B------:R-:W-:Y:S01]  /*5560*/  IMAD.MOV.U32 R60, RZ, RZ, RZ ;  /* 0x000000ffff3c7224 */ /* 0x000fe200078e00ff */
[----:B------:R-:W-:-:S02]  /*5570*/  @!P2 LOP3.LUT R46, RZ, R46, RZ, 0x33, !PT ;  /* 0x0000002eff2ea212 */ /* 0x000fc400078e33ff */
        /* <DEDUP_REMOVED lines=17> */
[----:B------:R-:W2:Y:S01]  /*5690*/  FLO.U32 R49, R61 ;  /* 0x0000003d00317300 */ /* 0x000ea200000e0000 */
[----:B------:R-:W-:-:S07]  /*56a0*/  LOP3.LUT R46, R6, R61, RZ, 0xc0, !PT ;  /* 0x0000003d062e7212 */ /* 0x000fce00078ec0ff */
[----:B------:R-:W3:Y:S01]  /*56b0*/  POPC R46, R46 ;  /* 0x0000002e002e7309 */ /* 0x000ee20000000000 */
[----:B--2---:R-:W-:-:S13]  /*56c0*/  ISETP.NE.AND P0, PT, R0, R49, PT ;  /* 0x000000310000720c */ /* 0x004fda0003f05270 */
[----:B01-3--:R-:W-:Y:S05]  /*56d0*/  @P0 BRA `(.L_x_60) ;  /* 0x0000000000080947 */ /* 0x00bfea0003800000 */
[----:B------:R-:W-:-:S05]  /*56e0*/  IMAD R45, R8, 0x4, R7 ;  /* 0x00000004082d7824 */ /* 0x000fca00078e0207 */
[----:B------:R0:W1:Y:S02]  /*56f0*/  ATOMS.ADD R60, [R45], R46 ;  /* 0x0000002e2d3c738c */ /* 0x0000640000000000 */
.L_x_60:
[----:B------:R-:W-:Y:S05]  /*5700*/  BSYNC.RECONVERGENT B0 ;  /* 0x0000000000007941 */ /* 0x000fea0003800200 */
.L_x_59:
[----:B------:R-:W-:Y:S01]  /*5710*/  R2P PR, R9, 0x7f ;  /* 0x0000007f09007804 */ /* 0x000fe20000000000 */
[----:B------:R-:W-:Y:S01]  /*5720*/  IMAD.IADD R44, R44, 0x1, R53 ;  /* 0x000000012c2c7824 */ /* 0x000fe200078e0235 */
[----:B-1----:R1:W2:Y:S01]  /*5730*/  SHFL.IDX PT, R49, R60, R49, 0x1f ;  /* 0x00001f313c317589 */ /* 0x0022a200000e0000 */
[----:B------:R-:W-:Y:S01]  /*5740*/  BSSY.RECONVERGENT B0, `(.L_x_61) ;  /* 0x0000021000007945 */ /* 0x000fe20003800200 */
[----:B------:R-:W-:-:S09]  /*5750*/  IMAD.MOV.U32 R64, RZ, RZ, RZ ;  /* 0x000000ffff407224 */ /* 0x000fd200078e00ff */
        /* <DEDUP_REMOVED lines=31> */
.L_x_62:
[----:B------:R-:W-:Y:S05]  /*5950*/  BSYNC.RECONVERGENT B0 ;  /* 0x0000000000007941 */ /* 0x000fea0003800200 */
.L_x_61:
        /* <DEDUP_REMOVED lines=36> */
.L_x_64:
[----:B------:R-:W-:Y:S05]  /*5ba0*/  BSYNC.RECONVERGENT B0 ;  /* 0x0000000000007941 */ /* 0x000fea0003800200 */
.L_x_63:
[----:B------:R-:W-:Y:S01]  /*5bb0*/  R2P PR, R14, 0x7f ;  /* 0x0000007f0e007804 */ /* 0x000fe20000000000 */
[----:B-1----:R1:W2:Y:S01]  /*5bc0*/  SHFL.IDX PT, R60, R60, R55, 0x1f ;  /* 0x00001f373c3c7589 */ /* 0x0022a200000e0000 */
        /* <DEDUP_REMOVED lines=25> */
[----:B-1----:R-:W0:Y:S01]  /*5d60*/  FLO.U32 R55, R9 ;  /* 0x0000000900377300 */ /* 0x002e2200000e0000 */
[----:B------:R-:W-:-:S07]  /*5d70*/  LOP3.LUT R6, R6, R9, RZ, 0xc0, !PT ;  /* 0x0000000906067212 */ /* 0x000fce00078ec0ff */
[----:B------:R1:W3:Y:S01]  /*5d80*/  POPC R61, R6 ;  /* 0x00000006003d7309 */ /* 0x0002e20000000000 */
[----:B0-----:R-:W-:Y:S01]  /*5d90*/  ISETP.NE.AND P0, PT, R0, R55, PT ;  /* 0x000000370000720c */ /* 0x001fe20003f05270 */
[----:B------:R-:W-:-:S12]  /*5da0*/  IMAD.MOV.U32 R0, RZ, RZ, RZ ;  /* 0x000000ffff007224 */ /* 0x000fd800078e00ff */
[----:B-123--:R-:W-:Y:S05]  /*5db0*/  @P0 BRA `(.L_x_66) ;  /* 0x0000000000080947 */ /* 0x00efea0003800000 */
[----:B------:R-:W-:-:S06]  /*5dc0*/  IMAD R0, R14, 0x4, R7 ;  /* 0x000000040e007824 */ /* 0x000fcc00078e0207 */
[----:B------:R0:W1:Y:S02]  /*5dd0*/  ATOMS.ADD R0, [R0], R61 ;  /* 0x0000003d0000738c */ /* 0x0000640000000000 */
.L_x_66:
[----:B------:R-:W-:Y:S05]  /*5de0*/  BSYNC.RECONVERGENT B0 ;  /* 0x0000000000007941 */ /* 0x000fea0003800200 */
.L_x_65:
[----:B-1----:R-:W1:Y:S01]  /*5df0*/  SHFL.IDX PT, R0, R0, R55, 0x1f ;  /* 0x00001f3700007589 */ /* 0x002e6200000e0000 */
[----:B------:R-:W-:Y:S01]  /*5e00*/  IMAD.IADD R14, R54, 0x1, R59 ;  /* 0x00000001360e7824 */ /* 0x000fe200078e023b */
[----:B------:R-:W-:Y:S01]  /*5e10*/  ISETP.NE.AND P0, PT, R58, RZ, PT ;  /* 0x000000ff3a00720c */ /* 0x000fe20003f05270 */
[----:B------:R-:W-:Y:S01]  /*5e20*/  IMAD R10, R40, 0x4, R23 ;  /* 0x00000004280a7824 */ /* 0x000fe200078e0217 */
[----:B------:R-:W-:Y:S01]  /*5e30*/  BAR.SYNC.DEFER_BLOCKING 0x0 ;  /* 0x0000000000007b1d */ /* 0x000fe20000010000 */
[----:B------:R-:W-:Y:S02]  /*5e40*/  IMAD.IADD R54, R8, 0x1, R45 ;  /* 0x0000000108367824 */ /* 0x000fe400078e022d */
[--C-:B------:R-:W-:Y:S02]  /*5e50*/  IMAD R9, R38, 0x4, R23.reuse ;  /* 0x0000000426097824 */ /* 0x100fe400078e0217 */
[--C-:B------:R-:W-:Y:S01]  /*5e60*/  IMAD R8, R26, 0x4, R23.reuse ;  /* 0x000000041a087824 */ /* 0x100fe200078e0217 */
[----:B------:R-:W-:Y:S01]  /*5e70*/  BSSY B1, `(.L_x_67) ;  /* 0x0000057000017945 */ /* 0x000fe20003800000 */
[----:B------:R-:W-:-:S02]  /*5e80*/  IMAD R7, R50, 0x4, R23 ;  /* 0x0000000432077824 */ /* 0x000fc400078e0217 */
[----:B------:R-:W-:Y:S02]  /*5e90*/  IMAD.IADD R52, R52, 0x1, R57 ;  /* 0x0000000134347824 */ /* 0x000fe400078e0239 */
[--C-:B------:R-:W-:Y:S02]  /*5ea0*/  IMAD R6, R48, 0x4, R23.reuse ;  /* 0x0000000430067824 */ /* 0x100fe400078e0217 */
[----:B------:R-:W-:Y:S02]  /*5eb0*/  IMAD R4, R4, 0x4, R23 ;  /* 0x0000000404047824 */ /* 0x000fe400078e0217 */
[----:B------:R-:W-:Y:S02]  /*5ec0*/  IMAD.IADD R56, R51, 0x1, R56 ;  /* 0x0000000133387824 */ /* 0x000fe400078e0238 */
[----:B------:R-:W-:Y:S02]  /*5ed0*/  IMAD.IADD R16, R16, 0x1, R47 ;  /* 0x0000000110107824 */ /* 0x000fe400078e022f */
[----:B------:R-:W-:-:S02]  /*5ee0*/  IMAD.IADD R62, R15, 0x1, R62 ;  /* 0x000000010f3e7824 */ /* 0x000fc400078e023e */
[----:B-1----:R-:W-:Y:S02]  /*5ef0*/  IMAD.IADD R38, R61, 0x1, R0 ;  /* 0x000000013d267824 */ /* 0x002fe400078e0200 */
[----:B------:R-:W-:Y:S01]  /*5f00*/  IMAD R0, R44, 0x4, R23 ;  /* 0x000000042c007824 */ /* 0x000fe200078e0217 */
[----:B------:R1:W-:Y:S01]  /*5f10*/  STS [R10+-0x4], R13 ;  /* 0xfffffc0d0a007388 */ /* 0x0003e20000000800 */
[----:B------:R-:W-:Y:S02]  /*5f20*/  IMAD.IADD R46, R46, 0x1, R49 ;  /* 0x000000012e2e7824 */ /* 0x000fe400078e0231 */
[--C-:B------:R-:W-:Y:S01]  /*5f30*/  IMAD R14, R14, 0x4, R23.reuse ;  /* 0x000000040e0e7824 */ /* 0x100fe200078e0217 */
[----:B------:R2:W-:Y:S01]  /*5f40*/  STS [R9+-0x4], R12 ;  /* 0xfffffc0c09007388 */ /* 0x0005e20000000800 */
[--C-:B------:R-:W-:Y:S02]  /*5f50*/  IMAD R15, R56, 0x4, R23.reuse ;  /* 0x00000004380f7824 */ /* 0x100fe400078e0217 */
[----:B------:R-:W-:Y:S01]  /*5f60*/  IMAD.IADD R60, R53, 0x1, R60 ;  /* 0x00000001353c7824 */ /* 0x000fe200078e023c */
[----:B------:R-:W-:Y:S01]  /*5f70*/  STS [R8+-0x4], R43 ;  /* 0xfffffc2b08007388 */ /* 0x000fe20000000800 */
[----:B------:R-:W-:-:S02]  /*5f80*/  IMAD R16, R16, 0x4, R23 ;  /* 0x0000000410107824 */ /* 0x000fc400078e0217 */
[--C-:B-1----:R-:W-:Y:S01]  /*5f90*/  IMAD R13, R52, 0x4, R23.reuse ;  /* 0x00000004340d7824 */ /* 0x102fe200078e0217 */
[----:B------:R1:W-:Y:S01]  /*5fa0*/  STS [R7+-0x4], R24 ;  /* 0xfffffc1807007388 */ /* 0x0003e20000000800 */
[--C-:B------:R-:W-:Y:S02]  /*5fb0*/  IMAD R26, R46, 0x4, R23.reuse ;  /* 0x000000042e1a7824 */ /* 0x100fe400078e0217 */
[--C-:B--2---:R-:W-:Y:S01]  /*5fc0*/  IMAD R12, R42, 0x4, R23.reuse ;  /* 0x000000042a0c7824 */ /* 0x104fe200078e0217 */
[----:B------:R2:W-:Y:S04]  /*5fd0*/  STS [R6+-0x4], R27 ;  /* 0xfffffc1b06007388 */ /* 0x0005e80000000800 */
[----:B------:R3:W-:Y:S01]  /*5fe0*/  STS [R4+-0x4], R25 ;  /* 0xfffffc1904007388 */ /* 0x0007e20000000800 */
[----:B-1----:R-:W-:-:S03]  /*5ff0*/  IMAD R24, R60, 0x4, R23 ;  /* 0x000000043c187824 */ /* 0x002fc600078e0217 */
[----:B------:R1:W-:Y:S01]  /*6000*/  STS [R0+-0x4], R17 ;  /* 0xfffffc1100007388 */ /* 0x0003e20000000800 */
[----:B--2---:R-:W-:-:S03]  /*6010*/  IMAD R27, R62, 0x4, R23 ;  /* 0x000000043e1b7824 */ /* 0x004fc600078e0217 */
[----:B------:R2:W-:Y:S01]  /*6020*/  STS [R12+-0x4], R41 ;  /* 0xfffffc290c007388 */ /* 0x0005e20000000800 */
[----:B---3--:R-:W-:-:S03]  /*6030*/  IMAD R25, R54, 0x4, R23 ;  /* 0x0000000436197824 */ /* 0x008fc600078e0217 */
[----:B------:R3:W-:Y:S01]  /*6040*/  STS [R13+-0x4], R36 ;  /* 0xfffffc240d007388 */ /* 0x0007e20000000800 */
[----:B-1----:R-:W-:-:S03]  /*6050*/  IMAD R17, R38, 0x4, R23 ;  /* 0x0000000426117824 */ /* 0x002fc600078e0217 */
[----:B------:R3:W-:Y:S01]  /*6060*/  STS [R14+-0x4], R39 ;  /* 0xfffffc270e007388 */ /* 0x0007e20000000800 */
[----:B--2---:R-:W-:-:S03]  /*6070*/  IMAD R41, R3, 0x8, R23 ;  /* 0x0000000803297824 */ /* 0x004fc600078e0217 */
[----:B------:R3:W-:Y:S04]  /*6080*/  STS [R15+-0x4], R34 ;  /* 0xfffffc220f007388 */ /* 0x0007e80000000800 */
[----:B------:R3:W-:Y:S04]  /*6090*/  STS [R16+-0x4], R37 ;  /* 0xfffffc2510007388 */ /* 0x0007e80000000800 */
[----:B------:R3:W-:Y:S04]  /*60a0*/  STS [R27+-0x4], R32 ;  /* 0xfffffc201b007388 */ /* 0x0007e80000000800 */
[----:B------:R3:W-:Y:S04]  /*60b0*/  STS [R26+-0x4], R33 ;  /* 0xfffffc211a007388 */ /* 0x0007e80000000800 */
[----:B------:R3:W-:Y:S04]  /*60c0*/  STS [R25+-0x4], R30 ;  /* 0xfffffc1e19007388 */ /* 0x0007e80000000800 */
[----:B------:R3:W-:Y:S04]  /*60d0*/  STS [R24+-0x4], R31 ;  /* 0xfffffc1f18007388 */ /* 0x0007e80000000800 */
[----:B------:R3:W-:Y:S01]  /*60e0*/  STS [R17+-0x4], R28 ;  /* 0xfffffc1c11007388 */ /* 0x0007e20000000800 */
[----:B------:R-:W-:Y:S05]  /*60f0*/  @P0 BRA `(.L_x_68) ;  /* 0x0000000000b80947 */ /* 0x000fea0003800000 */
[----:B------:R-:W3:Y:S02]  /*6100*/  LDCU.64 UR4, c[0x0][0x398] ;  /* 0x00007300ff0477ac */ /* 0x000ee40008000a00 */
[----:B---3--:R-:W-:-:S04]  /*6110*/  LEA R32, P0, R3, UR4, 0x3 ;  /* 0x0000000403207c11 */ /* 0x008fc8000f8018ff */
[----:B------:R-:W-:-:S05]  /*6120*/  LEA.HI.X R33, R3, UR5, RZ, 0x3, P0 ;  /* 0x0000000503217c11 */ /* 0x000fca00080f1cff */
[----:B------:R-:W2:Y:S01]  /*6130*/  LDG.E.64 R30, desc[UR6][R32.64] ;  /* 0x00000006201e7981 */ /* 0x000ea2000c1e1b00 */
[----:B------:R-:W-:Y:S02]  /*6140*/  SHF.R.S32.HI R37, RZ, 0x1f, R35 ;  /* 0x0000001fff257819 */ /* 0x000fe40000011423 */
[----:B--2---:R-:W-:-:S05]  /*6150*/  IADD3 R30, P0, PT, -R35, R30, RZ ;  /* 0x0000001e231e7210 */ /* 0x004fca0007f1e1ff */
[----:B------:R-:W-:Y:S01]  /*6160*/  IMAD.X R31, R31, 0x1, ~R37, P0 ;  /* 0x000000011f1f7824 */ /* 0x000fe200000e0e25 */
[----:B------:R-:W-:Y:S01]  /*6170*/  ISETP.GE.AND P0, PT, R5, 0x1, PT ;  /* 0x000000010500780c */ /* 0x000fe20003f06270 */
[----:B------:R-:W-:-:S03]  /*6180*/  IMAD.MOV.U32 R37, RZ, RZ, R20 ;  /* 0x000000ffff257224 */ /* 0x000fc600078e0014 */
[----:B------:R1:W-:Y:S09]  /*6190*/  STS.64 [R41+0x6600], R30 ;  /* 0x0066001e29007388 */ /* 0x0003f20000000a00 */
[----:B------:R-:W-:Y:S05]  /*61a0*/  @!P0 BRA `(.L_x_69) ;  /* 0x00000000006c8947 */ /* 0x000fea0003800000 */
[----:B------:R-:W-:Y:S01]  /*61b0*/  BSSY B0, `(.L_x_70) ;  /* 0x0000019000007945 */ /* 0x000fe20003800000 */
[----:B------:R-:W-:Y:S02]  /*61c0*/  IMAD.MOV.U32 R28, RZ, RZ, -0x1 ;  /* 0xffffffffff1c7424 */ /* 0x000fe400078e00ff */
[----:B------:R-:W-:Y:S02]  /*61d0*/  IMAD.MOV.U32 R32, RZ, RZ, R5 ;  /* 0x000000ffff207224 */ /* 0x000fe400078e0005 */
[----:B------:R-:W-:-:S07]  /*61e0*/  IMAD.MOV.U32 R37, RZ, RZ, R20 ;  /* 0x000000ffff257224 */ /* 0x000fce00078e0014 */
.L_x_74:
[----:B-1----:R-:W1:Y:S01]  /*61f0*/  LDC.64 R30, c[0x0][0x380] ;  /* 0x0000e000ff1e7b82 */ /* 0x002e620000000a00 */
[----:B------:R-:W-:Y:S01]  /*6200*/  VIADD R39, R32, 0xffffffff ;  /* 0xffffffff20277836 */ /* 0x000fe20000000000 */
[----:B------:R-:W-:Y:S03]  /*6210*/  BSSY B2, `(.L_x_71) ;  /* 0x0000008000027945 */ /* 0x000fe60003800000 */
[----:B------:R-:W-:-:S04]  /*6220*/  IMAD R33, R39, 0x100, R3 ;  /* 0x0000010027217824 */ /* 0x000fc800078e0203 */
[----:B-1----:R-:W-:-:S07]  /*6230*/  IMAD.WIDE R30, R33, 0x4, R30 ;  /* 0x00000004211e7825 */ /* 0x002fce00078e021e */
.L_x_72:
[----:B------:R-:W-:Y:S05]  /*6240*/  YIELD ;  /* 0x0000000000007946 */ /* 0x000fea0003800000 */
[----:B------:R1:W-:Y:S06]  /*6250*/  MEMBAR.SC.CTA ;  /* 0x0000000000007992 */ /* 0x0003ec0000000000 */
[----:B-1----:R-:W2:Y:S02]  /*6260*/  LDG.E.STRONG.SYS R33, desc[UR6][R30.64] ;  /* 0x000000061e217981 */ /* 0x002ea4000c1f5900 */
[----:B--2---:R-:W-:-:S13]  /*6270*/  ISETP.NE.AND P0, PT, R33, RZ, PT ;  /* 0x000000ff2100720c */ /* 0x004fda0003f05270 */
[----:B------:R-:W-:Y:S05]  /*6280*/  @!P0 BRA `(.L_x_72) ;  /* 0xfffffffc00ec8947 */ /* 0x000fea000383ffff */
[----:B------:R-:W-:Y:S05]  /*6290*/  BSYNC B2 ;  /* 0x0000000000027941 */ /* 0x000fea0003800000 */
.L_x_71:
[----:B------:R-:W-:Y:S01]  /*62a0*/  BSSY.RECONVERGENT B2, `(.L_x_73) ;  /* 0x0000006000027945 */ /* 0x000fe20003800200 */
[C---:B------:R-:W-:Y:S02]  /*62b0*/  ISETP.GT.AND P0, PT, R33.reuse, -0x1, PT ;  /* 0xffffffff2100780c */ /* 0x040fe40003f04270 */
[----:B------:R-:W-:Y:S01]  /*62c0*/  LOP3.LUT R30, R33, 0x3fffffff, RZ, 0xc0, !PT ;  /* 0x3fffffff211e7812 */ /* 0x000fe200078ec0ff */
[----:B------:R-:W-:Y:S05]  /*62d0*/  WARPSYNC.EXCLUSIVE R28 ;  /* 0x000000001c007348 */ /* 0x000fea0003a00000 */
[----:B------:R-:W-:-:S05]  /*62e0*/  IMAD.IADD R37, R30, 0x1, R37 ;  /* 0x000000011e257824 */ /* 0x000fca00078e0225 */
[----:B------:R-:W-:-:S07]  /*62f0*/  VOTE.ANY R28, PT, P0 ;  /* 0x00000000001c7806 */ /* 0x000fce00000e0100 */
[----:B------:R-:W-:Y:S05]  /*6300*/  BSYNC.RECONVERGENT B2 ;  /* 0x0000000000027941 */ /* 0x000fea0003800200 */
.L_x_73:
[----:B------:R-:W-:Y:S01]  /*6310*/  ISETP.GT.U32.AND P1, PT, R32, 0x1, PT ;  /* 0x000000012000780c */ /* 0x000fe20003f24070 */
[----:B------:R-:W-:-:S12]  /*6320*/  IMAD.MOV.U32 R32, RZ, RZ, R39 ;  /* 0x000000ffff207224 */ /* 0x000fd800078e0027 */
[----:B------:R-:W-:Y:S05]  /*6330*/  @P0 BRA P1, `(.L_x_74) ;  /* 0xfffffffc00ac0947 */ /* 0x000fea000083ffff */
[----:B------:R-:W-:Y:S05]  /*6340*/  BSYNC B0 ;  /* 0x0000000000007941 */ /* 0x000fea0003800000 */
.L_x_70:
[----:B------:R2:W3:Y:S02]  /*6350*/  LDS.64 R30, [R41+0x6600] ;  /* 0x00660000291e7984 */ /* 0x0004e40000000a00 */
.L_x_69:
[----:B------:R-:W4:Y:S01]  /*6360*/  LDC.64 R32, c[0x0][0x380] ;  /* 0x0000e000ff207b82 */ /* 0x000f220000000a00 */
[C---:B------:R-:W-:Y:S01]  /*6370*/  IMAD.IADD R39, R37.reuse, 0x1, -R20 ;  /* 0x0000000125277824 */ /* 0x040fe200078e0a14 */
[----:B------:R-:W-:-:S04]  /*6380*/  LOP3.LUT R37, R37, 0x80000000, RZ, 0xfc, !PT ;  /* 0x8000000025257812 */ /* 0x000fc800078efcff */
[----:B---3--:R-:W-:Y:S01]  /*6390*/  IADD3 R28, P0, PT, R39, R30, RZ ;  /* 0x0000001e271c7210 */ /* 0x008fe20007f1e0ff */
[----:B----4-:R-:W-:-:S03]  /*63a0*/  IMAD.WIDE R32, R29, 0x4, R32 ;  /* 0x000000041d207825 */ /* 0x010fc600078e0220 */
[----:B------:R-:W-:Y:S02]  /*63b0*/  LEA.HI.X.SX32 R29, R39, R31, 0x1, P0 ;  /* 0x0000001f271d7211 */ /* 0x000fe400000f0eff */
[----:B------:R4:W-:Y:S04]  /*63c0*/  STG.E.STRONG.SYS desc[UR6][R32.64], R37 ;  /* 0x0000002520007986 */ /* 0x0009e8000c115906 */
[----:B------:R4:W-:Y:S03]  /*63d0*/  STS.64 [R41+0x6600], R28 ;  /* 0x0066001c29007388 */ /* 0x0009e60000000a00 */
.L_x_68:
[----:B------:R-:W-:Y:S05]  /*63e0*/  BSYNC B1 ;  /* 0x0000000000017941 */ /* 0x000fea0003800000 */
.L_x_67:
[----:B---34-:R-:W3:Y:S01]  /*63f0*/  LDC R28, c[0x0][0x3c0] ;  /* 0x0000f000ff1c7b82 */ /* 0x018ee20000000800 */
[----:B------:R-:W-:-:S07]  /*6400*/  VIADD R29, R18, 0x1980 ;  /* 0x00001980121d7836 */ /* 0x000fce0000000000 */
[----:B------:R-:W4:Y:S01]  /*6410*/  LDC.64 R32, c[0x0][0x390] ;  /* 0x0000e400ff207b82 */ /* 0x000f220000000a00 */
[----:B---3--:R-:W-:Y:S02]  /*6420*/  ISETP.GE.AND P0, PT, R29, R28, PT ;  /* 0x0000001c1d00720c */ /* 0x008fe40003f06270 */
[----:B----4-:R-:W-:-:S04]  /*6430*/  ISETP.EQ.U32.AND P1, PT, R32, RZ, PT ;  /* 0x000000ff2000720c */ /* 0x010fc80003f22070 */
[----:B------:R-:W-:-:S04]  /*6440*/  ISETP.EQ.OR.EX P0, PT, R33, RZ, !P0, P1 ;  /* 0x000000ff2100720c */ /* 0x000fc80004702710 */
[----:B------:R-:W-:-:S13]  /*6450*/  ISETP.GT.U32.OR P0, PT, R3, 0xff, P0 ;  /* 0x000000ff0300780c */ /* 0x000fda0000704470 */
[----:B------:R-:W-:Y:S05]  /*6460*/  @P0 BRA `(.L_x_75) ;  /* 0x0000000000200947 */ /* 0x000fea0003800000 */
[----:B-1----:R-:W1:Y:S01]  /*6470*/  LDS.64 R30, [R41+0x6600] ;  /* 0x00660000291e7984 */ /* 0x002e620000000a00 */
[C---:B------:R-:W-:Y:S02]  /*6480*/  LEA R32, P2, R3.reuse, R32, 0x3 ;  /* 0x0000002003207211 */ /* 0x040fe400078418ff */
[--C-:B------:R-:W-:Y:S02]  /*6490*/  SHF.R.S32.HI R37, RZ, 0x1f, R20.reuse ;  /* 0x0000001fff257819 */ /* 0x100fe40000011414 */
[----:B------:R-:W-:Y:S02]  /*64a0*/  LEA.HI.X R33, R3, R33, RZ, 0x3, P2 ;  /* 0x0000002103217211 */ /* 0x000fe400010f1cff */
[----:B-1----:R-:W-:Y:S02]  /*64b0*/  IADD3 R30, P0, P1, R30, R35, R20 ;  /* 0x000000231e1e7210 */ /* 0x002fe4000791e014 */
[----:B------:R-:W-:-:S04]  /*64c0*/  SHF.R.S32.HI R35, RZ, 0x1f, R35 ;  /* 0x0000001fff237819 */ /* 0x000fc80000011423 */
[----:B------:R-:W-:-:S05]  /*64d0*/  IADD3.X R31, PT, PT, R31, R35, R37, P0, P1 ;  /* 0x000000231f1f7210 */ /* 0x000fca00007e2425 */
[----:B------:R3:W-:Y:S02]  /*64e0*/  STG.E.64 desc[UR6][R32.64], R30 ;  /* 0x0000001e20007986 */ /* 0x0007e4000c101b06 */
.L_x_75:
[----:B------:R-:W-:Y:S01]  /*64f0*/  ISETP.GT.AND P0, PT, R29, R28, PT ;  /* 0x0000001c1d00720c */ /* 0x000fe20003f04270 */
[----:B------:R-:W-:Y:S05]  /*6500*/  WARPSYNC.ALL ;  /* 0x0000000000007948 */ /* 0x000fea0003800000 */
[----:B------:R-:W-:Y:S07]  /*6510*/  BAR.SYNC.DEFER_BLOCKING 0x0 ;  /* 0x0000000000007b1d */ /* 0x000fee0000010000 */
[----:B------:R-:W-:Y:S05]  /*6520*/  @P0 BRA `(.L_x_76) ;  /* 0x0000001000500947 */ /* 0x000fea0003800000 */
[----:B------:R-:W4:Y:S01]  /*6530*/  LDS R29, [R22] ;  /* 0x00000000161d7984 */ /* 0x000f220000000800 */
[----:B------:R-:W5:Y:S01]  /*6540*/  LDCU UR4, c[0x0][0x3c4] ;  /* 0x00007880ff0477ac */ /* 0x000f620008000800 */
[----:B------:R-:W0:Y:S01]  /*6550*/  LDCU.64 UR8, c[0x0][0x3a0] ;  /* 0x00007400ff0877ac */ /* 0x000e220008000a00 */
[----:B----4-:R-:W-:-:S04]  /*6560*/  ISETP.NE.AND P1, PT, R29, 0x7fffffff, PT ;  /* 0x7fffffff1d00780c */ /* 0x010fc80003f25270 */
[C---:B------:R-:W-:Y:S02]  /*6570*/  SEL R20, R29.reuse, 0x80000000, P1 ;  /* 0x800000001d147807 */ /* 0x040fe40000800000 */
[----:B------:R-:W-:Y:S02]  /*6580*/  ISETP.GT.AND P1, PT, R29, -0x1, PT ;  /* 0xffffffff1d00780c */ /* 0x000fe40003f24270 */
[----:B-----5:R-:W-:-:S04]  /*6590*/  SHF.R.U32.HI R20, RZ, UR4, R20 ;  /* 0x00000004ff147c19 */ /* 0x020fc80008011614 */
[----:B------:R-:W-:-:S05]  /*65a0*/  LOP3.LUT R20, R20, R19, RZ, 0x30, !PT ;  /* 0x0000001314147212 */ /* 0x000fca00078e30ff */
[----:B-1-3--:R-:W-:Y:S02]  /*65b0*/  IMAD R31, R20, 0x8, R23 ;  /* 0x00000008141f7824 */ /* 0x00afe400078e0217 */
[----:B------:R-:W-:-:S04]  /*65c0*/  IMAD.MOV.U32 R20, RZ, RZ, -0x1 ;  /* 0xffffffffff147424 */ /* 0x000fc800078e00ff */
[----:B------:R-:W1:Y:S02]  /*65d0*/  LDS.64 R30, [R31+0x6600] ;  /* 0x006600001f1e7984 */ /* 0x000e640000000a00 */
[----:B-1----:R-:W-:Y:S02]  /*65e0*/  IADD3 R33, P2, PT, R30, R3, RZ ;  /* 0x000000031e217210 */ /* 0x002fe40007f5e0ff */
[----:B------:R-:W-:-:S03]  /*65f0*/  SEL R30, R20, 0x80000000, P1 ;  /* 0x80000000141e7807 */ /* 0x000fc60000800000 */
[----:B------:R-:W-:Y:S01]  /*6600*/  IMAD.X R34, RZ, RZ, R31, P2 ;  /* 0x000000ffff227224 */ /* 0x000fe200010e061f */
[C---:B0-----:R-:W-:Y:S02]  /*6610*/  LEA R32, P2, R33.reuse, UR8, 0x2 ;  /* 0x0000000821207c11 */ /* 0x041fe4000f8410ff */
[----:B------:R-:W-:Y:S02]  /*6620*/  LOP3.LUT R29, R30, R29, RZ, 0x3c, !PT ;  /* 0x0000001d1e1d7212 */ /* 0x000fe400078e3cff */
[----:B------:R-:W-:-:S05]  /*6630*/  LEA.HI.X R33, R33, UR9, R34, 0x2, P2 ;  /* 0x0000000921217c11 */ /* 0x000fca00090f1422 */
[----:B------:R-:W-:Y:S01]  /*6640*/  STG.E desc[UR6][R32.64], R29 ;  /* 0x0000001d20007986 */ /* 0x000fe2000c101906 */
[----:B------:R-:W-:-:S03]  /*6650*/  NOP ;  /* 0x0000000000007918 */ /* 0x000fc60000000000 */
[----:B------:R-:W0:Y:S02]  /*6660*/  LDS R34, [R22+0x600] ;  /* 0x0006000016227984 */ /* 0x000e240000000800 */
[----:B0-----:R-:W-:-:S04]  /*6670*/  ISETP.NE.AND P1, PT, R34, 0x7fffffff, PT ;  /* 0x7fffffff2200780c */ /* 0x001fc80003f25270 */
[C---:B------:R-:W-:Y:S02]  /*6680*/  SEL R30, R34.reuse, 0x80000000, P1 ;  /* 0x80000000221e7807 */ /* 0x040fe40000800000 */
[----:B------:R-:W-:Y:S02]  /*6690*/  ISETP.GT.AND P1, PT, R34, -0x1, PT ;  /* 0xffffffff2200780c */ /* 0x000fe40003f24270 */
[----:B------:R-:W-:Y:S02]  /*66a0*/  SHF.R.U32.HI R30, RZ, UR4, R30 ;  /* 0x00000004ff1e7c19 */ /* 0x000fe4000801161e */
[----:B------:R-:W-:Y:S02]  /*66b0*/  SEL R29, R20, 0x80000000, P1 ;  /* 0x80000000141d7807 */ /* 0x000fe40000800000 */
[----:B------:R-:W-:Y:S02]  /*66c0*/  LOP3.LUT R30, R30, R19, RZ, 0x30, !PT ;  /* 0x000000131e1e7212 */ /* 0x000fe400078e30ff */
[----:B------:R-:W-:-:S03]  /*66d0*/  LOP3.LUT R29, R29, R34, RZ, 0x3c, !PT ;  /* 0x000000221d1d7212 */ /* 0x000fc600078e3cff */
[----:B------:R-:W-:-:S06]  /*66e0*/  IMAD R30, R30, 0x8, R23 ;  /* 0x000000081e1e7824 */ /* 0x000fcc00078e0217 */
[----:B------:R-:W0:Y:S02]  /*66f0*/  LDS.64 R30, [R30+0x6600] ;  /* 0x006600001e1e7984 */ /* 0x000e240000000a00 */
[----:B0-----:R-:W-:-:S05]  /*6700*/  IADD3 R35, P2, PT, R30, R3, RZ ;  /* 0x000000031e237210 */ /* 0x001fca0007f5e0ff */
[----:B------:R-:W-:Y:S01]  /*6710*/  IMAD.X R36, RZ, RZ, R31, P2 ;  /* 0x000000ffff247224 */ /* 0x000fe200010e061f */
[----:B------:R-:W-:-:S04]  /*6720*/  LEA R32, P2, R35, UR8, 0x2 ;  /* 0x0000000823207c11 */ /* 0x000fc8000f8410ff */
        /* <DEDUP_REMOVED lines=231> */
[----:B------:R-:W-:-:S04]  /*75a0*/  SHF.R.U32.HI R30, RZ, UR4, R30 ;  /* 0x00000004ff1e7c19 */ /* 0x000fc8000801161e */
[----:B------:R-:W-:-:S05]  /*75b0*/  LOP3.LUT R30, R30, R19, RZ, 0x30, !PT ;  /* 0x000000131e1e7212 */ /* 0x000fca00078e30ff */
[----:B------:R-:W-:Y:S01]  /*75c0*/  IMAD R35, R30, 0x8, R23 ;  /* 0x000000081e237824 */ /* 0x000fe200078e0217 */
[----:B------:R-:W-:-:S04]  /*75d0*/  SEL R23, R20, 0x80000000, P1 ;  /* 0x8000000014177807 */ /* 0x000fc80000800000 */
[----:B------:R-:W0:Y:S01]  /*75e0*/  LDS.64 R30, [R35+0x6600] ;  /* 0x00660000231e7984 */ /* 0x000e220000000a00 */
[----:B------:R-:W-:Y:S02]  /*75f0*/  LOP3.LUT R23, R23, R34, RZ, 0x3c, !PT ;  /* 0x0000002217177212 */ /* 0x000fe400078e3cff */
[----:B0-----:R-:W-:-:S05]  /*7600*/  IADD3 R36, P2, PT, R30, R3, RZ ;  /* 0x000000031e247210 */ /* 0x001fca0007f5e0ff */
[----:B------:R-:W-:Y:S01]  /*7610*/  IMAD.X R31, RZ, RZ, R31, P2 ;  /* 0x000000ffff1f7224 */ /* 0x000fe200010e061f */
[----:B------:R-:W-:-:S04]  /*7620*/  LEA R30, P2, R36, UR8, 0x2 ;  /* 0x00000008241e7c11 */ /* 0x000fc8000f8410ff */
[----:B------:R-:W-:-:S05]  /*7630*/  LEA.HI.X R31, R36, UR9, R31, 0x2, P2 ;  /* 0x00000009241f7c11 */ /* 0x000fca00090f141f */
[----:B------:R0:W-:Y:S01]  /*7640*/  STG.E desc[UR6][R30.64+0x6000], R23 ;  /* 0x006000171e007986 */ /* 0x0001e2000c101906 */
[----:B------:R-:W-:Y:S01]  /*7650*/  NOP ;  /* 0x0000000000007918 */ /* 0x000fe20000000000 */
[----:B------:R-:W-:Y:S05]  /*7660*/  BRA `(.L_x_77) ;  /* 0x0000001800607947 */ /* 0x000fea0003800000 */
.L_x_76:
[----:B------:R-:W-:Y:S01]  /*7670*/  IMAD R29, R5, -0x1980, R28 ;  /* 0xffffe680051d7824 */ /* 0x000fe200078e021c */
[----:B------:R-:W-:Y:S01]  /*7680*/  BSSY.RECONVERGENT B0, `(.L_x_78) ;  /* 0x000001e000007945 */ /* 0x000fe20003800200 */
[C---:B------:R-:W-:Y:S02]  /*7690*/  VIADD R20, R3.reuse, 0x180 ;  /* 0x0000018003147836 */ /* 0x040fe40000000000 */
[C---:B-1-3--:R-:W-:Y:S01]  /*76a0*/  VIADD R30, R3.reuse, 0x300 ;  /* 0x00000300031e7836 */ /* 0x04afe20000000000 */
[CC--:B------:R-:W-:Y:S01]  /*76b0*/  ISETP.GE.AND P1, PT, R3.reuse, R29.reuse, PT ;  /* 0x0000001d0300720c */ /* 0x0c0fe20003f26270 */
[C---:B------:R-:W-:Y:S01]  /*76c0*/  VIADD R32, R3.reuse, 0x480 ;  /* 0x0000048003207836 */ /* 0x040fe20000000000 */
[-C--:B------:R-:W-:Y:S01]  /*76d0*/  ISETP.GE.AND P5, PT, R20, R29.reuse, PT ;  /* 0x0000001d1400720c */ /* 0x080fe20003fa6270 */
[C---:B------:R-:W-:Y:S01]  /*76e0*/  VIADD R20, R3.reuse, 0x600 ;  /* 0x0000060003147836 */ /* 0x040fe20000000000 */
[-C--:B------:R-:W-:Y:S01]  /*76f0*/  ISETP.GE.AND P4, PT, R30, R29.reuse, PT ;  /* 0x0000001d1e00720c */ /* 0x080fe20003f86270 */
[----:B------:R-:W-:Y:S01]  /*7700*/  VIADD R34, R3, 0x780 ;  /* 0x0000078003227836 */ /* 0x000fe20000000000 */
[----:B------:R-:W-:-:S02]  /*7710*/  ISETP.GE.AND P3, PT, R32, R29, PT ;  /* 0x0000001d2000720c */ /* 0x000fc40003f66270 */
[----:B------:R-:W-:-:S05]  /*7720*/  ISETP.GE.AND P2, PT, R20, R29, PT ;  /* 0x0000001d1400720c */ /* 0x000fca0003f46270 */
[----:B------:R-:W-:Y:S08]  /*7730*/  @P1 BRA `(.L_x_79) ;  /* 0x0000000000481947 */ /* 0x000ff00003800000 */
[----:B------:R-:W1:Y:S01]  /*7740*/  LDS R20, [R22] ;  /* 0x0000000016147984 */ /* 0x000e620000000800 */
[----:B------:R-:W3:Y:S01]  /*7750*/  LDCU UR4, c[0x0][0x3c4] ;  /* 0x00007880ff0477ac */ /* 0x000ee20008000800 */
[----:B------:R-:W-:Y:S01]  /*7760*/  IMAD.MOV.U32 R33, RZ, RZ, -0x1 ;  /* 0xffffffffff217424 */ /* 0x000fe200078e00ff */
[----:B-1----:R-:W-:-:S04]  /*7770*/  ISETP.NE.AND P1, PT, R20, 0x7fffffff, PT ;  /* 0x7fffffff1400780c */ /* 0x002fc80003f25270 */
[C---:B------:R-:W-:Y:S02]  /*7780*/  SEL R30, R20.reuse, 0x80000000, P1 ;  /* 0x80000000141e7807 */ /* 0x040fe40000800000 */
[----:B------:R-:W-:Y:S02]  /*7790*/  ISETP.GT.AND P1, PT, R20, -0x1, PT ;  /* 0xffffffff1400780c */ /* 0x000fe40003f24270 */
[----:B---3--:R-:W-:Y:S01]  /*77a0*/  SHF.R.U32.HI R30, RZ, UR4, R30 ;  /* 0x00000004ff1e7c19 */ /* 0x008fe2000801161e */
[----:B------:R-:W1:Y:S01]  /*77b0*/  LDCU.64 UR4, c[0x0][0x3a0] ;  /* 0x00007400ff0477ac */ /* 0x000e620008000a00 */
[----:B------:R-:W-:Y:S02]  /*77c0*/  SEL R33, R33, 0x80000000, P1 ;  /* 0x8000000021217807 */ /* 0x000fe40000800000 */
[----:B------:R-:W-:Y:S02]  /*77d0*/  LOP3.LUT R30, R30, R19, RZ, 0x30, !PT ;  /* 0x000000131e1e7212 */ /* 0x000fe400078e30ff */
[----:B------:R-:W-:-:S03]  /*77e0*/  LOP3.LUT R33, R33, R20, RZ, 0x3c, !PT ;  /* 0x0000001421217212 */ /* 0x000fc600078e3cff */
[----:B------:R-:W-:-:S05]  /*77f0*/  IMAD R32, R30, 0x8, R23 ;  /* 0x000000081e207824 */ /* 0x000fca00078e0217 */
[----:B------:R-:W3:Y:S02]  /*7800*/  LDS.64 R30, [R32+0x6600] ;  /* 0x00660000201e7984 */ /* 0x000ee40000000a00 */
[----:B---3--:R-:W-:-:S04]  /*7810*/  IADD3 R35, P6, PT, R30, R3, RZ ;  /* 0x000000031e237210 */ /* 0x008fc80007fde0ff */
[----:B-1----:R-:W-:Y:S01]  /*7820*/  LEA R30, P1, R35, UR4, 0x2 ;  /* 0x00000004231e7c11 */ /* 0x002fe2000f8210ff */
[----:B------:R-:W-:-:S05]  /*7830*/  IMAD.X R36, RZ, RZ, R31, P6 ;  /* 0x000000ffff247224 */ /* 0x000fca00030e061f */
[----:B------:R-:W-:-:S05]  /*7840*/  LEA.HI.X R31, R35, UR5, R36, 0x2, P1 ;  /* 0x00000005231f7c11 */ /* 0x000fca00088f1424 */
[----:B------:R1:W-:Y:S02]  /*7850*/  STG.E desc[UR6][R30.64], R33 ;  /* 0x000000211e007986 */ /* 0x0003e4000c101906 */
.L_x_79:
[----:B------:R-:W-:Y:S05]  /*7860*/  BSYNC.RECONVERGENT B0 ;  /* 0x0000000000007941 */ /* 0x000fea0003800200 */
.L_x_78:
[----:B------:R-:W-:Y:S01]  /*7870*/  NOP ;  /* 0x0000000000007918 */ /* 0x000fe20000000000 */
[----:B------:R-:W-:Y:S01]  /*7880*/  BSSY.RECONVERGENT B0, `(.L_x_80) ;  /* 0x0000016000007945 */ /* 0x000fe20003800200 */
[----:B------:R-:W-:Y:S01]  /*7890*/  ISETP.GE.AND P1, PT, R34, R29, PT ;  /* 0x0000001d2200720c */ /* 0x000fe20003f26270 */
[----:B------:R-:W-:Y:S02]  /*78a0*/  VIADD R34, R3, 0x900 ;  /* 0x0000090003227836 */ /* 0x000fe40000000000 */
[----:B------:R-:W-:Y:S10]  /*78b0*/  @P5 BRA `(.L_x_81) ;  /* 0x0000000000485947 */ /* 0x000ff40003800000 */
[----:B------:R-:W3:Y:S01]  /*78c0*/  LDS R20, [R22+0x600] ;  /* 0x0006000016147984 */ /* 0x000ee20000000800 */
[----:B------:R-:W4:Y:S01]  /*78d0*/  LDCU UR4, c[0x0][0x3c4] ;  /* 0x00007880ff0477ac */ /* 0x000f220008000800 */
[----:B-1----:R-:W-:Y:S01]  /*78e0*/  IMAD.MOV.U32 R33, RZ, RZ, -0x1 ;  /* 0xffffffffff217424 */ /* 0x002fe200078e00ff */
[----:B---3--:R-:W-:-:S04]  /*78f0*/  ISETP.NE.AND P5, PT, R20, 0x7fffffff, PT ;  /* 0x7fffffff1400780c */ /* 0x008fc80003fa5270 */
[C---:B------:R-:W-:Y:S02]  /*7900*/  SEL R30, R20.reuse, 0x80000000, P5 ;  /* 0x80000000141e7807 */ /* 0x040fe40002800000 */
[----:B------:R-:W-:Y:S02]  /*7910*/  ISETP.GT.AND P5, PT, R20, -0x1, PT ;  /* 0xffffffff1400780c */ /* 0x000fe40003fa4270 */
[----:B----4-:R-:W-:Y:S01]  /*7920*/  SHF.R.U32.HI R30, RZ, UR4, R30 ;  /* 0x00000004ff1e7c19 */ /* 0x010fe2000801161e */
        /* <DEDUP_REMOVED lines=11> */
.L_x_81:
[----:B------:R-:W-:Y:S05]  /*79e0*/  BSYNC.RECONVERGENT B0 ;  /* 0x0000000000007941 */ /* 0x000fea0003800200 */
.L_x_80:
[----:B------:R-:W-:Y:S01]  /*79f0*/  NOP ;  /* 0x0000000000007918 */ /* 0x000fe20000000000 */
[----:B------:R-:W-:Y:S01]  /*7a00*/  BSSY.RECONVERGENT B0, `(.L_x_82) ;  /* 0x0000016000007945 */ /* 0x000fe20003800200 */
[----:B------:R-:W-:Y:S01]  /*7a10*/  ISETP.GE.AND P5, PT, R34, R29, PT ;  /* 0x0000001d2200720c */ /* 0x000fe20003fa6270 */
[----:B------:R-:W-:Y:S02]  /*7a20*/  VIADD R34, R3, 0xa80 ;  /* 0x00000a8003227836 */ /* 0x000fe40000000000 */
[----:B------:R-:W-:Y:S10]  /*7a30*/  @P4 BRA `(.L_x_83) ;  /* 0x0000000000484947 */ /* 0x000ff40003800000 */
[----:B------:R-:W4:Y:S01]  /*7a40*/  LDS R20, [R22+0xc00] ;  /* 0x000c000016147984 */ /* 0x000f220000000800 */
[----:B------:R-:W5:Y:S01]  /*7a50*/  LDCU UR4, c[0x0][0x3c4] ;  /* 0x00007880ff0477ac */ /* 0x000f620008000800 */
[----:B-1-3--:R-:W-:Y:S01]  /*7a60*/  IMAD.MOV.U32 R33, RZ, RZ, -0x1 ;  /* 0xffffffffff217424 */ /* 0x00afe200078e00ff */
[----:B----4-:R-:W-:-:S04]  /*7a70*/  ISETP.NE.AND P4, PT, R20, 0x7fffffff, PT ;  /* 0x7fffffff1400780c */ /* 0x010fc80003f85270 */
[C---:B------:R-:W-:Y:S02]  /*7a80*/  SEL R30, R20.reuse, 0x80000000, P4 ;  /* 0x80000000141e7807 */ /* 0x040fe40002000000 */
[----:B------:R-:W-:Y:S02]  /*7a90*/  ISETP.GT.AND P4, PT, R20, -0x1, PT ;  /* 0xffffffff1400780c */ /* 0x000fe40003f84270 */
[----:B-----5:R-:W-:Y:S01]  /*7aa0*/  SHF.R.U32.HI R30, RZ, UR4, R30 ;  /* 0x00000004ff1e7c19 */ /* 0x020fe2000801161e */
        /* <DEDUP_REMOVED lines=11> */
.L_x_83:
[----:B------:R-:W-:Y:S05]  /*7b60*/  BSYNC.RECONVERGENT B0 ;  /* 0x0000000000007941 */ /* 0x000fea0003800200 */
.L_x_82:
[----:B------:R-:W-:Y:S01]  /*7b70*/  NOP ;  /* 0x0000000000007918 */ /* 0x000fe20000000000 */
[----:B------:R-:W-:Y:S01]  /*7b80*/  BSSY.RECONVERGENT B0, `(.L_x_84) ;  /* 0x0000016000007945 */ /* 0x000fe20003800200 */
[----:B------:R-:W-:Y:S02]  /*7b90*/  ISETP.GE.AND P4, PT, R34, R29, PT ;  /* 0x0000001d2200720c */ /* 0x000fe40003f86270 */
[----:B------:R-:W-:Y:S01]  /*7ba0*/  LOP3.LUT R34, R3, 0xc00, RZ, 0xfc, !PT ;  /* 0x00000c0003227812 */ /* 0x000fe200078efcff */
[----:B------:R-:W-:Y:S10]  /*7bb0*/  @P3 BRA `(.L_x_85) ;  /* 0x0000000000483947 */ /* 0x000ff40003800000 */
[----:B------:R-:W5:Y:S01]  /*7bc0*/  LDS R20, [R22+0x1200] ;  /* 0x0012000016147984 */ /* 0x000f620000000800 */
[----:B------:R-:W0:Y:S01]  /*7bd0*/  LDCU UR4, c[0x0][0x3c4] ;  /* 0x00007880ff0477ac */ /* 0x000e220008000800 */
[----:B-1-34-:R-:W-:Y:S01]  /*7be0*/  IMAD.MOV.U32 R33, RZ, RZ, -0x1 ;  /* 0xffffffffff217424 */ /* 0x01afe200078e00ff */
[----:B-----5:R-:W-:-:S04]  /*7bf0*/  ISETP.NE.AND P3, PT, R20, 0x7fffffff, PT ;  /* 0x7fffffff1400780c */ /* 0x020fc80003f65270 */
[C---:B------:R-:W-:Y:S02]  /*7c00*/  SEL R30, R20.reuse, 0x80000000, P3 ;  /* 0x80000000141e7807 */ /* 0x040fe40001800000 */
[----:B------:R-:W-:Y:S02]  /*7c10*/  ISETP.GT.AND P3, PT, R20, -0x1, PT ;  /* 0xffffffff1400780c */ /* 0x000fe40003f64270 */
[----:B0-----:R-:W-:Y:S01]  /*7c20*/  SHF.R.U32.HI R30, RZ, UR4, R30 ;  /* 0x00000004ff1e7c19 */ /* 0x001fe2000801161e */
[----:B------:R-:W0:Y:S01]  /*7c30*/  LDCU.64 UR4, c[0x0][0x3a0] ;  /* 0x00007400ff0477ac */ /* 0x000e220008000a00 */
[----:B------:R-:W-:Y:S02]  /*7c40*/  SEL R33, R33, 0x80000000, P3 ;  /* 0x8000000021217807 */ /* 0x000fe40001800000 */
[----:B------:R-:W-:Y:S02]  /*7c50*/  LOP3.LUT R30, R30, R19, RZ, 0x30, !PT ;  /* 0x000000131e1e7212 */ /* 0x000fe400078e30ff */
[----:B------:R-:W-:-:S03]  /*7c60*/  LOP3.LUT R33, R33, R20, RZ, 0x3c, !PT ;  /* 0x0000001421217212 */ /* 0x000fc600078e3cff */
[----:B------:R-:W-:-:S05]  /*7c70*/  IMAD R32, R30, 0x8, R23 ;  /* 0x000000081e207824 */ /* 0x000fca00078e0217 */
[----:B------:R-:W1:Y:S02]  /*7c80*/  LDS.64 R30, [R32+0x6600] ;  /* 0x00660000201e7984 */ /* 0x000e640000000a00 */
[----:B-1----:R-:W-:-:S04]  /*7c90*/  IADD3 R35, P6, PT, R30, R3, RZ ;  /* 0x000000031e237210 */ /* 0x002fc80007fde0ff */
[----:B0-----:R-:W-:Y:S01]  /*7ca0*/  LEA R30, P3, R35, UR4, 0x2 ;  /* 0x00000004231e7c11 */ /* 0x001fe2000f8610ff */
[----:B------:R-:W-:-:S05]  /*7cb0*/  IMAD.X R36, RZ, RZ, R31, P6 ;  /* 0x000000ffff247224 */ /* 0x000fca00030e061f */
[----:B------:R-:W-:-:S05]  /*7cc0*/  LEA.HI.X R31, R35, UR5, R36, 0x2, P3 ;  /* 0x00000005231f7c11 */ /* 0x000fca00098f1424 */
[----:B------:R0:W-:Y:S02]  /*7cd0*/  STG.E desc[UR6][R30.64+0x1200], R33 ;  /* 0x001200211e007986 */ /* 0x0001e4000c101906 */
.L_x_85:
[----:B------:R-:W-:Y:S05]  /*7ce0*/  BSYNC.RECONVERGENT B0 ;  /* 0x0000000000007941 */ /* 0x000fea0003800200 */
.L_x_84:
[----:B------:R-:W-:Y:S01]  /*7cf0*/  NOP ;  /* 0x0000000000007918 */ /* 0x000fe20000000000 */
[----:B------:R-:W-:Y:S01]  /*7d00*/  BSSY.RECONVERGENT B0, `(.L_x_86) ;  /* 0x0000016000007945 */ /* 0x000fe20003800200 */
[----:B------:R-:W-:Y:S01]  /*7d10*/  ISETP.GE.AND P3, PT, R34, R29, PT ;  /* 0x0000001d2200720c */ /* 0x000fe20003f66270 */
[----:B------:R-:W-:Y:S02]  /*7d20*/  VIADD R34, R3, 0xd80 ;  /* 0x00000d8003227836 */ /* 0x000fe40000000000 */
[----:B------:R-:W-:Y:S10]  /*7d30*/  @P2 BRA `(.L_x_87) ;  /* 0x0000000000482947 */ /* 0x000ff40003800000 */
[----:B------:R-:W5:Y:S01]  /*7d40*/  LDS R20, [R22+0x1800] ;  /* 0x0018000016147984 */ /* 0x000f620000000800 */
[----:B------:R-:W2:Y:S01]  /*7d50*/  LDCU UR4, c[0x0][0x3c4] ;  /* 0x00007880ff0477ac */ /* 0x000ea20008000800 */
[----:B01-34-:R-:W-:Y:S01]  /*7d60*/  IMAD.MOV.U32 R33, RZ, RZ, -0x1 ;  /* 0xffffffffff217424 */ /* 0x01bfe200078e00ff */
[----:B-----5:R-:W-:-:S04]  /*7d70*/  ISETP.NE.AND P2, PT, R20, 0x7fffffff, PT ;  /* 0x7fffffff1400780c */ /* 0x020fc80003f45270 */
[C---:B------:R-:W-:Y:S02]  /*7d80*/  SEL R30, R20.reuse, 0x80000000, P2 ;  /* 0x80000000141e7807 */ /* 0x040fe40001000000 */
[----:B------:R-:W-:Y:S02]  /*7d90*/  ISETP.GT.AND P2, PT, R20, -0x1, PT ;  /* 0xffffffff1400780c */ /* 0x000fe40003f44270 */
[----:B--2---:R-:W-:Y:S01]  /*7da0*/  SHF.R.U32.HI R30, RZ, UR4, R30 ;  /* 0x00000004ff1e7c19 */ /* 0x004fe2000801161e */
        /* <DEDUP_REMOVED lines=11> */
.L_x_87:
[----:B------:R-:W-:Y:S05]  /*7e60*/  BSYNC.RECONVERGENT B0 ;  /* 0x0000000000007941 */ /* 0x000fea0003800200 */
.L_x_86:
        /* <DEDUP_REMOVED lines=23> */
.L_x_89:
[----:B------:R-:W-:Y:S05]  /*7fe0*/  BSYNC.RECONVERGENT B0 ;  /* 0x0000000000007941 */ /* 0x000fea0003800200 */
.L_x_88:
        /* <DEDUP_REMOVED lines=23> */
.L_x_91:
[----:B------:R-:W-:Y:S05]  /*8160*/  BSYNC.RECONVERGENT B0 ;  /* 0x0000000000007941 */ /* 0x000fea0003800200 */
.L_x_90:
        /* <DEDUP_REMOVED lines=23> */
.L_x_93:
[----:B------:R-:W-:Y:S05]  /*82e0*/  BSYNC.RECONVERGENT B0 ;  /* 0x0000000000007941 */ /* 0x000fea0003800200 */
.L_x_92:
        /* <DEDUP_REMOVED lines=23> */
.L_x_95:
[----:B------:R-:W-:Y:S05]  /*8460*/  BSYNC.RECONVERGENT B0 ;  /* 0x0000000000007941 */ /* 0x000fea0003800200 */
.L_x_94:
        /* <DEDUP_REMOVED lines=23> */
.L_x_97:
[----:B------:R-:W-:Y:S05]  /*85e0*/  BSYNC.RECONVERGENT B0 ;  /* 0x0000000000007941 */ /* 0x000fea0003800200 */
.L_x_96:
        /* <DEDUP_REMOVED lines=23> */
.L_x_99:
[----:B------:R-:W-:Y:S05]  /*8760*/  BSYNC.RECONVERGENT B0 ;  /* 0x0000000000007941 */ /* 0x000fea0003800200 */
.L_x_98:
[----:B------:R-:W-:Y:S01]  /*8770*/  NOP ;  /* 0x0000000000007918 */ /* 0x000fe20000000000 */
[----:B------:R-:W-:Y:S01]  /*8780*/  BSSY.RECONVERGENT B0, `(.L_x_100) ;  /* 0x0000016000007945 */ /* 0x000fe20003800200 */
[----:B------:R-:W-:Y:S02]  /*8790*/  ISETP.GE.AND P1, PT, R34, R29, PT ;  /* 0x0000001d2200720c */ /* 0x000fe40003f26270 */
[----:B------:R-:W-:Y:S01]  /*87a0*/  LOP3.LUT R34, R3, 0x1800, RZ, 0xfc, !PT ;  /* 0x0000180003227812 */ /* 0x000fe200078efcff */
        /* <DEDUP_REMOVED lines=19> */
.L_x_101:
[----:B------:R-:W-:Y:S05]  /*88e0*/  BSYNC.RECONVERGENT B0 ;  /* 0x0000000000007941 */ /* 0x000fea0003800200 */
.L_x_100:
[----:B------:R-:W-:Y:S01]  /*88f0*/  NOP ;  /* 0x0000000000007918 */ /* 0x000fe20000000000 */
[----:B------:R-:W-:Y:S01]  /*8900*/  BSSY.RECONVERGENT B0, `(.L_x_102) ;  /* 0x0000015000007945 */ /* 0x000fe20003800200 */
[----:B------:R-:W-:-:S03]  /*8910*/  ISETP.GE.AND P5, PT, R34, R29, PT ;  /* 0x0000001d2200720c */ /* 0x000fc60003fa6270 */
        /* <DEDUP_REMOVED lines=19> */
.L_x_103:
[----:B------:R-:W-:Y:S05]  /*8a50*/  BSYNC.RECONVERGENT B0 ;  /* 0x0000000000007941 */ /* 0x000fea0003800200 */
.L_x_102:
[----:B------:R-:W-:Y:S01]  /*8a60*/  NOP ;  /* 0x0000000000007918 */ /* 0x000fe20000000000 */
[----:B------:R-:W-:Y:S04]  /*8a70*/  BSSY.RECONVERGENT B0, `(.L_x_104) ;  /* 0x0000014000007945 */ /* 0x000fe80003800200 */
[----:B------:R-:W-:Y:S05]  /*8a80*/  @P3 BRA `(.L_x_105) ;  /* 0x0000000000483947 */ /* 0x000fea0003800000 */
        /* <DEDUP_REMOVED lines=13> */
[----:B-1----:R-:W-:-:S05]  /*8b60*/  IADD3 R32, P4, PT, R30, R3, RZ ;  /* 0x000000031e207210 */ /* 0x002fca0007f9e0ff */
[----:B------:R-:W-:Y:S01]  /*8b70*/  IMAD.X R31, RZ, RZ, R31, P4 ;  /* 0x000000ffff1f7224 */ /* 0x000fe200020e061f */
[----:B0-----:R-:W-:-:S04]  /*8b80*/  LEA R30, P4, R32, UR4, 0x2 ;  /* 0x00000004201e7c11 */ /* 0x001fc8000f8810ff */
[----:B------:R-:W-:-:S05]  /*8b90*/  LEA.HI.X R31, R32, UR5, R31, 0x2, P4 ;  /* 0x00000005201f7c11 */ /* 0x000fca000a0f141f */
[----:B------:R0:W-:Y:S04]  /*8ba0*/  STG.E desc[UR6][R30.64+0x4e00], R33 ;  /* 0x004e00211e007986 */ /* 0x0001e8000c101906 */
.L_x_105:
[----:B------:R-:W-:Y:S05]  /*8bb0*/  BSYNC.RECONVERGENT B0 ;  /* 0x0000000000007941 */ /* 0x000fea0003800200 */
.L_x_104:
        /* <DEDUP_REMOVED lines=21> */
.L_x_107:
[----:B------:R-:W-:Y:S05]  /*8d10*/  BSYNC.RECONVERGENT B0 ;  /* 0x0000000000007941 */ /* 0x000fea0003800200 */
.L_x_106:
        /* <DEDUP_REMOVED lines=21> */
.L_x_109:
[----:B------:R-:W-:Y:S05]  /*8e70*/  BSYNC.RECONVERGENT B0 ;  /* 0x0000000000007941 */ /* 0x000fea0003800200 */
.L_x_108:
[----:B------:R-:W-:Y:S01]  /*8e80*/  NOP ;  /* 0x0000000000007918 */ /* 0x000fe20000000000 */
[----:B------:R-:W-:Y:S04]  /*8e90*/  BSSY.RECONVERGENT B0, `(.L_x_110) ;  /* 0x0000014000007945 */ /* 0x000fe80003800200 */
[----:B------:R-:W-:Y:S05]  /*8ea0*/  @P5 BRA `(.L_x_111) ;  /* 0x0000000000485947 */ /* 0x000fea0003800000 */
[----:B------:R-:W5:Y:S01]  /*8eb0*/  LDS R20, [R22+0x6000] ;  /* 0x0060000016147984 */ /* 0x000f620000000800 */
[----:B------:R-:W0:Y:S01]  /*8ec0*/  LDCU UR4, c[0x0][0x3c4] ;  /* 0x00007880ff0477ac */ /* 0x000e220008000800 */
[----:B-----5:R-:W-:-:S04]  /*8ed0*/  ISETP.NE.AND P1, PT, R20, 0x7fffffff, PT ;  /* 0x7fffffff1400780c */ /* 0x020fc80003f25270 */
[C---:B------:R-:W-:Y:S02]  /*8ee0*/  SEL R29, R20.reuse, 0x80000000, P1 ;  /* 0x80000000141d7807 */ /* 0x040fe40000800000 */
[----:B------:R-:W-:Y:S02]  /*8ef0*/  ISETP.GT.AND P1, PT, R20, -0x1, PT ;  /* 0xffffffff1400780c */ /* 0x000fe40003f24270 */
[----:B01-34-:R-:W-:Y:S01]  /*8f00*/  SHF.R.U32.HI R30, RZ, UR4, R29 ;  /* 0x00000004ff1e7c19 */ /* 0x01bfe2000801161d */
[----:B------:R-:W0:Y:S01]  /*8f10*/  LDCU.64 UR4, c[0x0][0x3a0] ;  /* 0x00007400ff0477ac */ /* 0x000e220008000a00 */
[----:B------:R-:W-:Y:S02]  /*8f20*/  IMAD.MOV.U32 R29, RZ, RZ, -0x1 ;  /* 0xffffffffff1d7424 */ /* 0x000fe400078e00ff */
[----:B------:R-:W-:-:S03]  /*8f30*/  LOP3.LUT R30, R30, R19, RZ, 0x30, !PT ;  /* 0x000000131e1e7212 */ /* 0x000fc600078e30ff */
[----:B------:R-:W-:Y:S02]  /*8f40*/  SEL R29, R29, 0x80000000, P1 ;  /* 0x800000001d1d7807 */ /* 0x000fe40000800000 */
[----:B------:R-:W-:Y:S02]  /*8f50*/  IMAD R23, R30, 0x8, R23 ;  /* 0x000000081e177824 */ /* 0x000fe400078e0217 */
[----:B------:R-:W-:-:S03]  /*8f60*/  LOP3.LUT R29, R29, R20, RZ, 0x3c, !PT ;  /* 0x000000141d1d7212 */ /* 0x000fc600078e3cff */
[----:B------:R-:W1:Y:S02]  /*8f70*/  LDS.64 R30, [R23+0x6600] ;  /* 0x00660000171e7984 */ /* 0x000e640000000a00 */
[----:B-1----:R-:W-:-:S05]  /*8f80*/  IADD3 R32, P2, PT, R30, R3, RZ ;  /* 0x000000031e207210 */ /* 0x002fca0007f5e0ff */
[----:B------:R-:W-:Y:S01]  /*8f90*/  IMAD.X R31, RZ, RZ, R31, P2 ;  /* 0x000000ffff1f7224 */ /* 0x000fe200010e061f */
[----:B0-----:R-:W-:-:S04]  /*8fa0*/  LEA R30, P2, R32, UR4, 0x2 ;  /* 0x00000004201e7c11 */ /* 0x001fc8000f8410ff */
[----:B------:R-:W-:-:S05]  /*8fb0*/  LEA.HI.X R31, R32, UR5, R31, 0x2, P2 ;  /* 0x00000005201f7c11 */ /* 0x000fca00090f141f */
[----:B------:R0:W-:Y:S04]  /*8fc0*/  STG.E desc[UR6][R30.64+0x6000], R29 ;  /* 0x0060001d1e007986 */ /* 0x0001e8000c101906 */
.L_x_111:
[----:B------:R-:W-:Y:S05]  /*8fd0*/  BSYNC.RECONVERGENT B0 ;  /* 0x0000000000007941 */ /* 0x000fea0003800200 */
.L_x_110:
[----:B------:R-:W-:Y:S01]  /*8fe0*/  NOP ;  /* 0x0000000000007918 */ /* 0x000fe20000000000 */
.L_x_77:
[----:B01-34-:R-:W0:Y:S01]  /*8ff0*/  LDS R30, [R22+0x1200] ;  /* 0x00120000161e7984 */ /* 0x01be220000000800 */
[----:B------:R-:W1:Y:S03]  /*9000*/  LDCU UR4, c[0x0][0x3c4] ;  /* 0x00007880ff0477ac */ /* 0x000e660008000800 */
[----:B------:R-:W3:Y:S04]  /*9010*/  LDS R20, [R22] ;  /* 0x0000000016147984 */ /* 0x000ee80000000800 */
[----:B------:R-:W4:Y:S04]  /*9020*/  LDS R23, [R22+0x600] ;  /* 0x0006000016177984 */ /* 0x000f280000000800 */
[----:B------:R-:W5:Y:S04]  /*9030*/  LDS R29, [R22+0xc00] ;  /* 0x000c0000161d7984 */ /* 0x000f680000000800 */
[----:B------:R-:W2:Y:S04]  /*9040*/  LDS R31, [R22+0x1800] ;  /* 0x00180000161f7984 */ /* 0x000ea80000000800 */
[----:B------:R-:W1:Y:S04]  /*9050*/  LDS R36, [R22+0x3600] ;  /* 0x0036000016247984 */ /* 0x000e680000000800 */
[----:B------:R-:W1:Y:S04]  /*9060*/  LDS R32, [R22+0x1e00] ;  /* 0x001e000016207984 */ /* 0x000e680000000800 */
[----:B------:R-:W1:Y:S04]  /*9070*/  LDS R33, [R22+0x2400] ;  /* 0x0024000016217984 */ /* 0x000e680000000800 */
[----:B------:R-:W1:Y:S04]  /*9080*/  LDS R34, [R22+0x2a00] ;  /* 0x002a000016227984 */ /* 0x000e680000000800 */
[----:B------:R-:W1:Y:S04]  /*9090*/  LDS R35, [R22+0x3000] ;  /* 0x0030000016237984 */ /* 0x000e680000000800 */
[----:B------:R-:W1:Y:S01]  /*90a0*/  LDS R38, [R22+0x3c00] ;  /* 0x003c000016267984 */ /* 0x000e620000000800 */
[----:B0-----:R-:W-:-:S03]  /*90b0*/  ISETP.NE.AND P2, PT, R30, 0x7fffffff, PT ;  /* 0x7fffffff1e00780c */ /* 0x001fc60003f45270 */
[----:B------:R-:W0:Y:S01]  /*90c0*/  LDS R47, [R22+0x6000] ;  /* 0x00600000162f7984 */ /* 0x000e220000000800 */
[----:B---3--:R-:W-:Y:S02]  /*90d0*/  ISETP.NE.AND P5, PT, R20, 0x7fffffff, PT ;  /* 0x7fffffff1400780c */ /* 0x008fe40003fa5270 */
[----:B------:R-:W-:Y:S01]  /*90e0*/  SEL R30, R30, 0x80000000, P2 ;  /* 0x800000001e1e7807 */ /* 0x000fe20001000000 */
[----:B------:R-:W3:Y:S01]  /*90f0*/  LDS R40, [R22+0x4200] ;  /* 0x0042000016287984 */ /* 0x000ee20000000800 */
[----:B----4-:R-:W-:Y:S02]  /*9100*/  ISETP.NE.AND P4, PT, R23, 0x7fffffff, PT ;  /* 0x7fffffff1700780c */ /* 0x010fe40003f85270 */
[----:B------:R-:W-:Y:S01]  /*9110*/  SEL R20, R20, 0x80000000, P5 ;  /* 0x8000000014147807 */ /* 0x000fe20002800000 */
[----:B------:R-:W4:Y:S01]  /*9120*/  LDS R42, [R22+0x4800] ;  /* 0x00480000162a7984 */ /* 0x000f220000000800 */
[----:B-----5:R-:W-:Y:S02]  /*9130*/  ISETP.NE.AND P3, PT, R29, 0x7fffffff, PT ;  /* 0x7fffffff1d00780c */ /* 0x020fe40003f65270 */
[----:B------:R-:W-:Y:S01]  /*9140*/  SEL R23, R23, 0x80000000, P4 ;  /* 0x8000000017177807 */ /* 0x000fe20002000000 */
[----:B------:R-:W5:Y:S01]  /*9150*/  LDS R44, [R22+0x4e00] ;  /* 0x004e0000162c7984 */ /* 0x000f620000000800 */
[----:B--2---:R-:W-:-:S02]  /*9160*/  ISETP.NE.AND P1, PT, R31, 0x7fffffff, PT ;  /* 0x7fffffff1f00780c */ /* 0x004fc40003f25270 */
[----:B------:R-:W-:Y:S01]  /*9170*/  SEL R29, R29, 0x80000000, P3 ;  /* 0x800000001d1d7807 */ /* 0x000fe20001800000 */
[----:B------:R-:W2:Y:S01]  /*9180*/  LDS R45, [R22+0x5400] ;  /* 0x00540000162d7984 */ /* 0x000ea20000000800 */
[----:B-1----:R-:W-:Y:S02]  /*9190*/  ISETP.NE.AND P2, PT, R36, 0x7fffffff, PT ;  /* 0x7fffffff2400780c */ /* 0x002fe40003f45270 */
[----:B------:R-:W-:Y:S01]  /*91a0*/  SEL R31, R31, 0x80000000, P1 ;  /* 0x800000001f1f7807 */ /* 0x000fe20000800000 */
[----:B------:R-:W1:Y:S01]  /*91b0*/  LDS R46, [R22+0x5a00] ;  /* 0x005a0000162e7984 */ /* 0x000e620000000800 */
[----:B------:R-:W-:Y:S02]  /*91c0*/  ISETP.NE.AND P6, PT, R32, 0x7fffffff, PT ;  /* 0x7fffffff2000780c */ /* 0x000fe40003fc5270 */
[----:B------:R-:W-:Y:S02]  /*91d0*/  SEL R37, R36, 0x80000000, P2 ;  /* 0x8000000024257807 */ /* 0x000fe40001000000 */
[----:B------:R-:W-:-:S02]  /*91e0*/  ISETP.NE.AND P5, PT, R33, 0x7fffffff, PT ;  /* 0x7fffffff2100780c */ /* 0x000fc40003fa5270 */
[----:B------:R-:W-:Y:S02]  /*91f0*/  SEL R32, R32, 0x80000000, P6 ;  /* 0x8000000020207807 */ /* 0x000fe40003000000 */
[C---:B------:R-:W-:Y:S02]  /*9200*/  ISETP.NE.AND P4, PT, R34.reuse, 0x7fffffff, PT ;  /* 0x7fffffff2200780c */ /* 0x040fe40003f85270 */
[----:B------:R-:W-:Y:S02]  /*9210*/  SEL R33, R33, 0x80000000, P5 ;  /* 0x8000000021217807 */ /* 0x000fe40002800000 */
[----:B------:R-:W-:Y:S02]  /*9220*/  ISETP.NE.AND P3, PT, R35, 0x7fffffff, PT ;  /* 0x7fffffff2300780c */ /* 0x000fe40003f65270 */
[----:B------:R-:W-:Y:S02]  /*9230*/  SEL R34, R34, 0x80000000, P4 ;  /* 0x8000000022227807 */ /* 0x000fe40002000000 */
[----:B------:R-:W-:-:S02]  /*9240*/  ISETP.NE.AND P1, PT, R38, 0x7fffffff, PT ;  /* 0x7fffffff2600780c */ /* 0x000fc40003f25270 */
[----:B------:R-:W-:Y:S02]  /*9250*/  SEL R35, R35, 0x80000000, P3 ;  /* 0x8000000023237807 */ /* 0x000fe40001800000 */
[C---:B0-----:R-:W-:Y:S02]  /*9260*/  ISETP.NE.AND P2, PT, R47.reuse, 0x7fffffff, PT ;  /* 0x7fffffff2f00780c */ /* 0x041fe40003f45270 */
[----:B------:R-:W-:Y:S02]  /*9270*/  SEL R39, R38, 0x80000000, P1 ;  /* 0x8000000026277807 */ /* 0x000fe40000800000 */
[----:B---3--:R-:W-:Y:S02]  /*9280*/  ISETP.NE.AND P6, PT, R40, 0x7fffffff, PT ;  /* 0x7fffffff2800780c */ /* 0x008fe40003fc5270 */
[----:B------:R-:W-:Y:S02]  /*9290*/  SEL R49, R47, 0x80000000, P2 ;  /* 0x800000002f317807 */ /* 0x000fe40001000000 */
[----:B----4-:R-:W-:-:S02]  /*92a0*/  ISETP.NE.AND P5, PT, R42, 0x7fffffff, PT ;  /* 0x7fffffff2a00780c */ /* 0x010fc40003fa5270 */
[----:B------:R-:W-:Y:S02]  /*92b0*/  SEL R41, R40, 0x80000000, P6 ;  /* 0x8000000028297807 */ /* 0x000fe40003000000 */
[----:B-----5:R-:W-:Y:S02]  /*92c0*/  ISETP.NE.AND P4, PT, R44, 0x7fffffff, PT ;  /* 0x7fffffff2c00780c */ /* 0x020fe40003f85270 */
[----:B------:R-:W-:Y:S02]  /*92d0*/  SEL R43, R42, 0x80000000, P5 ;  /* 0x800000002a2b7807 */ /* 0x000fe40002800000 */
[----:B--2---:R-:W-:Y:S02]  /*92e0*/  ISETP.NE.AND P3, PT, R45, 0x7fffffff, PT ;  /* 0x7fffffff2d00780c */ /* 0x004fe40003f65270 */
[----:B------:R-:W-:Y:S02]  /*92f0*/  SEL R44, R44, 0x80000000, P4 ;  /* 0x800000002c2c7807 */ /* 0x000fe40002000000 */
[----:B-1----:R-:W-:-:S02]  /*9300*/  ISETP.NE.AND P1, PT, R46, 0x7fffffff, PT ;  /* 0x7fffffff2e00780c */ /* 0x002fc40003f25270 */
[----:B------:R-:W-:Y:S02]  /*9310*/  SEL R45, R45, 0x80000000, P3 ;  /* 0x800000002d2d7807 */ /* 0x000fe40001800000 */
[----:B------:R-:W-:Y:S02]  /*9320*/  SEL R47, R46, 0x80000000, P1 ;  /* 0x800000002e2f7807 */ /* 0x000fe40000800000 */
[----:B------:R-:W-:Y:S02]  /*9330*/  SHF.R.U32.HI R30, RZ, UR4, R30 ;  /* 0x00000004ff1e7c19 */ /* 0x000fe4000801161e */
[----:B------:R-:W-:Y:S02]  /*9340*/  SHF.R.U32.HI R32, RZ, UR4, R32 ;  /* 0x00000004ff207c19 */ /* 0x000fe40008011620 */
[----:B------:R-:W-:Y:S02]  /*9350*/  SHF.R.U32.HI R34, RZ, UR4, R34 ;  /* 0x00000004ff227c19 */ /* 0x000fe40008011622 */
[----:B------:R-:W-:-:S02]  /*9360*/  SHF.R.U32.HI R20, RZ, UR4, R20 ;  /* 0x00000004ff147c19 */ /* 0x000fc40008011614 */
[----:B------:R-:W-:Y:S02]  /*9370*/  SHF.R.U32.HI R22, RZ, UR4, R23 ;  /* 0x00000004ff167c19 */ /* 0x000fe40008011617 */
[----:B------:R-:W-:Y:S02]  /*9380*/  SHF.R.U32.HI R42, RZ, UR4, R29 ;  /* 0x00000004ff2a7c19 */ /* 0x000fe4000801161d */
        /* <DEDUP_REMOVED lines=11> */
[-C--:B------:R-:W-:Y:S02]  /*9440*/  LOP3.LUT R41, R30, R19.reuse, RZ, 0x30, !PT ;  /* 0x000000131e297212 */ /* 0x080fe400078e30ff */
[-C--:B------:R-:W-:Y:S02]  /*9450*/  LOP3.LUT R39, R32, R19.reuse, RZ, 0x30, !PT ;  /* 0x0000001320277212 */ /* 0x080fe400078e30ff */
[-C--:B------:R-:W-:Y:S02]  /*9460*/  LOP3.LUT R37, R34, R19.reuse, RZ, 0x30, !PT ;  /* 0x0000001322257212 */ /* 0x080fe400078e30ff */
[-C--:B------:R-:W-:Y:S02]  /*9470*/  LOP3.LUT R44, R20, R19.reuse, RZ, 0x30, !PT ;  /* 0x00000013142c7212 */ /* 0x080fe400078e30ff */
[----:B------:R-:W-:-:S02]  /*9480*/  LOP3.LUT R43, R22, R19, RZ, 0x30, !PT ;  /* 0x00000013162b7212 */ /* 0x000fc400078e30ff */
[-C--:B------:R-:W-:Y:S02]  /*9490*/  LOP3.LUT R42, R42, R19.reuse, RZ, 0x30, !PT ;  /* 0x000000132a2a7212 */ /* 0x080fe400078e30ff */
        /* <DEDUP_REMOVED lines=10> */
[----:B------:R-:W-:Y:S01]  /*9540*/  LOP3.LUT R45, R58, R19, RZ, 0x30, !PT ;  /* 0x000000133a2d7212 */ /* 0x000fe200078e30ff */
[----:B------:R-:W-:Y:S06]  /*9550*/  @P0 BRA `(.L_x_112) ;  /* 0x0000000000640947 */ /* 0x000fec0003800000 */
[----:B------:R-:W0:Y:S01]  /*9560*/  LDCU.64 UR4, c[0x0][0x3b8] ;  /* 0x00007700ff0477ac */ /* 0x000e220008000a00 */
[----:B------:R-:W-:Y:S01]  /*9570*/  IMAD R11, R5, 0x1980, RZ ;  /* 0x00001980050b7824 */ /* 0x000fe200078e02ff */
[----:B------:R-:W-:-:S04]  /*9580*/  LOP3.LUT R2, R21, 0x1f, R3, 0xf8, !PT ;  /* 0x0000001f15027812 */ /* 0x000fc800078ef803 */
[----:B------:R-:W-:-:S04]  /*9590*/  IADD3 R3, P1, PT, R11, R2, RZ ;  /* 0x000000020b037210 */ /* 0x000fc80007f3e0ff */
[----:B------:R-:W-:Y:S02]  /*95a0*/  LEA.HI.X.SX32 R18, R11, RZ, 0x1, P1 ;  /* 0x000000ff0b127211 */ /* 0x000fe400008f0eff */
        /* <DEDUP_REMOVED lines=20> */
.L_x_112:
[--C-:B------:R-:W-:Y:S01]  /*96f0*/  IMAD.IADD R60, R28, 0x1, -R18.reuse ;  /* 0x000000011c3c7824 */ /* 0x100fe200078e0a12 */
[----:B------:R-:W0:Y:S01]  /*9700*/  LDCU.64 UR4, c[0x0][0x3b8] ;  /* 0x00007700ff0477ac */ /* 0x000e220008000a00 */
[C---:B------:R-:W-:Y:S01]  /*9710*/  VIADD R3, R11.reuse, 0x20 ;  /* 0x000000200b037836 */ /* 0x040fe20000000000 */
[----:B------:R-:W-:Y:S01]  /*9720*/  SHF.R.S32.HI R62, RZ, 0x1f, R18 ;  /* 0x0000001fff3e7819 */ /* 0x000fe20000011412 */
[----:B------:R-:W-:Y:S01]  /*9730*/  VIADD R19, R11, 0xa0 ;  /* 0x000000a00b137836 */ /* 0x000fe20000000000 */
[----:B------:R-:W-:Y:S02]  /*9740*/  IADD3 R64, P2, PT, R18, R11, RZ ;  /* 0x0000000b12407210 */ /* 0x000fe40007f5e0ff */
[-C--:B------:R-:W-:Y:S01]  /*9750*/  ISETP.GE.AND P5, PT, R3, R60.reuse, PT ;  /* 0x0000003c0300720c */ /* 0x080fe20003fa6270 */
[C---:B------:R-:W-:Y:S01]  /*9760*/  VIADD R3, R11.reuse, 0x40 ;  /* 0x000000400b037836 */ /* 0x040fe20000000000 */
[----:B------:R-:W-:Y:S01]  /*9770*/  ISETP.GE.AND P6, PT, R11, R60, PT ;  /* 0x0000003c0b00720c */ /* 0x000fe20003fc6270 */
[----:B------:R-:W-:-:S03]  /*9780*/  IMAD.X R65, RZ, RZ, R62, P2 ;  /* 0x000000ffff417224 */ /* 0x000fc600010e063e */
[----:B------:R-:W-:Y:S01]  /*9790*/  ISETP.GE.AND P1, PT, R3, R60, PT ;  /* 0x0000003c0300720c */ /* 0x000fe20003f26270 */
[----:B------:R-:W-:-:S05]  /*97a0*/  VIADD R3, R11, 0x60 ;  /* 0x000000600b037836 */ /* 0x000fca0000000000 */
[----:B------:R-:W-:Y:S01]  /*97b0*/  ISETP.GE.AND P4, PT, R3, R60, PT ;  /* 0x0000003c0300720c */ /* 0x000fe20003f86270 */
[----:B------:R-:W-:Y:S01]  /*97c0*/  VIADD R3, R11, 0x80 ;  /* 0x000000800b037836 */ /* 0x000fe20000000000 */
[----:B0-----:R-:W-:-:S04]  /*97d0*/  LEA R2, P2, R64, UR4, 0x2 ;  /* 0x0000000440027c11 */ /* 0x001fc8000f8410ff */
[----:B------:R-:W-:Y:S02]  /*97e0*/  ISETP.GE.AND P3, PT, R3, R60, PT ;  /* 0x0000003c0300720c */ /* 0x000fe40003f66270 */
[----:B------:R-:W-:-:S04]  /*97f0*/  SHF.L.U64.HI R3, R64, 0x2, R65 ;  /* 0x0000000240037819 */ /* 0x000fc80000010241 */
[----:B------:R-:W-:Y:S02]  /*9800*/  IADD3.X R3, PT, PT, R3, UR5, RZ, P2, !PT ;  /* 0x0000000503037c10 */ /* 0x000fe400097fe4ff */
[-C--:B------:R-:W-:Y:S01]  /*9810*/  ISETP.GE.AND P2, PT, R19, R60.reuse, PT ;  /* 0x0000003c1300720c */ /* 0x080fe20003f46270 */
[----:B------:R-:W-:Y:S02]  /*9820*/  VIADD R19, R11, 0xc0 ;  /* 0x000000c00b137836 */ /* 0x000fe40000000000 */
[----:B------:R-:W5:Y:S03]  /*9830*/  @!P6 LDG.E R63, desc[UR6][R2.64] ;  /* 0x00000006023fe981 */ /* 0x000f66000c1e1900 */
[-C--:B------:R-:W-:Y:S01]  /*9840*/  ISETP.GE.AND P6, PT, R19, R60.reuse, PT ;  /* 0x0000003c1300720c */ /* 0x080fe20003fc6270 */
[----:B------:R-:W-:Y:S01]  /*9850*/  VIADD R19, R11, 0xe0 ;  /* 0x000000e00b137836 */ /* 0x000fe20000000000 */
[----:B------:R-:W5:Y:S04]  /*9860*/  @!P5 LDG.E R56, desc[UR6][R2.64+0x80] ;  /* 0x000080060238d981 */ /* 0x000f68000c1e1900 */
[-C--:B------:R-:W-:Y:S01]  /*9870*/  ISETP.GE.AND P5, PT, R19, R60.reuse, PT ;  /* 0x0000003c1300720c */ /* 0x080fe20003fa6270 */
[----:B------:R-:W-:Y:S01]  /*9880*/  VIADD R19, R11, 0x100 ;  /* 0x000001000b137836 */ /* 0x000fe20000000000 */
[----:B------:R-:W5:Y:S04]  /*9890*/  @!P1 LDG.E R61, desc[UR6][R2.64+0x100] ;  /* 0x00010006023d9981 */ /* 0x000f68000c1e1900 */
[----:B------:R-:W-:Y:S01]  /*98a0*/  ISETP.GE.AND P1, PT, R19, R60, PT ;  /* 0x0000003c1300720c */ /* 0x000fe20003f26270 */
[----:B------:R-:W5:Y:S01]  /*98b0*/  @!P2 LDG.E R57, desc[UR6][R2.64+0x280] ;  /* 0x000280060239a981 */ /* 0x000f62000c1e1900 */
[----:B------:R-:W-:-:S03]  /*98c0*/  VIADD R21, R11, 0x120 ;  /* 0x000001200b157836 */ /* 0x000fc60000000000 */
[----:B------:R-:W5:Y:S04]  /*98d0*/  @!P4 LDG.E R54, desc[UR6][R2.64+0x180] ;  /* 0x000180060236c981 */ /* 0x000f68000c1e1900 */
[----:B------:R-:W5:Y:S04]  /*98e0*/  @!P3 LDG.E R59, desc[UR6][R2.64+0x200] ;  /* 0x00020006023bb981 */ /* 0x000f68000c1e1900 */
[C---:B------:R-:W-:Y:S01]  /*98f0*/  @!P1 LEA R18, P2, R64.reuse, UR4, 0x2 ;  /* 0x0000000440129c11 */ /* 0x040fe2000f8410ff */
[----:B------:R-:W5:Y:S03]  /*9900*/  @!P6 LDG.E R55, desc[UR6][R2.64+0x300] ;  /* 0x000300060237e981 */ /* 0x000f66000c1e1900 */
[----:B------:R-:W-:Y:S01]  /*9910*/  @!P1 LEA.HI.X R19, R64, UR5, R65, 0x2, P2 ;  /* 0x0000000540139c11 */ /* 0x000fe200090f1441 */
[----:B------:R0:W5:Y:S04]  /*9920*/  @!P5 LDG.E R53, desc[UR6][R2.64+0x380] ;  /* 0x000380060235d981 */ /* 0x000168000c1e1900 */
[----:B------:R1:W5:Y:S01]  /*9930*/  @!P1 LDG.E R52, desc[UR6][R18.64+0x400] ;  /* 0x0004000612349981 */ /* 0x000362000c1e1900 */
[----:B------:R-:W-:Y:S01]  /*9940*/  ISETP.GE.AND P1, PT, R21, R60, PT ;  /* 0x0000003c1500720c */ /* 0x000fe20003f26270 */
[----:B0-----:R-:W-:-:S12]  /*9950*/  VIADD R3, R11, 0x140 ;  /* 0x000001400b037836 */ /* 0x001fd80000000000 */
[----:B------:R-:W-:-:S04]  /*9960*/  @!P1 LEA R20, P2, R64, UR4, 0x2 ;  /* 0x0000000440149c11 */ /* 0x000fc8000f8410ff */
[----:B------:R-:W-:-:S05]  /*9970*/  @!P1 LEA.HI.X R21, R64, UR5, R65, 0x2, P2 ;  /* 0x0000000540159c11 */ /* 0x000fca00090f1441 */
[----:B------:R0:W5:Y:S01]  /*9980*/  @!P1 LDG.E R51, desc[UR6][R20.64+0x480] ;  /* 0x0004800614339981 */ /* 0x000162000c1e1900 */
[----:B------:R-:W-:Y:S01]  /*9990*/  ISETP.GE.AND P1, PT, R3, R60, PT ;  /* 0x0000003c0300720c */ /* 0x000fe20003f26270 */
[----:B-1----:R-:W-:-:S12]  /*99a0*/  VIADD R19, R11, 0x160 ;  /* 0x000001600b137836 */ /* 0x002fd80000000000 */
[----:B------:R-:W-:-:S04]  /*99b0*/  @!P1 LEA R2, P2, R64, UR4, 0x2 ;  /* 0x0000000440029c11 */ /* 0x000fc8000f8410ff */
[----:B------:R-:W-:-:S05]  /*99c0*/  @!P1 LEA.HI.X R3, R64, UR5, R65, 0x2, P2 ;  /* 0x0000000540039c11 */ /* 0x000fca00090f1441 */
[----:B------:R1:W5:Y:S01]  /*99d0*/  @!P1 LDG.E R50, desc[UR6][R2.64+0x500] ;  /* 0x0005000602329981 */ /* 0x000362000c1e1900 */
[----:B------:R-:W-:Y:S01]  /*99e0*/  ISETP.GE.AND P1, PT, R19, R60, PT ;  /* 0x0000003c1300720c */ /* 0x000fe20003f26270 */
[----:B0-----:R-:W-:-:S12]  /*99f0*/  VIADD R21, R11, 0x180 ;  /* 0x000001800b157836 */ /* 0x001fd80000000000 */
[----:B------:R-:W-:-:S04]  /*9a00*/  @!P1 LEA R18, P2, R64, UR4, 0x2 ;  /* 0x0000000440129c11 */ /* 0x000fc8000f8410ff */
[----:B------:R-:W-:-:S05]  /*9a10*/  @!P1 LEA.HI.X R19, R64, UR5, R65, 0x2, P2 ;  /* 0x0000000540139c11 */ /* 0x000fca00090f1441 */
[----:B------:R-:W5:Y:S01]  /*9a20*/  @!P1 LDG.E R49, desc[UR6][R18.64+0x580] ;  /* 0x0005800612319981 */ /* 0x000f62000c1e1900 */
[----:B------:R-:W-:Y:S01]  /*9a30*/  ISETP.GE.AND P1, PT, R21, R60, PT ;  /* 0x0000003c1500720c */ /* 0x000fe20003f26270 */
[----:B-1----:R-:W-:-:S12]  /*9a40*/  VIADD R3, R11, 0x1a0 ;  /* 0x000001a00b037836 */ /* 0x002fd80000000000 */
[----:B------:R-:W-:-:S04]  /*9a50*/  @!P1 LEA R20, P2, R64, UR4, 0x2 ;  /* 0x0000000440149c11 */ /* 0x000fc8000f8410ff */
[----:B------:R-:W-:-:S05]  /*9a60*/  @!P1 LEA.HI.X R21, R64, UR5, R65, 0x2, P2 ;  /* 0x0000000540159c11 */ /* 0x000fca00090f1441 */
[----:B------:R0:W5:Y:S01]  /*9a70*/  @!P1 LDG.E R48, desc[UR6][R20.64+0x600] ;  /* 0x0006000614309981 */ /* 0x000162000c1e1900 */
[----:B------:R-:W-:Y:S01]  /*9a80*/  ISETP.GE.AND P1, PT, R3, R60, PT ;  /* 0x0000003c0300720c */ /* 0x000fe20003f26270 */
[----:B0-----:R-:W-:-:S05]  /*9a90*/  VIADD R21, R11, 0x200 ;  /* 0x000002000b157836 */ /* 0x001fca0000000000 */
[----:B------:R-:W-:-:S07]  /*9aa0*/  ISETP.GE.AND P3, PT, R21, R60, PT ;  /* 0x0000003c1500720c */ /* 0x000fce0003f66270 */
[----:B------:R-:W-:Y:S01]  /*9ab0*/  @!P1 LEA R22, P2, R64, UR4, 0x2 ;  /* 0x0000000440169c11 */ /* 0x000fe2000f8410ff */
[----:B------:R-:W-:-:S03]  /*9ac0*/  VIADD R3, R11, 0x1c0 ;  /* 0x000001c00b037836 */ /* 0x000fc60000000000 */
[----:B------:R-:W-:-:S05]  /*9ad0*/  @!P1 LEA.HI.X R23, R64, UR5, R65, 0x2, P2 ;  /* 0x0000000540179c11 */ /* 0x000fca00090f1441 */
[----:B------:R-:W5:Y:S01]  /*9ae0*/  @!P1 LDG.E R47, desc[UR6][R22.64+0x680] ;  /* 0x00068006162f9981 */ /* 0x000f62000c1e1900 */
[----:B------:R-:W0:Y:S01]  /*9af0*/  @!P3 S2R R20, SR_TID.X ;  /* 0x000000000014b919 */ /* 0x000e220000002100 */
[----:B------:R-:W-:Y:S01]  /*9b00*/  ISETP.GE.AND P1, PT, R3, R60, PT ;  /* 0x0000003c0300720c */ /* 0x000fe20003f26270 */
[----:B------:R-:W-:-:S12]  /*9b10*/  VIADD R3, R11, 0x1e0 ;  /* 0x000001e00b037836 */ /* 0x000fd80000000000 */
[----:B------:R-:W-:-:S04]  /*9b20*/  @!P1 LEA R18, P2, R64, UR4, 0x2 ;  /* 0x0000000440129c11 */ /* 0x000fc8000f8410ff */
[----:B------:R-:W-:Y:S02]  /*9b30*/  @!P1 LEA.HI.X R19, R64, UR5, R65, 0x2, P2 ;  /* 0x0000000540139c11 */ /* 0x000fe400090f1441 */
[----:B------:R-:W-:-:S03]  /*9b40*/  ISETP.GE.AND P2, PT, R3, R60, PT ;  /* 0x0000003c0300720c */ /* 0x000fc60003f46270 */
[----:B------:R1:W5:Y:S01]  /*9b50*/  @!P1 LDG.E R46, desc[UR6][R18.64+0x700] ;  /* 0x00070006122e9981 */ /* 0x000362000c1e1900 */
[C---:B0-----:R-:W-:Y:S02]  /*9b60*/  @!P3 LOP3.LUT R21, R20.reuse, 0x3e0, RZ, 0xc0, !PT ;  /* 0x000003e01415b812 */ /* 0x041fe400078ec0ff */
[----:B------:R-:W-:Y:S01]  /*9b70*/  @!P3 LOP3.LUT R20, R20, 0x1f, RZ, 0xc0, !PT ;  /* 0x0000001f1414b812 */ /* 0x000fe200078ec0ff */
[----:B-1----:R-:W-:-:S06]  /*9b80*/  @!P3 IMAD R19, R5, 0x1980, RZ ;  /* 0x000019800513b824 */ /* 0x002fcc00078e02ff */
[----:B------:R-:W-:Y:S01]  /*9b90*/  @!P2 LEA R2, P1, R64, UR4, 0x2 ;  /* 0x000000044002ac11 */ /* 0x000fe2000f8210ff */
[----:B------:R-:W-:-:S03]  /*9ba0*/  @!P3 IMAD R20, R21, 0x11, R20 ;  /* 0x000000111514b824 */ /* 0x000fc600078e0214 */
[----:B------:R-:W-:Y:S02]  /*9bb0*/  @!P2 LEA.HI.X R3, R64, UR5, R65, 0x2, P1 ;  /* 0x000000054003ac11 */ /* 0x000fe400088f1441 */
[----:B------:R-:W-:-:S03]  /*9bc0*/  @!P3 IADD3 R20, P1, PT, R19, R20, RZ ;  /* 0x000000141314b210 */ /* 0x000fc60007f3e0ff */
[----:B------:R1:W5:Y:S02]  /*9bd0*/  @!P2 LDG.E R11, desc[UR6][R2.64+0x780] ;  /* 0x00078006020ba981 */ /* 0x000364000c1e1900 */
[----:B------:R-:W-:Y:S01]  /*9be0*/  @!P3 IMAD.X R19, RZ, RZ, R62, P1 ;  /* 0x000000ffff13b224 */ /* 0x000fe200008e063e */
[----:B------:R-:W-:-:S04]  /*9bf0*/  @!P3 LEA R18, P1, R20, UR4, 0x2 ;  /* 0x000000041412bc11 */ /* 0x000fc8000f8210ff */
[----:B------:R-:W-:-:S05]  /*9c00*/  @!P3 LEA.HI.X R19, R20, UR5, R19, 0x2, P1 ;  /* 0x000000051413bc11 */ /* 0x000fca00088f1413 */
[----:B------:R1:W5:Y:S04]  /*9c10*/  @!P3 LDG.E R58, desc[UR6][R18.64+0x800] ;  /* 0x00080006123ab981 */ /* 0x000368000c1e1900 */
.L_x_113:
[----:B------:R-:W-:Y:S08]  /*9c20*/  BAR.SYNC.DEFER_BLOCKING 0x0 ;  /* 0x0000000000007b1d */ /* 0x000ff00000010000 */
[----:B------:R-:W2:Y:S01]  /*9c30*/  S2UR UR5, SR_CgaCtaId ;  /* 0x00000000000579c3 */ /* 0x000ea20000008800 */
[----:B------:R-:W-:Y:S01]  /*9c40*/  UMOV UR4, 0x400 ;  /* 0x0000040000047882 */ /* 0x000fe20000000000 */
[----:B01----:R-:W0:Y:S01]  /*9c50*/  S2R R2, SR_TID.X ;  /* 0x0000000000027919 */ /* 0x003e220000002100 */
[----:B-----5:R1:W-:Y:S04]  /*9c60*/  STS [R10+-0x4], R63 ;  /* 0xfffffc3f0a007388 */ /* 0x0203e80000000800 */
[----:B------:R1:W-:Y:S01]  /*9c70*/  STS [R9+-0x4], R56 ;  /* 0xfffffc3809007388 */ /* 0x0003e20000000800 */
[----:B--2---:R-:W-:-:S03]  /*9c80*/  ULEA UR4, UR5, UR4, 0x18 ;  /* 0x0000000405047291 */ /* 0x004fc6000f8ec0ff */
[----:B------:R1:W-:Y:S04]  /*9c90*/  STS [R8+-0x4], R61 ;  /* 0xfffffc3d08007388 */ /* 0x0003e80000000800 */
[----:B------:R1:W-:Y:S04]  /*9ca0*/  STS [R7+-0x4], R54 ;  /* 0xfffffc3607007388 */ /* 0x0003e80000000800 */
[----:B------:R1:W-:Y:S01]  /*9cb0*/  STS [R6+-0x4], R59 ;  /* 0xfffffc3b06007388 */ /* 0x0003e20000000800 */
[----:B0-----:R-:W-:-:S03]  /*9cc0*/  LEA R3, R2, UR4, 0x2 ;  /* 0x0000000402037c11 */ /* 0x001fc6000f8e10ff */
[----:B------:R1:W-:Y:S04]  /*9cd0*/  STS [R4+-0x4], R57 ;  /* 0xfffffc3904007388 */ /* 0x0003e80000000800 */
        /* <DEDUP_REMOVED lines=10> */
[----:B------:R1:W-:Y:S01]  /*9d80*/  STS [R17+-0x4], R58 ;  /* 0xfffffc3a11007388 */ /* 0x0003e20000000800 */
[----:B------:R-:W-:Y:S06]  /*9d90*/  BAR.SYNC.DEFER_BLOCKING 0x0 ;  /* 0x0000000000007b1d */ /* 0x000fec0000010000 */
[----:B------:R-:W-:Y:S05]  /*9da0*/  @P0 BRA `(.L_x_114) ;  /* 0x00000008006c0947 */ /* 0x000fea0003800000 */
[----:B------:R-:W-:Y:S01]  /*9db0*/  LEA R44, R44, UR4, 0x3 ;  /* 0x000000042c2c7c11 */ /* 0x000fe2000f8e18ff */
[----:B-1----:R-:W-:Y:S01]  /*9dc0*/  LDS R11, [R3] ;  /* 0x00000000030b7984 */ /* 0x002fe20000000800 */
[----:B------:R-:W0:Y:S01]  /*9dd0*/  LDCU.64 UR8, c[0x0][0x3b0] ;  /* 0x00007600ff0877ac */ /* 0x000e220008000a00 */
[----:B------:R-:W-:Y:S02]  /*9de0*/  LEA R43, R43, UR4, 0x3 ;  /* 0x000000042b2b7c11 */ /* 0x000fe4000f8e18ff */
[----:B------:R-:W1:Y:S01]  /*9df0*/  LDS.64 R4, [R44+0x6600] ;  /* 0x006600002c047984 */ /* 0x000e620000000a00 */
[----:B------:R-:W-:Y:S02]  /*9e00*/  LEA R42, R42, UR4, 0x3 ;  /* 0x000000042a2a7c11 */ /* 0x000fe4000f8e18ff */
[----:B------:R-:W-:Y:S02]  /*9e10*/  LEA R41, R41, UR4, 0x3 ;  /* 0x0000000429297c11 */ /* 0x000fe4000f8e18ff */
[----:B------:R-:W-:-:S02]  /*9e20*/  LEA R40, R40, UR4, 0x3 ;  /* 0x0000000428287c11 */ /* 0x000fc4000f8e18ff */
[----:B------:R-:W-:Y:S02]  /*9e30*/  LEA R39, R39, UR4, 0x3 ;  /* 0x0000000427277c11 */ /* 0x000fe4000f8e18ff */
[----:B------:R-:W-:Y:S02]  /*9e40*/  LEA R38, R38, UR4, 0x3 ;  /* 0x0000000426267c11 */ /* 0x000fe4000f8e18ff */
[----:B------:R-:W-:Y:S02]  /*9e50*/  LEA R37, R37, UR4, 0x3 ;  /* 0x0000000425257c11 */ /* 0x000fe4000f8e18ff */
        /* <DEDUP_REMOVED lines=9> */
[----:B-1----:R-:W-:-:S05]  /*9ef0*/  IADD3 R0, P0, PT, R4, R2, RZ ;  /* 0x0000000204007210 */ /* 0x002fca0007f1e0ff */
[----:B------:R-:W-:Y:S01]  /*9f00*/  IMAD.X R5, RZ, RZ, R5, P0 ;  /* 0x000000ffff057224 */ /* 0x000fe200000e0605 */
[----:B0-----:R-:W-:-:S04]  /*9f10*/  LEA R6, P0, R0, UR8, 0x2 ;  /* 0x0000000800067c11 */ /* 0x001fc8000f8010ff */
[----:B------:R-:W-:-:S05]  /*9f20*/  LEA.HI.X R7, R0, UR9, R5, 0x2, P0 ;  /* 0x0000000900077c11 */ /* 0x000fca00080f1405 */
[----:B------:R-:W-:Y:S01]  /*9f30*/  STG.E desc[UR6][R6.64], R11 ;  /* 0x0000000b06007986 */ /* 0x000fe2000c101906 */
[----:B------:R-:W-:-:S03]  /*9f40*/  NOP ;  /* 0x0000000000007918 */ /* 0x000fc60000000000 */
[----:B------:R-:W0:Y:S04]  /*9f50*/  LDS.64 R4, [R43+0x6600] ;  /* 0x006600002b047984 */ /* 0x000e280000000a00 */
[----:B------:R-:W1:Y:S01]  /*9f60*/  LDS R13, [R3+0x600] ;  /* 0x00060000030d7984 */ /* 0x000e620000000800 */
[----:B0-----:R-:W-:-:S05]  /*9f70*/  IADD3 R0, P0, PT, R4, R2, RZ ;  /* 0x0000000204007210 */ /* 0x001fca0007f1e0ff */
[----:B------:R-:W-:Y:S01]  /*9f80*/  IMAD.X R5, RZ, RZ, R5, P0 ;  /* 0x000000ffff057224 */ /* 0x000fe200000e0605 */
[----:B------:R-:W-:-:S04]  /*9f90*/  LEA R8, P0, R0, UR8, 0x2 ;  /* 0x0000000800087c11 */ /* 0x000fc8000f8010ff */
[----:B------:R-:W-:-:S05]  /*9fa0*/  LEA.HI.X R9, R0, UR9, R5, 0x2, P0 ;  /* 0x0000000900097c11 */ /* 0x000fca00080f1405 */
[----:B-1----:R-:W-:Y:S01]  /*9fb0*/  STG.E desc[UR6][R8.64+0x600], R13 ;  /* 0x0006000d08007986 */ /* 0x002fe2000c101906 */
        /* <DEDUP_REMOVED lines=120> */
[----:B------:R-:W-:Y:S01]  /*a740*/  NOP ;  /* 0x0000000000007918 */ /* 0x000fe20000000000 */
[----:B------:R-:W-:Y:S05]  /*a750*/  EXIT ;  /* 0x000000000000794d */ /* 0x000fea0003800000 */
.L_x_114:
[----:B-1----:R-:W-:Y:S01]  /*a760*/  LEA R7, R44, UR4, 0x3 ;  /* 0x000000042c077c11 */ /* 0x002fe2000f8e18ff */
[----:B------:R-:W-:Y:S01]  /*a770*/  IMAD R5, R5, -0x1980, R28 ;  /* 0xffffe68005057824 */ /* 0x000fe200078e021c */
[----:B------:R-:W-:Y:S02]  /*a780*/  LEA R43, R43, UR4, 0x3 ;  /* 0x000000042b2b7c11 */ /* 0x000fe4000f8e18ff */
[----:B------:R-:W-:Y:S02]  /*a790*/  LEA R41, R41, UR4, 0x3 ;  /* 0x0000000429297c11 */ /* 0x000fe4000f8e18ff */
[----:B------:R-:W0:Y:S01]  /*a7a0*/  LDS.64 R6, [R7+0x6600] ;  /* 0x0066000007067984 */ /* 0x000e220000000a00 */
[----:B------:R-:W-:Y:S02]  /*a7b0*/  ISETP.GE.AND P1, PT, R2, R5, PT ;  /* 0x000000050200720c */ /* 0x000fe40003f26270 */
[----:B------:R-:W-:Y:S02]  /*a7c0*/  LEA R39, R39, UR4, 0x3 ;  /* 0x0000000427277c11 */ /* 0x000fe4000f8e18ff */
[----:B------:R-:W-:-:S02]  /*a7d0*/  LEA R37, R37, UR4, 0x3 ;  /* 0x0000000425257c11 */ /* 0x000fc4000f8e18ff */
[----:B------:R-:W-:Y:S02]  /*a7e0*/  LEA R35, R35, UR4, 0x3 ;  /* 0x0000000423237c11 */ /* 0x000fe4000f8e18ff */
[----:B------:R-:W-:Y:S02]  /*a7f0*/  LEA R33, R33, UR4, 0x3 ;  /* 0x0000000421217c11 */ /* 0x000fe4000f8e18ff */
[----:B------:R-:W-:Y:S02]  /*a800*/  LEA R31, R31, UR4, 0x3 ;  /* 0x000000041f1f7c11 */ /* 0x000fe4000f8e18ff */
[----:B------:R-:W-:Y:S01]  /*a810*/  LEA R45, R45, UR4, 0x3 ;  /* 0x000000042d2d7c11 */ /* 0x000fe2000f8e18ff */
[----:B------:R-:W1:Y:S01]  /*a820*/  @!P1 LDS R13, [R3] ;  /* 0x00000000030d9984 */ /* 0x000e620000000800 */
[----:B------:R-:W2:Y:S01]  /*a830*/  @!P1 LDC.64 R8, c[0x0][0x3b0] ;  /* 0x0000ec00ff089b82 */ /* 0x000ea20000000a00 */
[----:B0-----:R-:W-:-:S05]  /*a840*/  @!P1 IADD3 R0, P0, PT, R6, R2, RZ ;  /* 0x0000000206009210 */ /* 0x001fca0007f1e0ff */
[----:B------:R-:W-:Y:S01]  /*a850*/  @!P1 IMAD.X R6, RZ, RZ, R7, P0 ;  /* 0x000000ffff069224 */ /* 0x000fe200000e0607 */
[----:B--2---:R-:W-:-:S04]  /*a860*/  @!P1 LEA R8, P0, R0, R8, 0x2 ;  /* 0x0000000800089211 */ /* 0x004fc800078010ff */
[----:B------:R-:W-:Y:S01]  /*a870*/  @!P1 LEA.HI.X R9, R0, R9, R6, 0x2, P0 ;  /* 0x0000000900099211 */ /* 0x000fe200000f1406 */
[----:B------:R-:W-:-:S04]  /*a880*/  VIADD R0, R2, 0x180 ;  /* 0x0000018002007836 */ /* 0x000fc80000000000 */
[----:B-1----:R-:W-:Y:S01]  /*a890*/  @!P1 STG.E desc[UR6][R8.64], R13 ;  /* 0x0000000d08009986 */ /* 0x002fe2000c101906 */
[----:B------:R-:W-:-:S03]  /*a8a0*/  NOP ;  /* 0x0000000000007918 */ /* 0x000fc60000000000 */
[----:B------:R-:W0:Y:S01]  /*a8b0*/  LDS.64 R6, [R43+0x6600] ;  /* 0x006600002b067984 */ /* 0x000e220000000a00 */
[----:B------:R-:W-:-:S13]  /*a8c0*/  ISETP.GE.AND P1, PT, R0, R5, PT ;  /* 0x000000050000720c */ /* 0x000fda0003f26270 */
[----:B------:R-:W1:Y:S01]  /*a8d0*/  @!P1 LDS R15, [R3+0x600] ;  /* 0x00060000030f9984 */ /* 0x000e620000000800 */
[----:B------:R-:W2:Y:S01]  /*a8e0*/  @!P1 LDC.64 R10, c[0x0][0x3b0] ;  /* 0x0000ec00ff0a9b82 */ /* 0x000ea20000000a00 */
[----:B0-----:R-:W-:-:S05]  /*a8f0*/  @!P1 IADD3 R0, P0, PT, R6, R2, RZ ;  /* 0x0000000206009210 */ /* 0x001fca0007f1e0ff */
[----:B------:R-:W-:Y:S01]  /*a900*/  @!P1 IMAD.X R6, RZ, RZ, R7, P0 ;  /* 0x000000ffff069224 */ /* 0x000fe200000e0607 */
[----:B--2---:R-:W-:Y:S02]  /*a910*/  @!P1 LEA R10, P0, R0, R10, 0x2 ;  /* 0x0000000a000a9211 */ /* 0x004fe400078010ff */
[----:B------:R-:W-:Y:S02]  /*a920*/  LEA R7, R42, UR4, 0x3 ;  /* 0x000000042a077c11 */ /* 0x000fe4000f8e18ff */
        /* <DEDUP_REMOVED lines=69> */
[----:B------:R-:W-:Y:S02]  /*ad80*/  @!P1 LEA.HI.X R11, R0, R11, R6, 0x2, P0 ;  /* 0x0000000b000b9211 */ /* 0x000fe400000f1406 */
[----:B------:R-:W-:-:S03]  /*ad90*/  LOP3.LUT R0, R2, 0xc00, RZ, 0xfc, !PT ;  /* 0x00000c0002007812 */ /* 0x000fc600078efcff */
        /* <DEDUP_REMOVED lines=88> */
[C---:B--2---:R-:W-:Y:S02]  /*b320*/  @!P1 LEA R10, P0, R0.reuse, R10, 0x2 ;  /* 0x0000000a000a9211 */ /* 0x044fe400078010ff */
        /* <DEDUP_REMOVED lines=9> */
[----:B0-----:R-:W-:-:S05]  /*b3c0*/  IADD3 R2, P0, PT, R6, R2, RZ ;  /* 0x0000000206027210 */ /* 0x001fca0007f1e0ff */
[----:B------:R-:W-:Y:S01]  /*b3d0*/  IMAD.X R6, RZ, RZ, R7, P0 ;  /* 0x000000ffff067224 */ /* 0x000fe200000e0607 */
[----:B--2---:R-:W-:-:S04]  /*b3e0*/  @!P1 LEA R4, P0, R2, R4, 0x2 ;  /* 0x0000000402049211 */ /* 0x004fc800078010ff */
[----:B------:R-:W-:-:S05]  /*b3f0*/  @!P1 LEA.HI.X R5, R2, R5, R6, 0x2, P0 ;  /* 0x0000000502059211 */ /* 0x000fca00000f1406 */
[----:B-1----:R-:W-:Y:S01]  /*b400*/  @!P1 STG.E desc[UR6][R4.64+0x6000], R3 ;  /* 0x0060000304009986 */ /* 0x002fe2000c101906 */
[----:B------:R-:W-:Y:S01]  /*b410*/  NOP ;  /* 0x0000000000007918 */ /* 0x000fe20000000000 */
[----:B------:R-:W-:Y:S05]  /*b420*/  EXIT ;  /* 0x000000000000794d */ /* 0x000fea0003800000 */
.L_x_30:
[----:B------:R-:W-:Y:S02]  /*b430*/  IMAD.MOV.U32 R72, RZ, RZ, R57 ;  /* 0x000000ffff487224 */ /* 0x000fe400078e0039 */
[----:B------:R-:W-:Y:S02]  /*b440*/  IMAD.MOV.U32 R65, RZ, RZ, 0x1 ;  /* 0x00000001ff417424 */ /* 0x000fe400078e00ff */
[----:B------:R-:W-:Y:S02]  /*b450*/  IMAD.MOV.U32 R74, RZ, RZ, RZ ;  /* 0x000000ffff4a7224 */ /* 0x000fe400078e00ff */
[----:B------:R-:W-:-:S07]  /*b460*/  IMAD.MOV.U32 R63, RZ, RZ, -0x1 ;  /* 0xffffffffff3f7424 */ /* 0x000fce00078e00ff */
[----:B------:R-:W-:Y:S05]  /*b470*/  WARPSYNC.COLLECTIVE R63, `(.L_x_115) ;  /* 0x000000003f087348 */ /* 0x000fea0003c00000 */
[----:B------:R0:W1:Y:S02]  /*b480*/  SHFL.UP P0, R70, R72, R65, R74 ;  /* 0x0400004148467389 */ /* 0x000064000000004a */
[----:B01----:R-:W-:Y:S05]  /*b490*/  ENDCOLLECTIVE ;  /* 0x000000000000791b */ /* 0x003fea0003800000 */
.L_x_115:
[----:B------:R-:W-:Y:S02]  /*b4a0*/  IMAD.MOV.U32 R65, RZ, RZ, 0x2 ;  /* 0x00000002ff417424 */ /* 0x000fe400078e00ff */
[----:B------:R-:W-:-:S04]  /*b4b0*/  IMAD.MOV.U32 R66, RZ, RZ, R70 ;  /* 0x000000ffff427224 */ /* 0x000fc800078e0046 */
[----:B------:R-:W-:-:S04]  /*b4c0*/  @P0 IMAD.IADD R66, R57, 0x1, R66 ;  /* 0x0000000139420824 */ /* 0x000fc800078e0242 */
[----:B------:R-:W-:-:S07]  /*b4d0*/  IMAD.MOV.U32 R72, RZ, RZ, R66 ;  /* 0x000000ffff487224 */ /* 0x000fce00078e0042 */
[----:B------:R-:W-:Y:S05]  /*b4e0*/  WARPSYNC.COLLECTIVE R63, `(.L_x_116) ;  /* 0x000000003f087348 */ /* 0x000fea0003c00000 */
[----:B------:R0:W1:Y:S02]  /*b4f0*/  SHFL.UP P0, R70, R72, R65, R74 ;  /* 0x0400004148467389 */ /* 0x000064000000004a */
[----:B01----:R-:W-:Y:S05]  /*b500*/  ENDCOLLECTIVE ;  /* 0x000000000000791b */ /* 0x003fea0003800000 */
.L_x_116:
[----:B------:R-:W-:Y:S02]  /*b510*/  IMAD.MOV.U32 R65, RZ, RZ, 0x4 ;  /* 0x00000004ff417424 */ /* 0x000fe400078e00ff */
[----:B------:R-:W-:-:S04]  /*b520*/  IMAD.MOV.U32 R59, RZ, RZ, R70 ;  /* 0x000000ffff3b7224 */ /* 0x000fc800078e0046 */
[----:B------:R-:W-:-:S04]  /*b530*/  @P0 IMAD.IADD R59, R66, 0x1, R59 ;  /* 0x00000001423b0824 */ /* 0x000fc800078e023b */
[----:B------:R-:W-:-:S07]  /*b540*/  IMAD.MOV.U32 R72, RZ, RZ, R59 ;  /* 0x000000ffff487224 */ /* 0x000fce00078e003b */
[----:B------:R-:W-:Y:S05]  /*b550*/  WARPSYNC.COLLECTIVE R63, `(.L_x_117) ;  /* 0x000000003f087348 */ /* 0x000fea0003c00000 */
[----:B------:R0:W1:Y:S02]  /*b560*/  SHFL.UP P0, R70, R72, R65, R74 ;  /* 0x0400004148467389 */ /* 0x000064000000004a */
[----:B01----:R-:W-:Y:S05]  /*b570*/  ENDCOLLECTIVE ;  /* 0x000000000000791b */ /* 0x003fea0003800000 */
.L_x_117:
[----:B------:R-:W-:Y:S02]  /*b580*/  IMAD.MOV.U32 R65, RZ, RZ, 0x8 ;  /* 0x00000008ff417424 */ /* 0x000fe400078e00ff */
[----:B------:R-:W-:-:S04]  /*b590*/  IMAD.MOV.U32 R68, RZ, RZ, R70 ;  /* 0x000000ffff447224 */ /* 0x000fc800078e0046 */
[----:B------:R-:W-:-:S04]  /*b5a0*/  @P0 IMAD.IADD R68, R59, 0x1, R68 ;  /* 0x000000013b440824 */ /* 0x000fc800078e0244 */
[----:B------:R-:W-:-:S07]  /*b5b0*/  IMAD.MOV.U32 R72, RZ, RZ, R68 ;  /* 0x000000ffff487224 */ /* 0x000fce00078e0044 */
[----:B------:R-:W-:Y:S05]  /*b5c0*/  WARPSYNC.COLLECTIVE R63, `(.L_x_118) ;  /* 0x000000003f087348 */ /* 0x000fea0003c00000 */
[----:B------:R0:W1:Y:S02]  /*b5d0*/  SHFL.UP P0, R70, R72, R65, R74 ;  /* 0x0400004148467389 */ /* 0x000064000000004a */
[----:B01----:R-:W-:Y:S05]  /*b5e0*/  ENDCOLLECTIVE ;  /* 0x000000000000791b */ /* 0x003fea0003800000 */
.L_x_118:
[----:B------:R-:W-:Y:S02]  /*b5f0*/  IMAD.MOV.U32 R65, RZ, RZ, 0x10 ;  /* 0x00000010ff417424 */ /* 0x000fe400078e00ff */
[----:B------:R-:W-:-:S04]  /*b600*/  IMAD.MOV.U32 R61, RZ, RZ, R70 ;  /* 0x000000ffff3d7224 */ /* 0x000fc800078e0046 */
[----:B------:R-:W-:-:S04]  /*b610*/  @P0 IMAD.IADD R61, R68, 0x1, R61 ;  /* 0x00000001443d0824 */ /* 0x000fc800078e023d */
[----:B------:R-:W-:-:S07]  /*b620*/  IMAD.MOV.U32 R72, RZ, RZ, R61 ;  /* 0x000000ffff487224 */ /* 0x000fce00078e003d */
[----:B------:R-:W-:Y:S05]  /*b630*/  WARPSYNC.COLLECTIVE R63, `(.L_x_119) ;  /* 0x000000003f087348 */ /* 0x000fea0003c00000 */
[----:B------:R0:W1:Y:S02]  /*b640*/  SHFL.UP P0, R70, R72, R65, R74 ;  /* 0x0400004148467389 */ /* 0x000064000000004a */
[----:B01----:R-:W-:Y:S05]  /*b650*/  ENDCOLLECTIVE ;  /* 0x000000000000791b */ /* 0x003fea0003800000 */
.L_x_119:
[----:B------:R-:W-:Y:S05]  /*b660*/  BRA `(.L_x_120) ;  /* 0xffffff7c00107947 */ /* 0x000fea000383ffff */
.L_x_121:
[----:B------:R-:W-:-:S00]  /*b670*/  BRA `(.L_x_121) ;  /* 0xfffffffc00fc7947 */ /* 0x000fc0000383ffff */
[----:B------:R-:W-:-:S00]  /*b680*/  NOP ;  /* 0x0000000000007918 */ /* 0x000fc00000000000 */
[----:B------:R-:W-:-:S00]  /*b690*/  NOP ;  /* 0x0000000000007918 */ /* 0x000fc00000000000 */
[----:B------:R-:W-:-:S00]  /*b6a0*/  NOP ;  /* 0x0000000000007918 */ /* 0x000fc00000000000 */
[----:B------:R-:W-:-:S00]  /*b6b0*/  NOP ;  /* 0x0000000000007918 */ /* 0x000fc00000000000 */
[----:B------:R-:W-:-:S00]  /*b6c0*/  NOP ;  /* 0x0000000000007918 */ /* 0x000fc00000000000 */
[----:B------:R-:W-:-:S00]  /*b6d0*/  NOP ;  /* 0x0000000000007918 */ /* 0x000fc00000000000 */
[----:B------:R-:W-:-:S00]  /*b6e0*/  NOP ;  /* 0x0000000000007918 */ /* 0x000fc00000000000 */
[----:B------:R-:W-:-:S00]  /*b6f0*/  NOP ;  /* 0x0000000000007918 */ /* 0x000fc00000000000 */
.L_x_443:


//--------------------- .text._ZN3cub18CUB_300001_SM_10006detail10radix_sort33DeviceRadixSortExclusiveSumKernelINS1_5radix10policy_hubIffyE10Policy1000EyEEvPT0_ --------------------------
	.section	.text._ZN3cub18CUB_300001_SM_10006detail10radix_sort33DeviceRadixSortExclusiveSumKernelINS1_5radix10policy_hubIffyE10Policy1000EyEEvPT0_,"ax",@progbits
	.align	128
        .global         _ZN3cub18CUB_300001_SM_10006detail10radix_sort33DeviceRadixSortExclusiveSumKernelINS1_5radix10policy_hubIffyE10Policy1000EyEEvPT0_
        .type           _ZN3cub18CUB_300001_SM_10006detail10radix_sort33DeviceRadixSortExclusiveSumKernelINS1_5radix10policy_hubIffyE10Policy1000EyEEvPT0_,@function
        .size           _ZN3cub18CUB_300001_SM_10006detail10radix_sort33DeviceRadixSortExclusiveSumKernelINS1_5radix10policy_hubIffyE10Policy1000EyEEvPT0_,(.L_x_444 - _ZN3cub18CUB_300001_SM_10006detail10radix_sort33DeviceRadixSortExclusiveSumKernelINS1_5radix10policy_hubIffyE10Policy1000EyEEvPT0_)
        .other          _ZN3cub18CUB_300001_SM_10006detail10radix_sort33DeviceRadixSortExclusiveSumKernelINS1_5radix10policy_hubIffyE10Policy1000EyEEvPT0_,@"STO_CUDA_ENTRY STV_DEFAULT"
_ZN3cub18CUB_300001_SM_10006detail10radix_sort33DeviceRadixSortExclusiveSumKernelINS1_5radix10policy_hubIffyE10Policy1000EyEEvPT0_:
.text._ZN3cub18CUB_300001_SM_10006detail10radix_sort33DeviceRadixSortExclusiveSumKernelINS1_5radix10policy_hubIffyE10Policy1000EyEEvPT0_:
[----:B------:R-:W-:Y:S01]  /*0000*/  LDC R1, c[0x0][0x37c] ;  /* 0x0000df00ff017b82 */ /* 0x000fe20000000800 */
[----:B------:R-:W0:Y:S07]  /*0010*/  S2R R18, SR_TID.X ;  /* 0x0000000000127919 */ /* 0x000e2e0000002100 */
[----:B------:R-:W1:Y:S01]  /*0020*/  LDC.64 R16, c[0x0][0x380] ;  /* 0x0000e000ff107b82 */ /* 0x000e620000000a00 */
[----:B------:R-:W2:Y:S01]  /*0030*/  LDCU.64 UR4, c[0x0][0x358] ;  /* 0x00006b00ff0477ac */ /* 0x000ea20008000a00 */
[----:B------:R-:W3:Y:S01]  /*0040*/  S2R R5, SR_CTAID.X ;  /* 0x0000000000057919 */ /* 0x000ee20000002500 */
[----:B0-----:R-:W-:Y:S01]  /*0050*/  ISETP.GT.U32.AND P1, PT, R18, 0xff, PT ;  /* 0x000000ff1200780c */ /* 0x001fe20003f24070 */
[----:B---3--:R-:W-:-:S04]  /*0060*/  IMAD R5, R5, 0x100, R18 ;  /* 0x0000010005057824 */ /* 0x008fc800078e0212 */
[----:B-1----:R-:W-:-:S08]  /*0070*/  IMAD.WIDE R16, R5, 0x8, R16 ;  /* 0x0000000805107825 */ /* 0x002fd000078e0210 */
[----:B--2---:R-:W2:Y:S01]  /*0080*/  @!P1 LDG.E.64 R2, desc[UR4][R16.64] ;  /* 0x0000000410029981 */ /* 0x004ea2000c1e1b00 */
[----:B------:R-:W-:Y:S02]  /*0090*/  MOV R0, 0x400 ;  /* 0x0000040000007802 */ /* 0x000fe40000000f00 */
[C---:B------:R-:W-:Y:S01]  /*00a0*/  ISETP.GT.U32.AND P0, PT, R18.reuse, 0x1f, PT ;  /* 0x0000001f1200780c */ /* 0x040fe20003f04070 */
[----:B------:R-:W0:Y:S02]  /*00b0*/  S2R R5, SR_CgaCtaId ;  /* 0x0000000000057919 */ /* 0x000e240000008800 */
[----:B0-----:R-:W-:Y:S02]  /*00c0*/  LEA R5, R5, R0, 0x18 ;  /* 0x0000000005057211 */ /* 0x001fe400078ec0ff */
[----:B------:R-:W-:-:S05]  /*00d0*/  LEA.HI R0, R18, R18, RZ, 0x1d ;  /* 0x0000001212007211 */ /* 0x000fca00078fe8ff */
[----:B------:R-:W-:-:S05]  /*00e0*/  IMAD R0, R0, 0x8, R5 ;  /* 0x0000000800007824 */ /* 0x000fca00078e0205 */
[----:B--2---:R0:W-:Y:S01]  /*00f0*/  STS.64 [R0+0x10], R2 ;  /* 0x0000100200007388 */ /* 0x0041e20000000a00 */
[----:B------:R-:W-:Y:S06]  /*0100*/  BAR.SYNC.DEFER_BLOCKING 0x0 ;  /* 0x0000000000007b1d */ /* 0x000fec0000010000 */
[----:B------:R-:W-:Y:S05]  /*0110*/  @P0 BRA `(.L_x_122) ;  /* 0x0000000400240947 */ /* 0x000fea0003800000 */
[----:B------:R-:W-:Y:S01]  /*0120*/  IMAD R18, R18, 0x48, R5 ;  /* 0x0000004812127824 */ /* 0x000fe200078e0205 */
[----:B------:R-:W-:-:S04]  /*0130*/  UMOV UR6, 0xffffffff ;  /* 0xffffffff00067882 */ /* 0x000fc80000000000 */
[----:B------:R-:W-:Y:S04]  /*0140*/  LDS.64 R14, [R18+0x10] ;  /* 0x00001000120e7984 */ /* 0x000fe80000000a00 */
[----:B------:R-:W-:Y:S04]  /*0150*/  LDS.64 R12, [R18+0x18] ;  /* 0x00001800120c7984 */ /* 0x000fe80000000a00 */
[----:B------:R-:W1:Y:S04]  /*0160*/  LDS.64 R10, [R18+0x20] ;  /* 0x00002000120a7984 */ /* 0x000e680000000a00 */
[----:B------:R-:W-:Y:S04]  /*0170*/  LDS.64 R8, [R18+0x28] ;  /* 0x0000280012087984 */ /* 0x000fe80000000a00 */
[----:B------:R-:W2:Y:S04]  /*0180*/  LDS.64 R6, [R18+0x30] ;  /* 0x0000300012067984 */ /* 0x000ea80000000a00 */
[----:B------:R-:W-:Y:S04]  /*0190*/  LDS.64 R4, [R18+0x38] ;  /* 0x0000380012047984 */ /* 0x000fe80000000a00 */
[----:B0-----:R-:W0:Y:S04]  /*01a0*/  LDS.64 R2, [R18+0x40] ;  /* 0x0000400012027984 */ /* 0x001e280000000a00 */
[----:B------:R-:W3:Y:S01]  /*01b0*/  LDS.64 R20, [R18+0x48] ;  /* 0x0000480012147984 */ /* 0x000ee20000000a00 */
[----:B-1----:R-:W-:-:S04]  /*01c0*/  IADD3 R19, P3, P4, R10, R12, R14 ;  /* 0x0000000c0a137210 */ /* 0x002fc80007c7e00e */
[----:B------:R-:W-:Y:S02]  /*01d0*/  IADD3.X R23, PT, PT, R11, R13, R15, P3, P4 ;  /* 0x0000000d0b177210 */ /* 0x000fe40001fe840f */
[----:B--2---:R-:W-:-:S04]  /*01e0*/  IADD3 R19, P0, P2, R6, R19, R8 ;  /* 0x0000001306137210 */ /* 0x004fc80007a1e008 */
[----:B------:R-:W-:Y:S02]  /*01f0*/  IADD3.X R23, PT, PT, R7, R23, R9, P0, P2 ;  /* 0x0000001707177210 */ /* 0x000fe400007e4409 */
[----:B0-----:R-:W-:-:S04]  /*0200*/  IADD3 R19, P3, P4, R2, R19, R4 ;  /* 0x0000001302137210 */ /* 0x001fc80007c7e004 */
[----:B---3--:R-:W-:Y:S02]  /*0210*/  IADD3 R20, P0, PT, R20, R19, RZ ;  /* 0x0000001314147210 */ /* 0x008fe40007f1e0ff */
[----:B------:R-:W-:-:S05]  /*0220*/  IADD3.X R19, PT, PT, R3, R23, R5, P3, P4 ;  /* 0x0000001703137210 */ /* 0x000fca0001fe8405 */
[----:B------:R-:W-:Y:S01]  /*0230*/  IMAD.X R19, R21, 0x1, R19, P0 ;  /* 0x0000000115137824 */ /* 0x000fe200000e0613 */
[----:B------:R-:W-:Y:S06]  /*0240*/  BRA.DIV UR6, `(.L_x_123) ;  /* 0x0000000206f07947 */ /* 0x000fec000b800000 */
[----:B------:R-:W0:Y:S04]  /*0250*/  SHFL.UP PT, R27, R20, 0x1, RZ ;  /* 0x04200000141b7989 */ /* 0x000e2800000e00ff */
[----:B------:R-:W1:Y:S01]  /*0260*/  SHFL.UP P0, R25, R19, 0x1, RZ ;  /* 0x0420000013197989 */ /* 0x000e6200000000ff */
[----:B0-----:R-:W-:-:S04]  /*0270*/  IADD3 R22, P2, PT, R27, R20, RZ ;  /* 0x000000141b167210 */ /* 0x001fc80007f5e0ff */
[----:B-1----:R-:W-:Y:S01]  /*0280*/  SEL R27, R22, R27, P0 ;  /* 0x0000001b161b7207 */ /* 0x002fe20000000000 */
[----:B------:R-:W-:-:S04]  /*0290*/  IMAD.X R26, R25, 0x1, R19, P2 ;  /* 0x00000001191a7824 */ /* 0x000fc800010e0613 */
[----:B------:R-:W0:Y:S01]  /*02a0*/  SHFL.UP PT, R28, R27, 0x2, RZ ;  /* 0x044000001b1c7989 */ /* 0x000e2200000e00ff */
[----:B------:R-:W-:-:S05]  /*02b0*/  SEL R26, R26, R25, P0 ;  /* 0x000000191a1a7207 */ /* 0x000fca0000000000 */
[----:B------:R-:W1:Y:S01]  /*02c0*/  SHFL.UP P0, R25, R26, 0x2, RZ ;  /* 0x044000001a197989 */ /* 0x000e6200000000ff */
[----:B0-----:R-:W-:-:S05]  /*02d0*/  IADD3 R21, P2, PT, R28, R27, RZ ;  /* 0x0000001b1c157210 */ /* 0x001fca0007f5e0ff */
[----:B-1----:R-:W-:Y:S01]  /*02e0*/  IMAD.X R22, R25, 0x1, R26, P2 ;  /* 0x0000000119167824 */ /* 0x002fe200010e061a */
[----:B------:R-:W-:-:S04]  /*02f0*/  SEL R28, R21, R28, P0 ;  /* 0x0000001c151c7207 */ /* 0x000fc80000000000 */
[----:B------:R-:W-:Y:S01]  /*0300*/  SEL R29, R22, R25, P0 ;  /* 0x00000019161d7207 */ /* 0x000fe20000000000 */
        /* <DEDUP_REMOVED lines=12> */
[----:B------:R0:W1:Y:S04]  /*03d0*/  SHFL.UP PT, R28, R27, 0x10, RZ ;  /* 0x060000001b1c7989 */ /* 0x00006800000e00ff */
[----:B------:R0:W2:Y:S02]  /*03e0*/  SHFL.UP P0, R25, R26, 0x10, RZ ;  /* 0x060000001a197989 */ /* 0x0000a400000000ff */
.L_x_134:
[----:B-1----:R-:W-:-:S04]  /*03f0*/  IADD3 R21, P2, PT, R28, R27, RZ ;  /* 0x0000001b1c157210 */ /* 0x002fc80007f5e0ff */
[----:B--2---:R-:W-:Y:S01]  /*0400*/  SEL R21, R21, R28, P0 ;  /* 0x0000001c15157207 */ /* 0x004fe20000000000 */
[----:B------:R-:W-:-:S05]  /*0410*/  IMAD.X R22, R25, 0x1, R26, P2 ;  /* 0x0000000119167824 */ /* 0x000fca00010e061a */
[----:B------:R-:W-:Y:S02]  /*0420*/  SEL R22, R22, R25, P0 ;  /* 0x0000001916167207 */ /* 0x000fe40000000000 */
[----:B------:R-:W-:-:S05]  /*0430*/  IADD3 R20, P0, PT, R21, -R20, RZ ;  /* 0x8000001415147210 */ /* 0x000fca0007f1e0ff */
[----:B------:R-:W-:Y:S01]  /*0440*/  IMAD.X R21, R22, 0x1, ~R19, P0 ;  /* 0x0000000116157824 */ /* 0x000fe200000e0e13 */
[----:B------:R-:W-:-:S04]  /*0450*/  IADD3 R14, P0, PT, R14, R20, RZ ;  /* 0x000000140e0e7210 */ /* 0x000fc80007f1e0ff */
[----:B------:R1:W-:Y:S01]  /*0460*/  STS.64 [R18+0x10], R20 ;  /* 0x0000101412007388 */ /* 0x0003e20000000a00 */
[----:B------:R-:W-:Y:S01]  /*0470*/  IMAD.X R15, R15, 0x1, R21, P0 ;  /* 0x000000010f0f7824 */ /* 0x000fe200000e0615 */
        /* <DEDUP_REMOVED lines=17> */
[----:B------:R-:W-:-:S05]  /*0590*/  IMAD.X R3, R3, 0x1, R5, P0 ;  /* 0x0000000103037824 */ /* 0x000fca00000e0605 */
[----:B------:R1:W-:Y:S03]  /*05a0*/  STS.64 [R18+0x48], R2 ;  /* 0x0000480212007388 */ /* 0x0003e60000000a00 */
.L_x_122:
[----:B------:R-:W-:Y:S05]  /*05b0*/  WARPSYNC.ALL ;  /* 0x0000000000007948 */ /* 0x000fea0003800000 */
[----:B------:R-:W-:Y:S06]  /*05c0*/  BAR.SYNC.DEFER_BLOCKING 0x0 ;  /* 0x0000000000007b1d */ /* 0x000fec0000010000 */
[----:B------:R-:W-:Y:S05]  /*05d0*/  @P1 EXIT ;  /* 0x000000000000194d */ /* 0x000fea0003800000 */
[----:B01----:R-:W0:Y:S04]  /*05e0*/  LDS.64 R2, [R0+0x10] ;  /* 0x0000100000027984 */ /* 0x003e280000000a00 */
[----:B0-----:R-:W-:Y:S01]  /*05f0*/  STG.E.64 desc[UR4][R16.64], R2 ;  /* 0x0000000210007986 */ /* 0x001fe2000c101b04 */
[----:B------:R-:W-:Y:S05]  /*0600*/  EXIT ;  /* 0x000000000000794d */ /* 0x000fea0003800000 */
.L_x_123:
[----:B------:R-:W-:Y:S02]  /*0610*/  IMAD.MOV.U32 R24, RZ, RZ, R20 ;  /* 0x000000ffff187224 */ /* 0x000fe400078e0014 */
[----:B------:R-:W-:Y:S02]  /*0620*/  IMAD.MOV.U32 R23, RZ, RZ, 0x1 ;  /* 0x00000001ff177424 */ /* 0x000fe400078e00ff */
[----:B------:R-:W-:Y:S02]  /*0630*/  IMAD.MOV.U32 R22, RZ, RZ, RZ ;  /* 0x000000ffff167224 */ /* 0x000fe400078e00ff */
[----:B------:R-:W-:-:S07]  /*0640*/  IMAD.MOV.U32 R21, RZ, RZ, -0x1 ;  /* 0xffffffffff157424 */ /* 0x000fce00078e00ff */
[----:B------:R-:W-:Y:S05]  /*0650*/  WARPSYNC.COLLECTIVE R21, `(.L_x_124) ;  /* 0x0000000015087348 */ /* 0x000fea0003c00000 */
[----:B------:R0:W1:Y:S02]  /*0660*/  SHFL.UP P0, R25, R24, R23, R22 ;  /* 0x0400001718197389 */ /* 0x0000640000000016 */
[----:B01----:R-:W-:Y:S05]  /*0670*/  ENDCOLLECTIVE ;  /* 0x000000000000791b */ /* 0x003fea0003800000 */
.L_x_124:
[----:B------:R-:W-:Y:S02]  /*0680*/  IMAD.MOV.U32 R24, RZ, RZ, R19 ;  /* 0x000000ffff187224 */ /* 0x000fe400078e0013 */
[----:B------:R-:W-:-:S07]  /*0690*/  IMAD.MOV.U32 R27, RZ, RZ, R25 ;  /* 0x000000ffff1b7224 */ /* 0x000fce00078e0019 */
[----:B------:R-:W-:Y:S05]  /*06a0*/  WARPSYNC.COLLECTIVE R21, `(.L_x_125) ;  /* 0x0000000015087348 */ /* 0x000fea0003c00000 */
[----:B------:R0:W1:Y:S02]  /*06b0*/  SHFL.UP P0, R25, R24, R23, R22 ;  /* 0x0400001718197389 */ /* 0x0000640000000016 */
[----:B01----:R-:W-:Y:S05]  /*06c0*/  ENDCOLLECTIVE ;  /* 0x000000000000791b */ /* 0x003fea0003800000 */
.L_x_125:
[----:B------:R-:W-:Y:S01]  /*06d0*/  IADD3 R26, P2, PT, R27, R20, RZ ;  /* 0x000000141b1a7210 */ /* 0x000fe20007f5e0ff */
[----:B------:R-:W-:-:S03]  /*06e0*/  IMAD.MOV.U32 R23, RZ, RZ, 0x2 ;  /* 0x00000002ff177424 */ /* 0x000fc600078e00ff */
[----:B------:R-:W-:Y:S01]  /*06f0*/  SEL R27, R26, R27, P0 ;  /* 0x0000001b1a1b7207 */ /* 0x000fe20000000000 */
[----:B------:R-:W-:-:S04]  /*0700*/  IMAD.X R26, R25, 0x1, R19, P2 ;  /* 0x00000001191a7824 */ /* 0x000fc800010e0613 */
[----:B------:R-:W-:Y:S01]  /*0710*/  IMAD.MOV.U32 R24, RZ, RZ, R27 ;  /* 0x000000ffff187224 */ /* 0x000fe200078e001b */
[----:B------:R-:W-:-:S07]  /*0720*/  SEL R26, R26, R25, P0 ;  /* 0x000000191a1a7207 */ /* 0x000fce0000000000 */
[----:B------:R-:W-:Y:S05]  /*0730*/  WARPSYNC.COLLECTIVE R21, `(.L_x_126) ;  /* 0x0000000015087348 */ /* 0x000fea0003c00000 */
[----:B------:R0:W1:Y:S02]  /*0740*/  SHFL.UP P0, R25, R24, R23, R22 ;  /* 0x0400001718197389 */ /* 0x0000640000000016 */
[----:B01----:R-:W-:Y:S05]  /*0750*/  ENDCOLLECTIVE ;  /* 0x000000000000791b */ /* 0x003fea0003800000 */
.L_x_126:
[----:B------:R-:W-:Y:S02]  /*0760*/  IMAD.MOV.U32 R24, RZ, RZ, R26 ;  /* 0x000000ffff187224 */ /* 0x000fe400078e001a */
[----:B------:R-:W-:-:S07]  /*0770*/  IMAD.MOV.U32 R28, RZ, RZ, R25 ;  /* 0x000000ffff1c7224 */ /* 0x000fce00078e0019 */
[----:B------:R-:W-:Y:S05]  /*0780*/  WARPSYNC.COLLECTIVE R21, `(.L_x_127) ;  /* 0x0000000015087348 */ /* 0x000fea0003c00000 */
[----:B------:R0:W1:Y:S02]  /*0790*/  SHFL.UP P0, R25, R24, R23, R22 ;  /* 0x0400001718197389 */ /* 0x0000640000000016 */
[----:B01----:R-:W-:Y:S05]  /*07a0*/  ENDCOLLECTIVE ;  /* 0x000000000000791b */ /* 0x003fea0003800000 */
.L_x_127:
        /* <DEDUP_REMOVED lines=9> */
.L_x_128:
[----:B------:R-:W-:Y:S02]  /*0840*/  IMAD.MOV.U32 R24, RZ, RZ, R29 ;  /* 0x000000ffff187224 */ /* 0x000fe400078e001d */
[----:B------:R-:W-:-:S07]  /*0850*/  IMAD.MOV.U32 R27, RZ, RZ, R25 ;  /* 0x000000ffff1b7224 */ /* 0x000fce00078e0019 */
[----:B------:R-:W-:Y:S05]  /*0860*/  WARPSYNC.COLLECTIVE R21, `(.L_x_129) ;  /* 0x0000000015087348 */ /* 0x000fea0003c00000 */
[----:B------:R0:W1:Y:S02]  /*0870*/  SHFL.UP P0, R25, R24, R23, R22 ;  /* 0x0400001718197389 */ /* 0x0000640000000016 */
[----:B01----:R-:W-:Y:S05]  /*0880*/  ENDCOLLECTIVE ;  /* 0x000000000000791b */ /* 0x003fea0003800000 */
.L_x_129:
        /* <DEDUP_REMOVED lines=9> */
.L_x_130:
[----:B------:R-:W-:Y:S02]  /*0920*/  IMAD.MOV.U32 R24, RZ, RZ, R29 ;  /* 0x000000ffff187224 */ /* 0x000fe400078e001d */
[----:B------:R-:W-:-:S07]  /*0930*/  IMAD.MOV.U32 R27, RZ, RZ, R25 ;  /* 0x000000ffff1b7224 */ /* 0x000fce00078e0019 */
[----:B------:R-:W-:Y:S05]  /*0940*/  WARPSYNC.COLLECTIVE R21, `(.L_x_131) ;  /* 0x0000000015087348 */ /* 0x000fea0003c00000 */
[----:B------:R0:W1:Y:S02]  /*0950*/  SHFL.UP P0, R25, R24, R23, R22 ;  /* 0x0400001718197389 */ /* 0x0000640000000016 */
[----:B01----:R-:W-:Y:S05]  /*0960*/  ENDCOLLECTIVE ;  /* 0x000000000000791b */ /* 0x003fea0003800000 */
.L_x_131:
        /* <DEDUP_REMOVED lines=9> */
.L_x_132:
[----:B------:R-:W-:Y:S02]  /*0a00*/  IMAD.MOV.U32 R24, RZ, RZ, R26 ;  /* 0x000000ffff187224 */ /* 0x000fe400078e001a */
[----:B------:R-:W-:-:S07]  /*0a10*/  IMAD.MOV.U32 R28, RZ, RZ, R25 ;  /* 0x000000ffff1c7224 */ /* 0x000fce00078e0019 */
[----:B------:R-:W-:Y:S05]  /*0a20*/  WARPSYNC.COLLECTIVE R21, `(.L_x_133) ;  /* 0x0000000015087348 */ /* 0x000fea0003c00000 */
[----:B------:R0:W1:Y:S02]  /*0a30*/  SHFL.UP P0, R25, R24, R23, R22 ;  /* 0x0400001718197389 */ /* 0x0000640000000016 */
[----:B01----:R-:W-:Y:S05]  /*0a40*/  ENDCOLLECTIVE ;  /* 0x000000000000791b */ /* 0x003fea0003800000 */
.L_x_133:
[----:B------:R-:W-:Y:S05]  /*0a50*/  BRA `(.L_x_134) ;  /* 0xfffffff800647947 */ /* 0x000fea000383ffff */
.L_x_135:
        /* <DEDUP_REMOVED lines=10> */
.L_x_444:


//--------------------- .text._ZN3cub18CUB_300001_SM_10006detail10radix_sort30DeviceRadixSortHistogramKernelINS1_5radix10policy_hubIffyE10Policy1000ELNS0_9SortOrderE0EfyNS1_21identity_decomposer_tEEEvPT2_PKT1_SA_iiT3_ --------------------------
	.section	.text._ZN3cub18CUB_300001_SM_10006detail10radix_sort30DeviceRadixSortHistogramKernelINS1_5radix10policy_hubIffyE10Policy1000ELNS0_9SortOrderE0EfyNS1_21identity_decomposer_tEEEvPT2_PKT1_SA_iiT3_,"ax",@progbits
	.align	128
        .global         _ZN3cub18CUB_300001_SM_10006detail10radix_sort30DeviceRadixSortHistogramKernelINS1_5radix10policy_hubIffyE10Policy1000ELNS0_9SortOrderE0EfyNS1_21identity_decomposer_tEEEvPT2_PKT1_SA_iiT3_
        .type           _ZN3cub18CUB_300001_SM_10006detail10radix_sort30DeviceRadixSortHistogramKernelINS1_5radix10policy_hubIffyE10Policy1000ELNS0_9SortOrderE0EfyNS1_21identity_decomposer_tEEEvPT2_PKT1_SA_iiT3_,@function
        .size           _ZN3cub18CUB_300001_SM_10006detail10radix_sort30DeviceRadixSortHistogramKernelINS1_5radix10policy_hubIffyE10Policy1000ELNS0_9SortOrderE0EfyNS1_21identity_decomposer_tEEEvPT2_PKT1_SA_iiT3_,(.L_x_445 - _ZN3cub18CUB_300001_SM_10006detail10radix_sort30DeviceRadixSortHistogramKernelINS1_5radix10policy_hubIffyE10Policy1000ELNS0_9SortOrderE0EfyNS1_21identity_decomposer_tEEEvPT2_PKT1_SA_iiT3_)
        .other          _ZN3cub18CUB_300001_SM_10006detail10radix_sort30DeviceRadixSortHistogramKernelINS1_5radix10policy_hubIffyE10Policy1000ELNS0_9SortOrderE0EfyNS1_21identity_decomposer_tEEEvPT2_PKT1_SA_iiT3_,@"STO_CUDA_ENTRY STV_DEFAULT"
_ZN3cub18CUB_300001_SM_10006detail10radix_sort30DeviceRadixSortHistogramKernelINS1_5radix10policy_hubIffyE10Policy1000ELNS0_9SortOrderE0EfyNS1_21identity_decomposer_tEEEvPT2_PKT1_SA_iiT3_:
.text._ZN3cub18CUB_300001_SM_10006detail10radix_sort30DeviceRadixSortHistogramKernelINS1_5radix10policy_hubIffyE10Policy1000ELNS0_9SortOrderE0EfyNS1_21identity_decomposer_tEEEvPT2_PKT1_SA_iiT3_:
[----:B------:R-:W-:Y:S01]  /*0000*/  LDC R1, c[0x0][0x37c] ;  /* 0x0000df00ff017b82 */ /* 0x000fe20000000800 */
[----:B------:R-:W0:Y:S02]  /*0010*/  LDCU.64 UR6, c[0x0][0x390] ;  /* 0x00007200ff0677ac */ /* 0x000e240008000a00 */
[----:B0-----:R-:W-:-:S04]  /*0020*/  ISETP.NE.U32.AND P0, PT, RZ, UR6, PT ;  /* 0x00000006ff007c0c */ /* 0x001fc8000bf05070 */
[----:B------:R-:W-:-:S13]  /*0030*/  ISETP.NE.AND.EX P0, PT, RZ, UR7, PT, P0 ;  /* 0x00000007ff007c0c */ /* 0x000fda000bf05300 */
[----:B------:R-:W-:Y:S05]  /*0040*/  @!P0 EXIT ;  /* 0x000000000000894d */ /* 0x000fea0003800000 */
[----:B------:R-:W-:Y:S01]  /*0050*/  UIADD3 UR11, UP0, UPT, UR6, -0x1, URZ ;  /* 0xffffffff060b7890 */ /* 0x000fe2000ff1e0ff */
[----:B------:R-:W0:Y:S01]  /*0060*/  S2R R0, SR_TID.X ;  /* 0x0000000000007919 */ /* 0x000e220000002100 */
[----:B------:R-:W1:Y:S01]  /*0070*/  LDCU.64 UR4, c[0x0][0x398] ;  /* 0x00007300ff0477ac */ /* 0x000e620008000a00 */
[----:B------:R-:W2:Y:S01]  /*0080*/  S2UR UR8, SR_CTAID.X ;  /* 0x00000000000879c3 */ /* 0x000ea20000002500 */
[----:B------:R-:W-:Y:S01]  /*0090*/  UIADD3.X UR12, UPT, UPT, UR7, -0x1, URZ, UP0, !UPT ;  /* 0xffffffff070c7890 */ /* 0x000fe200087fe4ff */
[----:B------:R-:W3:Y:S03]  /*00a0*/  LDCU.64 UR20, c[0x0][0x358] ;  /* 0x00006b00ff1477ac */ /* 0x000ee60008000a00 */
[----:B------:R-:W-:Y:S01]  /*00b0*/  USHF.R.U64 UR11, UR11, 0x1e, UR12 ;  /* 0x0000001e0b0b7899 */ /* 0x000fe2000800120c */
[----:B------:R-:W4:Y:S03]  /*00c0*/  LDCU UR28, c[0x0][0x370] ;  /* 0x00006e00ff1c77ac */ /* 0x000f260008000800 */
[----:B------:R-:W-:-:S02]  /*00d0*/  UIADD3 UR11, UP0, UPT, UR11, 0x1, URZ ;  /* 0x000000010b0b7890 */ /* 0x000fc4000ff1e0ff */
[----:B-1----:R-:W-:Y:S02]  /*00e0*/  UIADD3 UR4, UPT, UPT, UR5, 0x7, -UR4 ;  /* 0x0000000705047890 */ /* 0x002fe4000fffe804 */
[----:B------:R-:W-:Y:S02]  /*00f0*/  ULEA.HI.X UR12, UR12, URZ, URZ, 0x2, UP0 ;  /* 0x000000ff0c0c7291 */ /* 0x000fe400080f14ff */
[----:B------:R-:W-:Y:S02]  /*0100*/  UISETP.LT.U32.AND UP0, UPT, UR11, UR6, UPT ;  /* 0x000000060b00728c */ /* 0x000fe4000bf01070 */
[----:B------:R-:W-:Y:S02]  /*0110*/  USHF.R.S32.HI UR5, URZ, 0x1f, UR4 ;  /* 0x0000001fff057899 */ /* 0x000fe40008011404 */
[----:B------:R-:W-:Y:S02]  /*0120*/  UISETP.LT.U32.AND.EX UP0, UPT, UR12, UR7, UPT, UP0 ;  /* 0x000000070c00728c */ /* 0x000fe4000bf01100 */
[----:B------:R-:W-:-:S02]  /*0130*/  ULEA.HI UR5, UR5, UR4, URZ, 0x3 ;  /* 0x0000000405057291 */ /* 0x000fc4000f8f18ff */
[----:B------:R-:W-:Y:S01]  /*0140*/  USEL UR11, UR11, UR6, UP0 ;  /* 0x000000060b0b7287 */ /* 0x000fe20008000000 */
[----:B0-----:R-:W-:Y:S01]  /*0150*/  VIADD R20, R0, 0x780 ;  /* 0x0000078000147836 */ /* 0x001fe20000000000 */
[----:B------:R-:W-:Y:S02]  /*0160*/  USEL UR12, UR12, UR7, UP0 ;  /* 0x000000070c0c7287 */ /* 0x000fe40008000000 */
[----:B------:R-:W-:Y:S02]  /*0170*/  UISETP.GE.AND UP0, UPT, UR4, 0x8, UPT ;  /* 0x000000080400788c */ /* 0x000fe4000bf06270 */
[----:B------:R-:W-:Y:S02]  /*0180*/  USHF.R.S32.HI UR5, URZ, 0x3, UR5 ;  /* 0x00000003ff057899 */ /* 0x000fe40008011405 */
[----:B--2---:R-:W-:Y:S02]  /*0190*/  USHF.L.U32 UR8, UR8, 0xb, URZ ;  /* 0x0000000b08087899 */ /* 0x004fe400080006ff */
[----:B------:R-:W-:Y:S01]  /*01a0*/  PLOP3.LUT P0, PT, PT, PT, UP0, 0x80, 0x8 ;  /* 0x000000000008781c */ /* 0x000fe20003f0f008 */
[----:B------:R-:W-:-:S02]  /*01b0*/  UIADD3 UR22, UPT, UPT, UR5, -0x1, URZ ;  /* 0xffffffff05167890 */ /* 0x000fc4000fffe0ff */
[----:B------:R-:W-:Y:S01]  /*01c0*/  ULOP3.LUT UR23, UR5, 0xf, URZ, 0xc0, !UPT ;  /* 0x0000000f05177892 */ /* 0x000fe2000f8ec0ff */
[----:B------:R-:W-:Y:S01]  /*01d0*/  ISETP.GT.U32.OR P0, PT, R0, 0xff, !P0 ;  /* 0x000000ff0000780c */ /* 0x000fe20004704470 */
[----:B------:R-:W-:Y:S02]  /*01e0*/  ULOP3.LUT UR24, UR5, 0x7, URZ, 0xc0, !UPT ;  /* 0x0000000705187892 */ /* 0x000fe4000f8ec0ff */
[----:B------:R-:W-:Y:S01]  /*01f0*/  ULOP3.LUT UR25, UR5, 0x3, URZ, 0xc0, !UPT ;  /* 0x0000000305197892 */ /* 0x000fe2000f8ec0ff */
[----:B------:R-:W-:Y:S01]  /*0200*/  P2R R21, PR, RZ, 0x1 ;  /* 0x00000001ff157803 */ /* 0x000fe20000000000 */
[----:B------:R-:W-:Y:S02]  /*0210*/  ULOP3.LUT UR26, UR5, 0xffffff0, URZ, 0xc0, !UPT ;  /* 0x0ffffff0051a7892 */ /* 0x000fe4000f8ec0ff */
[----:B------:R-:W-:Y:S02]  /*0220*/  ULOP3.LUT UR27, UR5, 0xffffff8, URZ, 0xc0, !UPT ;  /* 0x0ffffff8051b7892 */ /* 0x000fe4000f8ec0ff */
[----:B------:R-:W-:Y:S01]  /*0230*/  ULOP3.LUT UR9, UR5, 0x1, URZ, 0xc0, !UPT ;  /* 0x0000000105097892 */ /* 0x000fe2000f8ec0ff */
[----:B------:R-:W-:Y:S01]  /*0240*/  UMOV UR6, URZ ;  /* 0x000000ff00067c82 */ /* 0x000fe20008000000 */
[----:B---34-:R-:W-:-:S10]  /*0250*/  UMOV UR7, URZ ;  /* 0x000000ff00077c82 */ /* 0x018fd40008000000 */
.L_x_219:
[----:B------:R-:W-:Y:S01]  /*0260*/  ISETP.NE.AND P0, PT, R21, RZ, PT ;  /* 0x000000ff1500720c */ /* 0x000fe20003f05270 */
[----:B------:R-:W-:-:S12]  /*0270*/  BSSY.RECONVERGENT B0, `(.L_x_136) ;  /* 0x0000080000007945 */ /* 0x000fd80003800200 */
[----:B012345:R-:W-:Y:S05]  /*0280*/  @P0 BRA `(.L_x_137) ;  /* 0x0000000400f80947 */ /* 0x03ffea0003800000 */
[----:B------:R-:W0:Y:S01]  /*0290*/  S2UR UR5, SR_CgaCtaId ;  /* 0x00000000000579c3 */ /* 0x000e220000008800 */
[----:B------:R-:W-:Y:S01]  /*02a0*/  IMAD.U32 R2, RZ, RZ, UR22 ;  /* 0x00000016ff027e24 */ /* 0x000fe2000f8e00ff */
[----:B------:R-:W-:-:S04]  /*02b0*/  UMOV UR4, 0x400 ;  /* 0x0000040000047882 */ /* 0x000fc80000000000 */
[----:B------:R-:W-:Y:S01]  /*02c0*/  ISETP.GE.U32.AND P1, PT, R2, 0xf, PT ;  /* 0x0000000f0200780c */ /* 0x000fe20003f26070 */
[----:B------:R-:W-:Y:S01]  /*02d0*/  IMAD.MOV.U32 R2, RZ, RZ, RZ ;  /* 0x000000ffff027224 */ /* 0x000fe200078e00ff */
[----:B0-----:R-:W-:-:S06]  /*02e0*/  ULEA UR4, UR5, UR4, 0x18 ;  /* 0x0000000405047291 */ /* 0x001fcc000f8ec0ff */
[----:B------:R-:W-:-:S05]  /*02f0*/  LEA R5, R0, UR4, 0x2 ;  /* 0x0000000400057c11 */ /* 0x000fca000f8e10ff */
[----:B------:R-:W-:Y:S05]  /*0300*/  @!P1 BRA `(.L_x_138) ;  /* 0x00000000005c9947 */ /* 0x000fea0003800000 */
[----:B------:R-:W-:Y:S01]  /*0310*/  VIADD R2, R5, 0x2000 ;  /* 0x0000200005027836 */ /* 0x000fe20000000000 */
[----:B------:R-:W-:-:S12]  /*0320*/  UIADD3 UR4, UPT, UPT, -UR26, URZ, URZ ;  /* 0x000000ff1a047290 */ /* 0x000fd8000fffe1ff */
.L_x_139:
[----:B------:R-:W-:Y:S01]  /*0330*/  UIADD3 UR4, UPT, UPT, UR4, 0x10, URZ ;  /* 0x0000001004047890 */ /* 0x000fe2000fffe0ff */
[----:B------:R-:W-:Y:S03]  /*0340*/  STS [R2+-0x2000], RZ ;  /* 0xffe000ff02007388 */ /* 0x000fe60000000800 */
[----:B------:R-:W-:Y:S01]  /*0350*/  UISETP.NE.AND UP0, UPT, UR4, URZ, UPT ;  /* 0x000000ff0400728c */ /* 0x000fe2000bf05270 */
        /* <DEDUP_REMOVED lines=16> */
[----:B------:R-:W-:Y:S06]  /*0460*/  BRA.U UP0, `(.L_x_139) ;  /* 0xfffffffd00b07547 */ /* 0x000fec000b83ffff */
[----:B------:R-:W-:-:S07]  /*0470*/  IMAD.U32 R2, RZ, RZ, UR26 ;  /* 0x0000001aff027e24 */ /* 0x000fce000f8e00ff */
.L_x_138:
[----:B------:R-:W-:Y:S01]  /*0480*/  ISETP.NE.AND P0, PT, RZ, UR23, PT ;  /* 0x00000017ff007c0c */ /* 0x000fe2000bf05270 */
[----:B------:R-:W-:Y:S02]  /*0490*/  IMAD.U32 R6, RZ, RZ, UR24 ;  /* 0x00000018ff067e24 */ /* 0x000fe4000f8e00ff */
[----:B------:R-:W-:Y:S02]  /*04a0*/  IMAD.U32 R3, RZ, RZ, UR23 ;  /* 0x00000017ff037e24 */ /* 0x000fe4000f8e00ff */
[----:B------:R-:W-:Y:S02]  /*04b0*/  VIADD R6, R6, 0xffffffff ;  /* 0xffffffff06067836 */ /* 0x000fe40000000000 */
[----:B------:R-:W-:-:S06]  /*04c0*/  VIADD R3, R3, 0xffffffff ;  /* 0xffffffff03037836 */ /* 0x000fcc0000000000 */
[----:B------:R-:W-:Y:S05]  /*04d0*/  @!P0 BRA `(.L_x_140) ;  /* 0x00000000007c8947 */ /* 0x000fea0003800000 */
[----:B------:R-:W-:Y:S01]  /*04e0*/  ISETP.GE.U32.AND P2, PT, R3, 0x7, PT ;  /* 0x000000070300780c */ /* 0x000fe20003f46070 */
[----:B------:R-:W-:-:S12]  /*04f0*/  UISETP.NE.AND UP0, UPT, UR24, URZ, UPT ;  /* 0x000000ff1800728c */ /* 0x000fd8000bf05270 */
[----:B------:R-:W-:Y:S05]  /*0500*/  @!P2 BRA `(.L_x_141) ;  /* 0x000000000028a947 */ /* 0x000fea0003800000 */
        /* <DEDUP_REMOVED lines=10> */
.L_x_141:
[----:B------:R-:W-:Y:S05]  /*05b0*/  BRA.U !UP0, `(.L_x_140) ;  /* 0x0000000108447547 */ /* 0x000fea000b800000 */
[----:B------:R-:W-:Y:S01]  /*05c0*/  ISETP.GE.U32.AND P2, PT, R6, 0x3, PT ;  /* 0x000000030600780c */ /* 0x000fe20003f46070 */
[----:B------:R-:W-:-:S12]  /*05d0*/  UISETP.NE.AND UP0, UPT, UR25, URZ, UPT ;  /* 0x000000ff1900728c */ /* 0x000fd8000bf05270 */
[C---:B0-----:R-:W-:Y:S02]  /*05e0*/  @P2 IMAD R4, R2.reuse, 0x400, R5 ;  /* 0x0000040002042824 */ /* 0x041fe400078e0205 */
[----:B------:R-:W-:-:S03]  /*05f0*/  @P2 VIADD R2, R2, 0x4 ;  /* 0x0000000402022836 */ /* 0x000fc60000000000 */
[----:B------:R1:W-:Y:S04]  /*0600*/  @P2 STS [R4], RZ ;  /* 0x000000ff04002388 */ /* 0x0003e80000000800 */
[----:B------:R1:W-:Y:S04]  /*0610*/  @P2 STS [R4+0x400], RZ ;  /* 0x000400ff04002388 */ /* 0x0003e80000000800 */
[----:B------:R1:W-:Y:S04]  /*0620*/  @P2 STS [R4+0x800], RZ ;  /* 0x000800ff04002388 */ /* 0x0003e80000000800 */
[----:B------:R1:W-:Y:S01]  /*0630*/  @P2 STS [R4+0xc00], RZ ;  /* 0x000c00ff04002388 */ /* 0x0003e20000000800 */
[----:B------:R-:W-:Y:S05]  /*0640*/  BRA.U !UP0, `(.L_x_140) ;  /* 0x0000000108207547 */ /* 0x000fea000b800000 */
[----:B------:R-:W-:Y:S01]  /*0650*/  IMAD R2, R2, 0x400, R5 ;  /* 0x0000040002027824 */ /* 0x000fe200078e0205 */
[----:B------:R-:W-:-:S04]  /*0660*/  UISETP.NE.AND UP0, UPT, UR25, 0x1, UPT ;  /* 0x000000011900788c */ /* 0x000fc8000bf05270 */
[----:B------:R2:W-:Y:S05]  /*0670*/  STS [R2], RZ ;  /* 0x000000ff02007388 */ /* 0x0005ea0000000800 */
[----:B------:R-:W-:Y:S05]  /*0680*/  BRA.U !UP0, `(.L_x_140) ;  /* 0x0000000108107547 */ /* 0x000fea000b800000 */
[----:B------:R-:W-:Y:S01]  /*0690*/  UISETP.NE.AND UP0, UPT, UR25, 0x2, UPT ;  /* 0x000000021900788c */ /* 0x000fe2000bf05270 */
[----:B------:R3:W-:Y:S05]  /*06a0*/  STS [R2+0x400], RZ ;  /* 0x000400ff02007388 */ /* 0x0007ea0000000800 */
[----:B------:R-:W-:-:S13]  /*06b0*/  PLOP3.LUT P2, PT, PT, PT, UP0, 0x80, 0x8 ;  /* 0x000000000008781c */ /* 0x000fda0003f4f008 */
[----:B------:R3:W-:Y:S02]  /*06c0*/  @P2 STS [R2+0x800], RZ ;  /* 0x000800ff02002388 */ /* 0x0007e40000000800 */
.L_x_140:
[----:B------:R-:W-:-:S13]  /*06d0*/  ISETP.GT.U32.AND P2, PT, R0, 0x7f, PT ;  /* 0x0000007f0000780c */ /* 0x000fda0003f44070 */
[----:B------:R-:W-:Y:S05]  /*06e0*/  @P2 BRA `(.L_x_137) ;  /* 0x0000000000e02947 */ /* 0x000fea0003800000 */
[----:B--23--:R-:W-:Y:S01]  /*06f0*/  IMAD.MOV.U32 R2, RZ, RZ, RZ ;  /* 0x000000ffff027224 */ /* 0x00cfe200078e00ff */
[----:B------:R-:W-:Y:S06]  /*0700*/  @!P1 BRA `(.L_x_142) ;  /* 0x0000000000589947 */ /* 0x000fec0003800000 */
[----:B------:R-:W-:-:S07]  /*0710*/  IMAD.MOV.U32 R2, RZ, RZ, RZ ;  /* 0x000000ffff027224 */ /* 0x000fce00078e00ff */
.L_x_143:
[C---:B012---:R-:W-:Y:S02]  /*0720*/  IMAD R4, R2.reuse, 0x400, R5 ;  /* 0x0000040002047824 */ /* 0x047fe400078e0205 */
[----:B------:R-:W-:-:S03]  /*0730*/  VIADD R2, R2, 0x10 ;  /* 0x0000001002027836 */ /* 0x000fc60000000000 */
[----:B------:R2:W-:Y:S02]  /*0740*/  STS [R4+0x200], RZ ;  /* 0x000200ff04007388 */ /* 0x0005e40000000800 */
[----:B------:R-:W-:Y:S02]  /*0750*/  ISETP.NE.AND P1, PT, R2, UR26, PT ;  /* 0x0000001a02007c0c */ /* 0x000fe4000bf25270 */
[----:B------:R2:W-:Y:S04]  /*0760*/  STS [R4+0x600], RZ ;  /* 0x000600ff04007388 */ /* 0x0005e80000000800 */
        /* <DEDUP_REMOVED lines=13> */
[----:B------:R2:W-:Y:S01]  /*0840*/  STS [R4+0x3e00], RZ ;  /* 0x003e00ff04007388 */ /* 0x0005e20000000800 */
[----:B------:R-:W-:Y:S05]  /*0850*/  @P1 BRA `(.L_x_143) ;  /* 0xfffffffc00b01947 */ /* 0x000fea000383ffff */
[----:B------:R-:W-:-:S07]  /*0860*/  IMAD.U32 R2, RZ, RZ, UR26 ;  /* 0x0000001aff027e24 */ /* 0x000fce000f8e00ff */
.L_x_142:
[----:B------:R-:W-:Y:S05]  /*0870*/  @!P0 BRA `(.L_x_137) ;  /* 0x00000000007c8947 */ /* 0x000fea0003800000 */
[----:B------:R-:W-:Y:S01]  /*0880*/  ISETP.GE.U32.AND P0, PT, R3, 0x7, PT ;  /* 0x000000070300780c */ /* 0x000fe20003f06070 */
[----:B------:R-:W-:-:S12]  /*0890*/  UISETP.NE.AND UP0, UPT, UR24, URZ, UPT ;  /* 0x000000ff1800728c */ /* 0x000fd8000bf05270 */
[----:B------:R-:W-:Y:S05]  /*08a0*/  @!P0 BRA `(.L_x_144) ;  /* 0x0000000000288947 */ /* 0x000fea0003800000 */
[C---:B------:R-:W-:Y:S02]  /*08b0*/  IMAD R3, R2.reuse, 0x400, R5 ;  /* 0x0000040002037824 */ /* 0x040fe400078e0205 */
[----:B------:R-:W-:-:S03]  /*08c0*/  VIADD R2, R2, 0x8 ;  /* 0x0000000802027836 */ /* 0x000fc60000000000 */
[----:B------:R3:W-:Y:S04]  /*08d0*/  STS [R3+0x200], RZ ;  /* 0x000200ff03007388 */ /* 0x0007e80000000800 */
[----:B------:R3:W-:Y:S04]  /*08e0*/  STS [R3+0x600], RZ ;  /* 0x000600ff03007388 */ /* 0x0007e80000000800 */
[----:B------:R3:W-:Y:S04]  /*08f0*/  STS [R3+0xa00], RZ ;  /* 0x000a00ff03007388 */ /* 0x0007e80000000800 */
[----:B------:R3:W-:Y:S04]  /*0900*/  STS [R3+0xe00], RZ ;  /* 0x000e00ff03007388 */ /* 0x0007e80000000800 */
[----:B------:R3:W-:Y:S04]  /*0910*/  STS [R3+0x1200], RZ ;  /* 0x001200ff03007388 */ /* 0x0007e80000000800 */
[----:B------:R3:W-:Y:S04]  /*0920*/  STS [R3+0x1600], RZ ;  /* 0x001600ff03007388 */ /* 0x0007e80000000800 */
[----:B------:R3:W-:Y:S04]  /*0930*/  STS [R3+0x1a00], RZ ;  /* 0x001a00ff03007388 */ /* 0x0007e80000000800 */
[----:B------:R3:W-:Y:S02]  /*0940*/  STS [R3+0x1e00], RZ ;  /* 0x001e00ff03007388 */ /* 0x0007e40000000800 */
.L_x_144:
[----:B------:R-:W-:Y:S05]  /*0950*/  BRA.U !UP0, `(.L_x_137) ;  /* 0x0000000108447547 */ /* 0x000fea000b800000 */
[----:B------:R-:W-:Y:S01]  /*0960*/  ISETP.GE.U32.AND P0, PT, R6, 0x3, PT ;  /* 0x000000030600780c */ /* 0x000fe20003f06070 */
[----:B------:R-:W-:-:S12]  /*0970*/  UISETP.NE.AND UP0, UPT, UR25, URZ, UPT ;  /* 0x000000ff1900728c */ /* 0x000fd8000bf05270 */
[C---:B---3--:R-:W-:Y:S02]  /*0980*/  @P0 IMAD R3, R2.reuse, 0x400, R5 ;  /* 0x0000040002030824 */ /* 0x048fe400078e0205 */
[----:B------:R-:W-:-:S03]  /*0990*/  @P0 VIADD R2, R2, 0x4 ;  /* 0x0000000402020836 */ /* 0x000fc60000000000 */
[----:B------:R4:W-:Y:S04]  /*09a0*/  @P0 STS [R3+0x200], RZ ;  /* 0x000200ff03000388 */ /* 0x0009e80000000800 */
[----:B------:R4:W-:Y:S04]  /*09b0*/  @P0 STS [R3+0x600], RZ ;  /* 0x000600ff03000388 */ /* 0x0009e80000000800 */
[----:B------:R4:W-:Y:S04]  /*09c0*/  @P0 STS [R3+0xa00], RZ ;  /* 0x000a00ff03000388 */ /* 0x0009e80000000800 */
[----:B------:R4:W-:Y:S01]  /*09d0*/  @P0 STS [R3+0xe00], RZ ;  /* 0x000e00ff03000388 */ /* 0x0009e20000000800 */
[----:B------:R-:W-:Y:S05]  /*09e0*/  BRA.U !UP0, `(.L_x_137) ;  /* 0x0000000108207547 */ /* 0x000fea000b800000 */
[----:B------:R-:W-:Y:S01]  /*09f0*/  IMAD R2, R2, 0x400, R5 ;  /* 0x0000040002027824 */ /* 0x000fe200078e0205 */
[----:B------:R-:W-:-:S04]  /*0a00*/  UISETP.NE.AND UP0, UPT, UR25, 0x1, UPT ;  /* 0x000000011900788c */ /* 0x000fc8000bf05270 */
[----:B------:R3:W-:Y:S05]  /*0a10*/  STS [R2+0x200], RZ ;  /* 0x000200ff02007388 */ /* 0x0007ea0000000800 */
[----:B------:R-:W-:Y:S05]  /*0a20*/  BRA.U !UP0, `(.L_x_137) ;  /* 0x0000000108107547 */ /* 0x000fea000b800000 */
[----:B------:R-:W-:Y:S01]  /*0a30*/  UISETP.NE.AND UP0, UPT, UR25, 0x2, UPT ;  /* 0x000000021900788c */ /* 0x000fe2000bf05270 */
[----:B------:R0:W-:Y:S05]  /*0a40*/  STS [R2+0x600], RZ ;  /* 0x000600ff02007388 */ /* 0x0001ea0000000800 */
[----:B------:R-:W-:-:S13]  /*0a50*/  PLOP3.LUT P0, PT, PT, PT, UP0, 0x80, 0x8 ;  /* 0x000000000008781c */ /* 0x000fda0003f0f008 */
[----:B------:R0:W-:Y:S02]  /*0a60*/  @P0 STS [R2+0xa00], RZ ;  /* 0x000a00ff02000388 */ /* 0x0001e40000000800 */
.L_x_137:
[----:B------:R-:W-:Y:S05]  /*0a70*/  BSYNC.RECONVERGENT B0 ;  /* 0x0000000000007941 */ /* 0x000fea0003800200 */
.L_x_136:
[----:B------:R-:W5:Y:S01]  /*0a80*/  LDCU.64 UR14, c[0x0][0x390] ;  /* 0x00007200ff0e77ac */ /* 0x000f620008000a00 */
[----:B------:R-:W-:Y:S02]  /*0a90*/  USHF.L.U32 UR4, UR6, 0x1e, URZ ;  /* 0x0000001e06047899 */ /* 0x000fe400080006ff */
[----:B------:R-:W-:Y:S02]  /*0aa0*/  USHF.L.U64.HI UR5, UR6, 0x1e, UR7 ;  /* 0x0000001e06057899 */ /* 0x000fe40008010207 */
[----:B-----5:R-:W-:-:S04]  /*0ab0*/  UIADD3 UR4, UP0, UPT, -UR4, UR14, URZ ;  /* 0x0000000e04047290 */ /* 0x020fc8000ff1e1ff */
[----:B------:R-:W-:Y:S02]  /*0ac0*/  UIADD3.X UR5, UPT, UPT, ~UR5, UR15, URZ, UP0, !UPT ;  /* 0x0000000f05057290 */ /* 0x000fe400087fe5ff */
[----:B------:R-:W-:-:S04]  /*0ad0*/  UISETP.LT.U32.AND UP0, UPT, UR4, 0x40000000, UPT ;  /* 0x400000000400788c */ /* 0x000fc8000bf01070 */
[----:B------:R-:W-:-:S04]  /*0ae0*/  UISETP.LT.U32.AND.EX UP0, UPT, UR5, URZ, UPT, UP0 ;  /* 0x000000ff0500728c */ /* 0x000fc8000bf01100 */
[----:B------:R-:W-:Y:S02]  /*0af0*/  USEL UR13, UR4, 0x40000000, UP0 ;  /* 0x40000000040d7887 */ /* 0x000fe40008000000 */
[----:B------:R-:W-:Y:S02]  /*0b00*/  USEL UR14, UR5, URZ, UP0 ;  /* 0x000000ff050e7287 */ /* 0x000fe40008000000 */
[----:B------:R-:W-:-:S04]  /*0b10*/  UISETP.GT.U32.AND UP0, UPT, UR13, UR8, UPT ;  /* 0x000000080d00728c */ /* 0x000fc8000bf04070 */
[----:B------:R-:W-:Y:S01]  /*0b20*/  UISETP.GT.U32.AND.EX UP0, UPT, UR14, URZ, UPT, UP0 ;  /* 0x000000ff0e00728c */ /* 0x000fe2000bf04100 */
[----:B------:R-:W-:Y:S08]  /*0b30*/  BAR.SYNC.DEFER_BLOCKING 0x0 ;  /* 0x0000000000007b1d */ /* 0x000ff00000010000 */
[----:B------:R-:W-:Y:S06]  /*0b40*/  BAR.SYNC.DEFER_BLOCKING 0x0 ;  /* 0x0000000000007b1d */ /* 0x000fec0000010000 */
[----:B------:R-:W-:Y:S05]  /*0b50*/  BRA.U !UP0, `(.L_x_145) ;  /* 0x00000011082c7547 */ /* 0x000fea000b800000 */
[----:B------:R-:W-:Y:S01]  /*0b60*/  UMOV UR10, UR8 ;  /* 0x00000008000a7c82 */ /* 0x000fe20008000000 */
[----:B------:R-:W-:-:S05]  /*0b70*/  UMOV UR5, URZ ;  /* 0x000000ff00057c82 */ /* 0x000fca0008000000 */
.L_x_150:
[----:B-----5:R-:W5:Y:S01]  /*0b80*/  LDCU.64 UR18, c[0x0][0x390] ;  /* 0x00007200ff1277ac */ /* 0x020f620008000a00 */
[----:B------:R-:W-:Y:S02]  /*0b90*/  USHF.L.U32 UR15, UR6, 0x1e, URZ ;  /* 0x0000001e060f7899 */ /* 0x000fe400080006ff */
[----:B------:R-:W-:Y:S02]  /*0ba0*/  USHF.L.U64.HI UR16, UR6, 0x1e, UR7 ;  /* 0x0000001e06107899 */ /* 0x000fe40008010207 */
[----:B------:R-:W-:-:S04]  /*0bb0*/  UIADD3 UR15, UP0, UPT, UR10, UR15, URZ ;  /* 0x0000000f0a0f7290 */ /* 0x000fc8000ff1e0ff */
[----:B------:R-:W-:Y:S02]  /*0bc0*/  UIADD3.X UR16, UPT, UPT, UR5, UR16, URZ, UP0, !UPT ;  /* 0x0000001005107290 */ /* 0x000fe400087fe4ff */
[----:B------:R-:W-:Y:S02]  /*0bd0*/  ULEA UR10, UP0, UR28, UR10, 0xb ;  /* 0x0000000a1c0a7291 */ /* 0x000fe4000f8058ff */
[----:B-----5:R-:W-:Y:S02]  /*0be0*/  UIADD3 UR17, UP1, UPT, -UR15, UR18, URZ ;  /* 0x000000120f117290 */ /* 0x020fe4000ff3e1ff */
[----:B------:R-:W-:Y:S02]  /*0bf0*/  UIADD3.X UR5, UPT, UPT, URZ, UR5, URZ, UP0, !UPT ;  /* 0x00000005ff057290 */ /* 0x000fe400087fe4ff */
[----:B------:R-:W-:Y:S02]  /*0c00*/  UIADD3.X UR4, UPT, UPT, ~UR16, UR19, URZ, UP1, !UPT ;  /* 0x0000001310047290 */ /* 0x000fe40008ffe5ff */
[----:B------:R-:W-:-:S02]  /*0c10*/  UISETP.GE.U32.AND UP1, UPT, UR17, 0x800, UPT ;  /* 0x000008001100788c */ /* 0x000fc4000bf26070 */
[----:B------:R-:W-:Y:S02]  /*0c20*/  UISETP.GE.U32.AND UP0, UPT, UR10, UR13, UPT ;  /* 0x0000000d0a00728c */ /* 0x000fe4000bf06070 */
[----:B------:R-:W-:Y:S02]  /*0c30*/  UISETP.GE.U32.AND.EX UP1, UPT, UR4, URZ, UPT, UP1 ;  /* 0x000000ff0400728c */ /* 0x000fe4000bf26110 */
[----:B------:R-:W-:-:S07]  /*0c40*/  UISETP.GE.U32.AND.EX UP0, UPT, UR5, UR14, UPT, UP0 ;  /* 0x0000000e0500728c */ /* 0x000fce000bf06100 */
[----:B0-----:R-:W-:Y:S05]  /*0c50*/  BRA.U !UP1, `(.L_x_146) ;  /* 0x0000000109587547 */ /* 0x001fea000b800000 */
[----:B------:R-:W0:Y:S01]  /*0c60*/  LDCU.64 UR18, c[0x0][0x388] ;  /* 0x00007100ff1277ac */ /* 0x000e220008000a00 */
[----:B---34-:R-:W-:-:S05]  /*0c70*/  IADD3 R3, P0, PT, R0, UR15, RZ ;  /* 0x0000000f00037c10 */ /* 0x018fca000ff1e0ff */
[----:B012---:R-:W-:Y:S01]  /*0c80*/  IMAD.X R4, RZ, RZ, UR16, P0 ;  /* 0x00000010ff047e24 */ /* 0x007fe200080e06ff */
[----:B------:R-:W-:-:S04]  /*0c90*/  LEA R2, P0, R3, UR18, 0x2 ;  /* 0x0000001203027c11 */ /* 0x000fc8000f8010ff */
        /* <DEDUP_REMOVED lines=18> */
.L_x_146:
[----:B------:R-:W1:Y:S01]  /*0dc0*/  LDCU.64 UR18, c[0x0][0x388] ;  /* 0x00007100ff1277ac */ /* 0x000e620008000a00 */
[C---:B0-23--:R-:W-:Y:S01]  /*0dd0*/  VIADD R2, R0.reuse, 0x80 ;  /* 0x0000008000027836 */ /* 0x04dfe20000000000 */
[C---:B----4-:R-:W-:Y:S01]  /*0de0*/  IADD3 R3, P0, PT, R0.reuse, UR15, RZ ;  /* 0x0000000f00037c10 */ /* 0x050fe2000ff1e0ff */
[C---:B------:R-:W-:Y:S01]  /*0df0*/  VIADD R5, R0.reuse, 0x180 ;  /* 0x0000018000057836 */ /* 0x040fe20000000000 */
[C---:B------:R-:W-:Y:S01]  /*0e00*/  ISETP.GE.AND P1, PT, R0.reuse, UR17, PT ;  /* 0x0000001100007c0c */ /* 0x040fe2000bf26270 */
[----:B------:R-:W-:Y:S01]  /*0e10*/  VIADD R6, R0, 0x100 ;  /* 0x0000010000067836 */ /* 0x000fe20000000000 */
[----:B------:R-:W-:Y:S01]  /*0e20*/  ISETP.GE.AND P2, PT, R2, UR17, PT ;  /* 0x0000001102007c0c */ /* 0x000fe2000bf46270 */
[----:B-1----:R-:W-:Y:S01]  /*0e30*/  IMAD.X R4, RZ, RZ, UR16, P0 ;  /* 0x00000010ff047e24 */ /* 0x002fe200080e06ff */
[----:B------:R-:W-:Y:S01]  /*0e40*/  ISETP.GE.AND P4, PT, R5, UR17, PT ;  /* 0x0000001105007c0c */ /* 0x000fe2000bf86270 */
[----:B------:R-:W-:Y:S01]  /*0e50*/  VIADD R5, R0, 0x200 ;  /* 0x0000020000057836 */ /* 0x000fe20000000000 */
[----:B------:R-:W-:Y:S01]  /*0e60*/  ISETP.GE.AND P3, PT, R6, UR17, PT ;  /* 0x0000001106007c0c */ /* 0x000fe2000bf66270 */
[----:B------:R-:W-:-:S02]  /*0e70*/  IMAD.MOV.U32 R11, RZ, RZ, 0x7fffffff ;  /* 0x7fffffffff0b7424 */ /* 0x000fc400078e00ff */
[----:B------:R-:W-:Y:S01]  /*0e80*/  IMAD.MOV.U32 R10, RZ, RZ, 0x7fffffff ;  /* 0x7fffffffff0a7424 */ /* 0x000fe200078e00ff */
[----:B------:R-:W-:Y:S01]  /*0e90*/  ISETP.GE.AND P5, PT, R5, UR17, PT ;  /* 0x0000001105007c0c */ /* 0x000fe2000bfa6270 */
[----:B------:R-:W-:Y:S01]  /*0ea0*/  VIADD R5, R0, 0x300 ;  /* 0x0000030000057836 */ /* 0x000fe20000000000 */
[----:B------:R-:W-:-:S04]  /*0eb0*/  LEA R2, P0, R3, UR18, 0x2 ;  /* 0x0000001203027c11 */ /* 0x000fc8000f8010ff */
[----:B------:R-:W-:Y:S01]  /*0ec0*/  LEA.HI.X R3, R3, UR19, R4, 0x2, P0 ;  /* 0x0000001303037c11 */ /* 0x000fe200080f1404 */
[----:B------:R-:W-:Y:S02]  /*0ed0*/  VIADD R4, R0, 0x280 ;  /* 0x0000028000047836 */ /* 0x000fe40000000000 */
[----:B------:R-:W-:Y:S02]  /*0ee0*/  IMAD.MOV.U32 R13, RZ, RZ, 0x7fffffff ;  /* 0x7fffffffff0d7424 */ /* 0x000fe400078e00ff */
[----:B------:R1:W5:Y:S01]  /*0ef0*/  @!P2 LDG.E R11, desc[UR20][R2.64+0x200] ;  /* 0x00020014020ba981 */ /* 0x000362000c1e1900 */
[----:B------:R-:W-:Y:S01]  /*0f00*/  ISETP.GE.AND P0, PT, R4, UR17, PT ;  /* 0x0000001104007c0c */ /* 0x000fe2000bf06270 */
[----:B------:R-:W-:Y:S02]  /*0f10*/  VIADD R4, R0, 0x380 ;  /* 0x0000038000047836 */ /* 0x000fe40000000000 */
[----:B------:R1:W5:Y:S01]  /*0f20*/  @!P1 LDG.E R10, desc[UR20][R2.64] ;  /* 0x00000014020a9981 */ /* 0x000362000c1e1900 */
[----:B------:R-:W-:Y:S01]  /*0f30*/  IMAD.MOV.U32 R12, RZ, RZ, 0x7fffffff ;  /* 0x7fffffffff0c7424 */ /* 0x000fe200078e00ff */
[----:B------:R-:W-:-:S02]  /*0f40*/  ISETP.GE.AND P1, PT, R5, UR17, PT ;  /* 0x0000001105007c0c */ /* 0x000fc4000bf26270 */
[----:B------:R-:W-:Y:S01]  /*0f50*/  ISETP.GE.AND P2, PT, R4, UR17, PT ;  /* 0x0000001104007c0c */ /* 0x000fe2000bf46270 */
[C---:B------:R-:W-:Y:S01]  /*0f60*/  VIADD R4, R0.reuse, 0x480 ;  /* 0x0000048000047836 */ /* 0x040fe20000000000 */
[----:B------:R1:W5:Y:S01]  /*0f70*/  @!P4 LDG.E R13, desc[UR20][R2.64+0x600] ;  /* 0x00060014020dc981 */ /* 0x000362000c1e1900 */
[----:B------:R-:W-:Y:S01]  /*0f80*/  IMAD.MOV.U32 R14, RZ, RZ, 0x7fffffff ;  /* 0x7fffffffff0e7424 */ /* 0x000fe200078e00ff */
[----:B------:R-:W-:Y:S02]  /*0f90*/  LOP3.LUT R5, R0, 0x400, RZ, 0xfc, !PT ;  /* 0x0000040000057812 */ /* 0x000fe400078efcff */
[----:B------:R-:W-:Y:S01]  /*0fa0*/  ISETP.GE.AND P4, PT, R4, UR17, PT ;  /* 0x0000001104007c0c */ /* 0x000fe2000bf86270 */
[----:B------:R-:W-:Y:S01]  /*0fb0*/  VIADD R4, R0, 0x500 ;  /* 0x0000050000047836 */ /* 0x000fe20000000000 */
[----:B------:R1:W5:Y:S01]  /*0fc0*/  @!P3 LDG.E R12, desc[UR20][R2.64+0x400] ;  /* 0x00040014020cb981 */ /* 0x000362000c1e1900 */
[----:B------:R-:W-:Y:S01]  /*0fd0*/  ISETP.GE.AND P3, PT, R5, UR17, PT ;  /* 0x0000001105007c0c */ /* 0x000fe2000bf66270 */
[----:B------:R-:W-:-:S02]  /*0fe0*/  IMAD.MOV.U32 R15, RZ, RZ, 0x7fffffff ;  /* 0x7fffffffff0f7424 */ /* 0x000fc400078e00ff */
[----:B------:R-:W-:Y:S01]  /*0ff0*/  IMAD.MOV.U32 R18, RZ, RZ, 0x7fffffff ;  /* 0x7fffffffff127424 */ /* 0x000fe200078e00ff */
[----:B------:R1:W5:Y:S01]  /*1000*/  @!P5 LDG.E R14, desc[UR20][R2.64+0x800] ;  /* 0x00080014020ed981 */ /* 0x000362000c1e1900 */
[----:B------:R-:W-:Y:S01]  /*1010*/  ISETP.GE.AND P5, PT, R4, UR17, PT ;  /* 0x0000001104007c0c */ /* 0x000fe2000bfa6270 */
[C---:B------:R-:W-:Y:S02]  /*1020*/  VIADD R5, R0.reuse, 0x580 ;  /* 0x0000058000057836 */ /* 0x040fe40000000000 */
[----:B------:R-:W-:Y:S01]  /*1030*/  VIADD R4, R0, 0x600 ;  /* 0x0000060000047836 */ /* 0x000fe20000000000 */
[----:B------:R1:W5:Y:S01]  /*1040*/  @!P0 LDG.E R15, desc[UR20][R2.64+0xa00] ;  /* 0x000a0014020f8981 */ /* 0x000362000c1e1900 */
[----:B------:R-:W-:Y:S01]  /*1050*/  IMAD.MOV.U32 R19, RZ, RZ, 0x7fffffff ;  /* 0x7fffffffff137424 */ /* 0x000fe200078e00ff */
[----:B------:R-:W-:Y:S01]  /*1060*/  ISETP.GE.AND P0, PT, R5, UR17, PT ;  /* 0x0000001105007c0c */ /* 0x000fe2000bf06270 */
[----:B------:R-:W-:Y:S01]  /*1070*/  IMAD.MOV.U32 R17, RZ, RZ, 0x7fffffff ;  /* 0x7fffffffff117424 */ /* 0x000fe200078e00ff */
[----:B------:R1:W5:Y:S01]  /*1080*/  @!P1 LDG.E R18, desc[UR20][R2.64+0xc00] ;  /* 0x000c001402129981 */ /* 0x000362000c1e1900 */
[----:B------:R-:W-:Y:S01]  /*1090*/  IMAD.MOV.U32 R16, RZ, RZ, 0x7fffffff ;  /* 0x7fffffffff107424 */ /* 0x000fe200078e00ff */
[----:B------:R-:W-:Y:S01]  /*10a0*/  ISETP.GE.AND P1, PT, R4, UR17, PT ;  /* 0x0000001104007c0c */ /* 0x000fe2000bf26270 */
[C---:B------:R-:W-:Y:S01]  /*10b0*/  VIADD R4, R0.reuse, 0x680 ;  /* 0x0000068000047836 */ /* 0x040fe20000000000 */
[----:B------:R1:W5:Y:S01]  /*10c0*/  @!P2 LDG.E R19, desc[UR20][R2.64+0xe00] ;  /* 0x000e00140213a981 */ /* 0x000362000c1e1900 */
[----:B------:R-:W-:-:S03]  /*10d0*/  VIADD R5, R0, 0x700 ;  /* 0x0000070000057836 */ /* 0x000fc60000000000 */
[----:B------:R1:W5:Y:S01]  /*10e0*/  @!P3 LDG.E R17, desc[UR20][R2.64+0x1000] ;  /* 0x001000140211b981 */ /* 0x000362000c1e1900 */
[----:B------:R-:W-:Y:S02]  /*10f0*/  ISETP.GE.AND P2, PT, R4, UR17, PT ;  /* 0x0000001104007c0c */ /* 0x000fe4000bf46270 */
[----:B------:R-:W-:Y:S01]  /*1100*/  ISETP.GE.AND P3, PT, R5, UR17, PT ;  /* 0x0000001105007c0c */ /* 0x000fe2000bf66270 */
[----:B------:R1:W5:Y:S01]  /*1110*/  @!P4 LDG.E R16, desc[UR20][R2.64+0x1200] ;  /* 0x001200140210c981 */ /* 0x000362000c1e1900 */
[----:B------:R-:W-:Y:S01]  /*1120*/  ISETP.GE.AND P4, PT, R20, UR17, PT ;  /* 0x0000001114007c0c */ /* 0x000fe2000bf86270 */
[----:B------:R-:W-:Y:S02]  /*1130*/  IMAD.MOV.U32 R9, RZ, RZ, 0x7fffffff ;  /* 0x7fffffffff097424 */ /* 0x000fe400078e00ff */
[----:B------:R-:W-:Y:S02]  /*1140*/  IMAD.MOV.U32 R8, RZ, RZ, 0x7fffffff ;  /* 0x7fffffffff087424 */ /* 0x000fe400078e00ff */
[----:B------:R-:W-:-:S02]  /*1150*/  IMAD.MOV.U32 R5, RZ, RZ, 0x7fffffff ;  /* 0x7fffffffff057424 */ /* 0x000fc400078e00ff */
[----:B------:R-:W-:Y:S01]  /*1160*/  IMAD.MOV.U32 R4, RZ, RZ, 0x7fffffff ;  /* 0x7fffffffff047424 */ /* 0x000fe200078e00ff */
[----:B------:R1:W5:Y:S01]  /*1170*/  @!P5 LDG.E R9, desc[UR20][R2.64+0x1400] ;  /* 0x001400140209d981 */ /* 0x000362000c1e1900 */
[----:B------:R-:W-:Y:S02]  /*1180*/  IMAD.MOV.U32 R6, RZ, RZ, 0x7fffffff ;  /* 0x7fffffffff067424 */ /* 0x000fe400078e00ff */
[----:B------:R-:W-:Y:S01]  /*1190*/  IMAD.MOV.U32 R7, RZ, RZ, 0x7fffffff ;  /* 0x7fffffffff077424 */ /* 0x000fe200078e00ff */
[----:B------:R1:W5:Y:S04]  /*11a0*/  @!P0 LDG.E R8, desc[UR20][R2.64+0x1600] ;  /* 0x0016001402088981 */ /* 0x000368000c1e1900 */
[----:B------:R1:W5:Y:S04]  /*11b0*/  @!P1 LDG.E R5, desc[UR20][R2.64+0x1800] ;  /* 0x0018001402059981 */ /* 0x000368000c1e1900 */
[----:B------:R1:W5:Y:S04]  /*11c0*/  @!P2 LDG.E R4, desc[UR20][R2.64+0x1a00] ;  /* 0x001a00140204a981 */ /* 0x000368000c1e1900 */
[----:B------:R1:W5:Y:S04]  /*11d0*/  @!P3 LDG.E R6, desc[UR20][R2.64+0x1c00] ;  /* 0x001c00140206b981 */ /* 0x000368000c1e1900 */
[----:B------:R1:W5:Y:S02]  /*11e0*/  @!P4 LDG.E R7, desc[UR20][R2.64+0x1e00] ;  /* 0x001e00140207c981 */ /* 0x000364000c1e1900 */
.L_x_147:
[----:B01----:R-:W0:Y:S02]  /*11f0*/  LDC.64 R2, c[0x0][0x398] ;  /* 0x0000e600ff027b82 */ /* 0x003e240000000a00 */
[----:B0-----:R-:W-:-:S13]  /*1200*/  ISETP.GT.AND P0, PT, R3, R2, PT ;  /* 0x000000020300720c */ /* 0x001fda0003f04270 */
[----:B------:R-:W-:Y:S05]  /*1210*/  @!P0 BRA `(.L_x_148) ;  /* 0x0000000800788947 */ /* 0x000fea0003800000 */
[----:B------:R-:W-:Y:S01]  /*1220*/  IMAD.MOV.U32 R2, RZ, RZ, -0x1 ;  /* 0xffffffffff027424 */ /* 0x000fe200078e00ff */
[----:B-----5:R-:W-:Y:S01]  /*1230*/  ISETP.GT.AND P0, PT, R10, -0x1, PT ;  /* 0xffffffff0a00780c */ /* 0x020fe20003f04270 */
[----:B------:R-:W0:Y:S01]  /*1240*/  S2UR UR15, SR_CgaCtaId ;  /* 0x00000000000f79c3 */ /* 0x000e220000008800 */
[----:B------:R-:W-:Y:S01]  /*1250*/  ISETP.GT.AND P1, PT, R11, -0x1, PT ;  /* 0xffffffff0b00780c */ /* 0x000fe20003f24270 */
[----:B------:R-:W-:Y:S01]  /*1260*/  UMOV UR4, 0x400 ;  /* 0x0000040000047882 */ /* 0x000fe20000000000 */
[C---:B------:R-:W-:Y:S01]  /*1270*/  SEL R23, R2.reuse, 0x80000000, !P0 ;  /* 0x8000000002177807 */ /* 0x040fe20004000000 */
[----:B------:R-:W1:Y:S01]  /*1280*/  LDCU UR16, c[0x0][0x398] ;  /* 0x00007300ff1077ac */ /* 0x000e620008000800 */
[----:B------:R-:W-:Y:S02]  /*1290*/  SEL R22, R2, 0x80000000, !P1 ;  /* 0x8000000002167807 */ /* 0x000fe40004800000 */
[----:B------:R-:W-:Y:S02]  /*12a0*/  ISETP.GT.AND P0, PT, R14, -0x1, PT ;  /* 0xffffffff0e00780c */ /* 0x000fe40003f04270 */
[----:B------:R-:W-:-:S02]  /*12b0*/  ISETP.GT.AND P1, PT, R15, -0x1, PT ;  /* 0xffffffff0f00780c */ /* 0x000fc40003f24270 */
[----:B------:R-:W-:Y:S02]  /*12c0*/  ISETP.GT.AND P2, PT, R12, -0x1, PT ;  /* 0xffffffff0c00780c */ /* 0x000fe40003f44270 */
[----:B------:R-:W-:Y:S02]  /*12d0*/  ISETP.GT.AND P3, PT, R13, -0x1, PT ;  /* 0xffffffff0d00780c */ /* 0x000fe40003f64270 */
[----:B------:R-:W-:Y:S02]  /*12e0*/  LOP3.LUT R10, R23, R10, RZ, 0x3c, !PT ;  /* 0x0000000a170a7212 */ /* 0x000fe400078e3cff */
[----:B------:R-:W-:Y:S02]  /*12f0*/  LOP3.LUT R11, R22, R11, RZ, 0x3c, !PT ;  /* 0x0000000b160b7212 */ /* 0x000fe400078e3cff */
[C---:B------:R-:W-:Y:S02]  /*1300*/  SEL R23, R2.reuse, 0x80000000, !P0 ;  /* 0x8000000002177807 */ /* 0x040fe40004000000 */
[----:B------:R-:W-:-:S02]  /*1310*/  SEL R22, R2, 0x80000000, !P1 ;  /* 0x8000000002167807 */ /* 0x000fc40004800000 */
[----:B------:R-:W-:Y:S01]  /*1320*/  ISETP.GT.AND P0, PT, R17, -0x1, PT ;  /* 0xffffffff1100780c */ /* 0x000fe20003f04270 */
[----:B0-----:R-:W-:Y:S01]  /*1330*/  ULEA UR15, UR15, UR4, 0x18 ;  /* 0x000000040f0f7291 */ /* 0x001fe2000f8ec0ff */
[----:B------:R-:W-:Y:S02]  /*1340*/  ISETP.GT.AND P1, PT, R16, -0x1, PT ;  /* 0xffffffff1000780c */ /* 0x000fe40003f24270 */
[C---:B------:R-:W-:Y:S01]  /*1350*/  SEL R25, R2.reuse, 0x80000000, !P2 ;  /* 0x8000000002197807 */ /* 0x040fe20005000000 */
[----:B------:R-:W-:Y:S01]  /*1360*/  UMOV UR4, URZ ;  /* 0x000000ff00047c82 */ /* 0x000fe20008000000 */
[----:B------:R-:W-:Y:S02]  /*1370*/  SEL R24, R2, 0x80000000, !P3 ;  /* 0x8000000002187807 */ /* 0x000fe40005800000 */
[----:B------:R-:W-:Y:S02]  /*1380*/  ISETP.GT.AND P2, PT, R18, -0x1, PT ;  /* 0xffffffff1200780c */ /* 0x000fe40003f44270 */
[----:B------:R-:W-:-:S02]  /*1390*/  ISETP.GT.AND P3, PT, R19, -0x1, PT ;  /* 0xffffffff1300780c */ /* 0x000fc40003f64270 */
[----:B------:R-:W-:Y:S02]  /*13a0*/  LOP3.LUT R14, R23, R14, RZ, 0x3c, !PT ;  /* 0x0000000e170e7212 */ /* 0x000fe400078e3cff */
[----:B------:R-:W-:Y:S02]  /*13b0*/  LOP3.LUT R15, R22, R15, RZ, 0x3c, !PT ;  /* 0x0000000f160f7212 */ /* 0x000fe400078e3cff */
[C---:B------:R-:W-:Y:S02]  /*13c0*/  SEL R22, R2.reuse, 0x80000000, !P0 ;  /* 0x8000000002167807 */ /* 0x040fe40004000000 */
[----:B------:R-:W-:Y:S02]  /*13d0*/  SEL R23, R2, 0x80000000, !P1 ;  /* 0x8000000002177807 */ /* 0x000fe40004800000 */
[----:B------:R-:W-:Y:S02]  /*13e0*/  LOP3.LUT R12, R25, R12, RZ, 0x3c, !PT ;  /* 0x0000000c190c7212 */ /* 0x000fe400078e3cff */
[----:B------:R-:W-:-:S02]  /*13f0*/  LOP3.LUT R13, R24, R13, RZ, 0x3c, !PT ;  /* 0x0000000d180d7212 */ /* 0x000fc400078e3cff */
[----:B------:R-:W-:Y:S02]  /*1400*/  ISETP.GT.AND P0, PT, R8, -0x1, PT ;  /* 0xffffffff0800780c */ /* 0x000fe40003f04270 */
[C---:B------:R-:W-:Y:S02]  /*1410*/  SEL R25, R2.reuse, 0x80000000, !P2 ;  /* 0x8000000002197807 */ /* 0x040fe40005000000 */
[C---:B------:R-:W-:Y:S02]  /*1420*/  SEL R24, R2.reuse, 0x80000000, !P3 ;  /* 0x8000000002187807 */ /* 0x040fe40005800000 */
[----:B------:R-:W-:Y:S02]  /*1430*/  ISETP.GT.AND P2, PT, R9, -0x1, PT ;  /* 0xffffffff0900780c */ /* 0x000fe40003f44270 */
[----:B------:R-:W-:Y:S02]  /*1440*/  LOP3.LUT R16, R23, R16, RZ, 0x3c, !PT ;  /* 0x0000001017107212 */ /* 0x000fe400078e3cff */
[----:B------:R-:W-:-:S02]  /*1450*/  SEL R23, R2, 0x80000000, !P0 ;  /* 0x8000000002177807 */ /* 0x000fc40004000000 */
[----:B------:R-:W-:Y:S02]  /*1460*/  LOP3.LUT R19, R24, R19, RZ, 0x3c, !PT ;  /* 0x0000001318137212 */ /* 0x000fe400078e3cff */
[----:B------:R-:W-:Y:S02]  /*1470*/  ISETP.GT.AND P0, PT, R5, -0x1, PT ;  /* 0xffffffff0500780c */ /* 0x000fe40003f04270 */
[----:B------:R-:W-:Y:S02]  /*1480*/  SEL R24, R2, 0x80000000, !P2 ;  /* 0x8000000002187807 */ /* 0x000fe40005000000 */
[----:B------:R-:W-:Y:S02]  /*1490*/  ISETP.GT.AND P1, PT, R4, -0x1, PT ;  /* 0xffffffff0400780c */ /* 0x000fe40003f24270 */
[----:B------:R-:W-:Y:S02]  /*14a0*/  ISETP.GT.AND P2, PT, R6, -0x1, PT ;  /* 0xffffffff0600780c */ /* 0x000fe40003f44270 */
[----:B------:R-:W-:-:S02]  /*14b0*/  LOP3.LUT R17, R22, R17, RZ, 0x3c, !PT ;  /* 0x0000001116117212 */ /* 0x000fc400078e3cff */
[C---:B------:R-:W-:Y:S02]  /*14c0*/  SEL R22, R2.reuse, 0x80000000, !P0 ;  /* 0x8000000002167807 */ /* 0x040fe40004000000 */
[----:B------:R-:W-:Y:S02]  /*14d0*/  LOP3.LUT R18, R25, R18, RZ, 0x3c, !PT ;  /* 0x0000001219127212 */ /* 0x000fe400078e3cff */
[----:B------:R-:W-:Y:S02]  /*14e0*/  LOP3.LUT R8, R23, R8, RZ, 0x3c, !PT ;  /* 0x0000000817087212 */ /* 0x000fe400078e3cff */
[----:B------:R-:W-:Y:S02]  /*14f0*/  ISETP.GT.AND P0, PT, R7, -0x1, PT ;  /* 0xffffffff0700780c */ /* 0x000fe40003f04270 */
[C---:B------:R-:W-:Y:S02]  /*1500*/  SEL R23, R2.reuse, 0x80000000, !P1 ;  /* 0x8000000002177807 */ /* 0x040fe40004800000 */
[----:B------:R-:W-:-:S02]  /*1510*/  SEL R25, R2, 0x80000000, !P2 ;  /* 0x8000000002197807 */ /* 0x000fc40005000000 */
[----:B------:R-:W-:Y:S02]  /*1520*/  ISETP.NE.AND P1, PT, R10, 0x7fffffff, PT ;  /* 0x7fffffff0a00780c */ /* 0x000fe40003f25270 */
[----:B------:R-:W-:Y:S02]  /*1530*/  ISETP.NE.AND P2, PT, R11, 0x7fffffff, PT ;  /* 0x7fffffff0b00780c */ /* 0x000fe40003f45270 */
[----:B------:R-:W-:Y:S02]  /*1540*/  ISETP.NE.AND P3, PT, R12, 0x7fffffff, PT ;  /* 0x7fffffff0c00780c */ /* 0x000fe40003f65270 */
[----:B------:R-:W-:Y:S02]  /*1550*/  ISETP.NE.AND P4, PT, R13, 0x7fffffff, PT ;  /* 0x7fffffff0d00780c */ /* 0x000fe40003f85270 */
[----:B------:R-:W-:Y:S02]  /*1560*/  LOP3.LUT R5, R22, R5, RZ, 0x3c, !PT ;  /* 0x0000000516057212 */ /* 0x000fe400078e3cff */
[----:B------:R-:W-:-:S02]  /*1570*/  SEL R22, R2, 0x80000000, !P0 ;  /* 0x8000000002167807 */ /* 0x000fc40004000000 */
[----:B------:R-:W-:Y:S02]  /*1580*/  SEL R10, R10, 0x80000000, P1 ;  /* 0x800000000a0a7807 */ /* 0x000fe40000800000 */
[----:B------:R-:W-:Y:S02]  /*1590*/  SEL R11, R11, 0x80000000, P2 ;  /* 0x800000000b0b7807 */ /* 0x000fe40001000000 */
[----:B------:R-:W-:Y:S02]  /*15a0*/  SEL R12, R12, 0x80000000, P3 ;  /* 0x800000000c0c7807 */ /* 0x000fe40001800000 */
[----:B------:R-:W-:Y:S02]  /*15b0*/  SEL R13, R13, 0x80000000, P4 ;  /* 0x800000000d0d7807 */ /* 0x000fe40002000000 */
[----:B------:R-:W-:Y:S02]  /*15c0*/  ISETP.NE.AND P5, PT, R14, 0x7fffffff, PT ;  /* 0x7fffffff0e00780c */ /* 0x000fe40003fa5270 */
[----:B------:R-:W-:-:S02]  /*15d0*/  ISETP.NE.AND P0, PT, R15, 0x7fffffff, PT ;  /* 0x7fffffff0f00780c */ /* 0x000fc40003f05270 */
[----:B------:R-:W-:Y:S02]  /*15e0*/  ISETP.NE.AND P1, PT, R18, 0x7fffffff, PT ;  /* 0x7fffffff1200780c */ /* 0x000fe40003f25270 */
[----:B------:R-:W-:Y:S02]  /*15f0*/  ISETP.NE.AND P2, PT, R19, 0x7fffffff, PT ;  /* 0x7fffffff1300780c */ /* 0x000fe40003f45270 */
[----:B------:R-:W-:Y:S02]  /*1600*/  ISETP.NE.AND P3, PT, R17, 0x7fffffff, PT ;  /* 0x7fffffff1100780c */ /* 0x000fe40003f65270 */
[----:B------:R-:W-:Y:S02]  /*1610*/  ISETP.NE.AND P4, PT, R16, 0x7fffffff, PT ;  /* 0x7fffffff1000780c */ /* 0x000fe40003f85270 */
[----:B------:R-:W-:Y:S02]  /*1620*/  LOP3.LUT R9, R24, R9, RZ, 0x3c, !PT ;  /* 0x0000000918097212 */ /* 0x000fe400078e3cff */
[----:B------:R-:W-:-:S02]  /*1630*/  LOP3.LUT R4, R23, R4, RZ, 0x3c, !PT ;  /* 0x0000000417047212 */ /* 0x000fc400078e3cff */
[----:B------:R-:W-:Y:S02]  /*1640*/  LOP3.LUT R6, R25, R6, RZ, 0x3c, !PT ;  /* 0x0000000619067212 */ /* 0x000fe400078e3cff */
[----:B------:R-:W-:Y:S02]  /*1650*/  LOP3.LUT R7, R22, R7, RZ, 0x3c, !PT ;  /* 0x0000000716077212 */ /* 0x000fe400078e3cff */
[----:B------:R-:W-:Y:S02]  /*1660*/  SEL R14, R14, 0x80000000, P5 ;  /* 0x800000000e0e7807 */ /* 0x000fe40002800000 */
[----:B------:R-:W-:Y:S02]  /*1670*/  SEL R15, R15, 0x80000000, P0 ;  /* 0x800000000f0f7807 */ /* 0x000fe40000000000 */
[----:B------:R-:W-:Y:S02]  /*1680*/  SEL R18, R18, 0x80000000, P1 ;  /* 0x8000000012127807 */ /* 0x000fe40000800000 */
[----:B------:R-:W-:-:S02]  /*1690*/  SEL R19, R19, 0x80000000, P2 ;  /* 0x8000000013137807 */ /* 0x000fc40001000000 */
[----:B------:R-:W-:Y:S02]  /*16a0*/  SEL R17, R17, 0x80000000, P3 ;  /* 0x8000000011117807 */ /* 0x000fe40001800000 */
[----:B------:R-:W-:Y:S02]  /*16b0*/  SEL R16, R16, 0x80000000, P4 ;  /* 0x8000000010107807 */ /* 0x000fe40002000000 */
[----:B------:R-:W-:Y:S02]  /*16c0*/  ISETP.NE.AND P5, PT, R9, 0x7fffffff, PT ;  /* 0x7fffffff0900780c */ /* 0x000fe40003fa5270 */
[----:B------:R-:W-:Y:S02]  /*16d0*/  ISETP.NE.AND P0, PT, R8, 0x7fffffff, PT ;  /* 0x7fffffff0800780c */ /* 0x000fe40003f05270 */
[----:B------:R-:W-:Y:S02]  /*16e0*/  ISETP.NE.AND P1, PT, R5, 0x7fffffff, PT ;  /* 0x7fffffff0500780c */ /* 0x000fe40003f25270 */
[----:B------:R-:W-:-:S02]  /*16f0*/  ISETP.NE.AND P2, PT, R4, 0x7fffffff, PT ;  /* 0x7fffffff0400780c */ /* 0x000fc40003f45270 */
[----:B------:R-:W-:Y:S02]  /*1700*/  ISETP.NE.AND P3, PT, R6, 0x7fffffff, PT ;  /* 0x7fffffff0600780c */ /* 0x000fe40003f65270 */
[----:B------:R-:W-:Y:S02]  /*1710*/  ISETP.NE.AND P4, PT, R7, 0x7fffffff, PT ;  /* 0x7fffffff0700780c */ /* 0x000fe40003f85270 */
[----:B------:R-:W-:Y:S02]  /*1720*/  SEL R9, R9, 0x80000000, P5 ;  /* 0x8000000009097807 */ /* 0x000fe40002800000 */
[----:B------:R-:W-:Y:S02]  /*1730*/  SEL R8, R8, 0x80000000, P0 ;  /* 0x8000000008087807 */ /* 0x000fe40000000000 */
[----:B------:R-:W-:Y:S02]  /*1740*/  SEL R5, R5, 0x80000000, P1 ;  /* 0x8000000005057807 */ /* 0x000fe40000800000 */
[----:B------:R-:W-:-:S02]  /*1750*/  SEL R4, R4, 0x80000000, P2 ;  /* 0x8000000004047807 */ /* 0x000fc40001000000 */
[----:B------:R-:W-:Y:S02]  /*1760*/  SEL R6, R6, 0x80000000, P3 ;  /* 0x8000000006067807 */ /* 0x000fe40001800000 */
[----:B-1----:R-:W-:-:S07]  /*1770*/  SEL R7, R7, 0x80000000, P4 ;  /* 0x8000000007077807 */ /* 0x002fce0002000000 */
.L_x_149:
[----:B------:R-:W-:Y:S01]  /*1780*/  IMAD R22, RZ, RZ, -UR16 ;  /* 0x80000010ff167e24 */ /* 0x000fe2000f8e02ff */
[----:B0-----:R-:W-:Y:S01]  /*1790*/  SHF.R.U32.HI R25, RZ, UR16, R10 ;  /* 0x00000010ff197c19 */ /* 0x001fe2000801160a */
[----:B------:R-:W-:Y:S01]  /*17a0*/  ULEA UR17, UR4, UR15, 0xa ;  /* 0x0000000f04117291 */ /* 0x000fe2000f8e50ff */
[----:B------:R-:W-:Y:S01]  /*17b0*/  SHF.R.U32.HI R27, RZ, UR16, R12 ;  /* 0x00000010ff1b7c19 */ /* 0x000fe2000801160c */
[----:B------:R-:W-:Y:S01]  /*17c0*/  UIADD3 UR4, UPT, UPT, UR4, 0x1, URZ ;  /* 0x0000000104047890 */ /* 0x000fe2000fffe0ff */
[----:B------:R-:W-:Y:S02]  /*17d0*/  VIADDMNMX R23, R22, R3, 0x8, PT ;  /* 0x0000000816177446 */ /* 0x000fe40003800103 */
[----:B------:R-:W-:Y:S02]  /*17e0*/  SHF.R.U32.HI R29, RZ, UR16, R13 ;  /* 0x00000010ff1d7c19 */ /* 0x000fe4000801160d */
[----:B------:R-:W-:Y:S02]  /*17f0*/  SHF.L.U32 R22, R2, R23, RZ ;  /* 0x0000001702167219 */ /* 0x000fe400000006ff */
[----:B------:R-:W-:-:S02]  /*1800*/  SHF.R.U32.HI R23, RZ, UR16, R11 ;  /* 0x00000010ff177c19 */ /* 0x000fc4000801160b */
[-C--:B------:R-:W-:Y:S02]  /*1810*/  LOP3.LUT R25, R25, R22.reuse, RZ, 0x30, !PT ;  /* 0x0000001619197212 */ /* 0x080fe400078e30ff */
[-C--:B------:R-:W-:Y:S02]  /*1820*/  LOP3.LUT R23, R23, R22.reuse, RZ, 0x30, !PT ;  /* 0x0000001617177212 */ /* 0x080fe400078e30ff */
[----:B------:R-:W-:Y:S02]  /*1830*/  LOP3.LUT R27, R27, R22, RZ, 0x30, !PT ;  /* 0x000000161b1b7212 */ /* 0x000fe400078e30ff */
[----:B------:R-:W-:Y:S02]  /*1840*/  LEA R25, R25, UR17, 0x2 ;  /* 0x0000001119197c11 */ /* 0x000fe4000f8e10ff */
[----:B------:R-:W-:Y:S02]  /*1850*/  LEA R23, R23, UR17, 0x2 ;  /* 0x0000001117177c11 */ /* 0x000fe4000f8e10ff */
[----:B------:R-:W-:Y:S01]  /*1860*/  LEA R27, R27, UR17, 0x2 ;  /* 0x000000111b1b7c11 */ /* 0x000fe2000f8e10ff */
[----:B------:R0:W-:Y:S01]  /*1870*/  ATOMS.POPC.INC.32 RZ, [R25+URZ] ;  /* 0x0000000019ff7f8c */ /* 0x0001e2000d8000ff */
[----:B------:R-:W-:-:S02]  /*1880*/  SHF.R.U32.HI R24, RZ, UR16, R14 ;  /* 0x00000010ff187c19 */ /* 0x000fc4000801160e */
[----:B------:R-:W-:Y:S01]  /*1890*/  SHF.R.U32.HI R26, RZ, UR16, R15 ;  /* 0x00000010ff1a7c19 */ /* 0x000fe2000801160f */
[----:B------:R1:W-:Y:S01]  /*18a0*/  ATOMS.POPC.INC.32 RZ, [R23+URZ] ;  /* 0x0000000017ff7f8c */ /* 0x0003e2000d8000ff */
[-C--:B------:R-:W-:Y:S02]  /*18b0*/  LOP3.LUT R29, R29, R22.reuse, RZ, 0x30, !PT ;  /* 0x000000161d1d7212 */ /* 0x080fe400078e30ff */
[-C--:B------:R-:W-:Y:S01]  /*18c0*/  LOP3.LUT R24, R24, R22.reuse, RZ, 0x30, !PT ;  /* 0x0000001618187212 */ /* 0x080fe200078e30ff */
[----:B------:R2:W-:Y:S01]  /*18d0*/  ATOMS.POPC.INC.32 RZ, [R27+URZ] ;  /* 0x000000001bff7f8c */ /* 0x0005e2000d8000ff */
[----:B0-----:R-:W-:Y:S02]  /*18e0*/  SHF.R.U32.HI R25, RZ, UR16, R19 ;  /* 0x00000010ff197c19 */ /* 0x001fe40008011613 */
[----:B------:R-:W-:Y:S02]  /*18f0*/  LOP3.LUT R26, R26, R22, RZ, 0x30, !PT ;  /* 0x000000161a1a7212 */ /* 0x000fe400078e30ff */
[----:B-1----:R-:W-:-:S02]  /*1900*/  SHF.R.U32.HI R23, RZ, UR16, R18 ;  /* 0x00000010ff177c19 */ /* 0x002fc40008011612 */
[----:B------:R-:W-:Y:S02]  /*1910*/  LEA R29, R29, UR17, 0x2 ;  /* 0x000000111d1d7c11 */ /* 0x000fe4000f8e10ff */
[----:B--2---:R-:W-:Y:S02]  /*1920*/  SHF.R.U32.HI R27, RZ, UR16, R17 ;  /* 0x00000010ff1b7c19 */ /* 0x004fe40008011611 */
[-C--:B------:R-:W-:Y:S01]  /*1930*/  LOP3.LUT R23, R23, R22.reuse, RZ, 0x30, !PT ;  /* 0x0000001617177212 */ /* 0x080fe200078e30ff */
[----:B------:R0:W-:Y:S01]  /*1940*/  ATOMS.POPC.INC.32 RZ, [R29+URZ] ;  /* 0x000000001dff7f8c */ /* 0x0001e2000d8000ff */
[-C--:B------:R-:W-:Y:S02]  /*1950*/  LOP3.LUT R25, R25, R22.reuse, RZ, 0x30, !PT ;  /* 0x0000001619197212 */ /* 0x080fe400078e30ff */
[----:B------:R-:W-:Y:S02]  /*1960*/  LEA R24, R24, UR17, 0x2 ;  /* 0x0000001118187c11 */ /* 0x000fe4000f8e10ff */
[----:B------:R-:W-:-:S02]  /*1970*/  LOP3.LUT R27, R27, R22, RZ, 0x30, !PT ;  /* 0x000000161b1b7212 */ /* 0x000fc400078e30ff */
[----:B------:R-:W-:Y:S01]  /*1980*/  LEA R26, R26, UR17, 0x2 ;  /* 0x000000111a1a7c11 */ /* 0x000fe2000f8e10ff */
[----:B------:R1:W-:Y:S01]  /*1990*/  ATOMS.POPC.INC.32 RZ, [R24+URZ] ;  /* 0x0000000018ff7f8c */ /* 0x0003e2000d8000ff */
[----:B------:R-:W-:Y:S02]  /*19a0*/  LEA R23, R23, UR17, 0x2 ;  /* 0x0000001117177c11 */ /* 0x000fe4000f8e10ff */
[----:B------:R-:W-:Y:S01]  /*19b0*/  LEA R25, R25, UR17, 0x2 ;  /* 0x0000001119197c11 */ /* 0x000fe2000f8e10ff */
[----:B------:R2:W-:Y:S01]  /*19c0*/  ATOMS.POPC.INC.32 RZ, [R26+URZ] ;  /* 0x000000001aff7f8c */ /* 0x0005e2000d8000ff */
[----:B------:R-:W-:Y:S02]  /*19d0*/  LEA R27, R27, UR17, 0x2 ;  /* 0x000000111b1b7c11 */ /* 0x000fe4000f8e10ff */
[----:B0-----:R-:W-:Y:S01]  /*19e0*/  SHF.R.U32.HI R29, RZ, UR16, R16 ;  /* 0x00000010ff1d7c19 */ /* 0x001fe20008011610 */
[----:B------:R0:W-:Y:S01]  /*19f0*/  ATOMS.POPC.INC.32 RZ, [R23+URZ] ;  /* 0x0000000017ff7f8c */ /* 0x0001e2000d8000ff */
[----:B-1----:R-:W-:-:S02]  /*1a00*/  SHF.R.U32.HI R24, RZ, UR16, R9 ;  /* 0x00000010ff187c19 */ /* 0x002fc40008011609 */
[----:B------:R-:W-:Y:S01]  /*1a10*/  SHF.R.U32.HI R28, RZ, UR16, R7 ;  /* 0x00000010ff1c7c19 */ /* 0x000fe20008011607 */
[----:B------:R1:W-:Y:S01]  /*1a20*/  ATOMS.POPC.INC.32 RZ, [R25+URZ] ;  /* 0x0000000019ff7f8c */ /* 0x0003e2000d8000ff */
[----:B--2---:R-:W-:Y:S02]  /*1a30*/  SHF.R.U32.HI R26, RZ, UR16, R8 ;  /* 0x00000010ff1a7c19 */ /* 0x004fe40008011608 */
[-C--:B------:R-:W-:Y:S01]  /*1a40*/  LOP3.LUT R29, R29, R22.reuse, RZ, 0x30, !PT ;  /* 0x000000161d1d7212 */ /* 0x080fe200078e30ff */
[----:B------:R2:W-:Y:S01]  /*1a50*/  ATOMS.POPC.INC.32 RZ, [R27+URZ] ;  /* 0x000000001bff7f8c */ /* 0x0005e2000d8000ff */
[----:B0-----:R-:W-:Y:S02]  /*1a60*/  SHF.R.U32.HI R23, RZ, UR16, R5 ;  /* 0x00000010ff177c19 */ /* 0x001fe40008011605 */
[----:B------:R-:W-:Y:S02]  /*1a70*/  LOP3.LUT R24, R24, R22, RZ, 0x30, !PT ;  /* 0x0000001618187212 */ /* 0x000fe400078e30ff */
[----:B-1----:R-:W-:-:S02]  /*1a80*/  SHF.R.U32.HI R25, RZ, UR16, R4 ;  /* 0x00000010ff197c19 */ /* 0x002fc40008011604 */
[-C--:B------:R-:W-:Y:S02]  /*1a90*/  LOP3.LUT R26, R26, R22.reuse, RZ, 0x30, !PT ;  /* 0x000000161a1a7212 */ /* 0x080fe400078e30ff */
[----:B--2---:R-:W-:Y:S01]  /*1aa0*/  SHF.R.U32.HI R27, RZ, UR16, R6 ;  /* 0x00000010ff1b7c19 */ /* 0x004fe20008011606 */
[----:B------:R-:W-:Y:S01]  /*1ab0*/  UIADD3 UR16, UPT, UPT, UR16, 0x8, URZ ;  /* 0x0000000810107890 */ /* 0x000fe2000fffe0ff */
[-C--:B------:R-:W-:Y:S02]  /*1ac0*/  LOP3.LUT R23, R23, R22.reuse, RZ, 0x30, !PT ;  /* 0x0000001617177212 */ /* 0x080fe400078e30ff */
[----:B------:R-:W-:Y:S02]  /*1ad0*/  LEA R29, R29, UR17, 0x2 ;  /* 0x000000111d1d7c11 */ /* 0x000fe4000f8e10ff */
[----:B------:R-:W-:Y:S02]  /*1ae0*/  LOP3.LUT R25, R25, R22, RZ, 0x30, !PT ;  /* 0x0000001619197212 */ /* 0x000fe400078e30ff */
[----:B------:R-:W-:Y:S01]  /*1af0*/  ISETP.LE.AND P0, PT, R3, UR16, PT ;  /* 0x0000001003007c0c */ /* 0x000fe2000bf03270 */
[----:B------:R0:W-:Y:S01]  /*1b00*/  ATOMS.POPC.INC.32 RZ, [R29+URZ] ;  /* 0x000000001dff7f8c */ /* 0x0001e2000d8000ff */
[----:B------:R-:W-:-:S02]  /*1b10*/  LEA R24, R24, UR17, 0x2 ;  /* 0x0000001118187c11 */ /* 0x000fc4000f8e10ff */
[-C--:B------:R-:W-:Y:S02]  /*1b20*/  LOP3.LUT R27, R27, R22.reuse, RZ, 0x30, !PT ;  /* 0x000000161b1b7212 */ /* 0x080fe400078e30ff */
[----:B------:R-:W-:Y:S01]  /*1b30*/  LEA R26, R26, UR17, 0x2 ;  /* 0x000000111a1a7c11 */ /* 0x000fe2000f8e10ff */
[----:B------:R0:W-:Y:S01]  /*1b40*/  ATOMS.POPC.INC.32 RZ, [R24+URZ] ;  /* 0x0000000018ff7f8c */ /* 0x0001e2000d8000ff */
[----:B------:R-:W-:Y:S02]  /*1b50*/  LOP3.LUT R28, R28, R22, RZ, 0x30, !PT ;  /* 0x000000161c1c7212 */ /* 0x000fe400078e30ff */
[----:B------:R-:W-:Y:S01]  /*1b60*/  LEA R23, R23, UR17, 0x2 ;  /* 0x0000001117177c11 */ /* 0x000fe2000f8e10ff */
[----:B------:R0:W-:Y:S01]  /*1b70*/  ATOMS.POPC.INC.32 RZ, [R26+URZ] ;  /* 0x000000001aff7f8c */ /* 0x0001e2000d8000ff */
[----:B------:R-:W-:Y:S02]  /*1b80*/  LEA R25, R25, UR17, 0x2 ;  /* 0x0000001119197c11 */ /* 0x000fe4000f8e10ff */
[----:B------:R-:W-:Y:S01]  /*1b90*/  LEA R27, R27, UR17, 0x2 ;  /* 0x000000111b1b7c11 */ /* 0x000fe2000f8e10ff */
[----:B------:R0:W-:Y:S01]  /*1ba0*/  ATOMS.POPC.INC.32 RZ, [R23+URZ] ;  /* 0x0000000017ff7f8c */ /* 0x0001e2000d8000ff */
[----:B------:R-:W-:-:S03]  /*1bb0*/  LEA R28, R28, UR17, 0x2 ;  /* 0x000000111c1c7c11 */ /* 0x000fc6000f8e10ff */
[----:B------:R0:W-:Y:S04]  /*1bc0*/  ATOMS.POPC.INC.32 RZ, [R25+URZ] ;  /* 0x0000000019ff7f8c */ /* 0x0001e8000d8000ff */
[----:B------:R0:W-:Y:S04]  /*1bd0*/  ATOMS.POPC.INC.32 RZ, [R27+URZ] ;  /* 0x000000001bff7f8c */ /* 0x0001e8000d8000ff */
[----:B------:R0:W-:Y:S01]  /*1be0*/  ATOMS.POPC.INC.32 RZ, [R28+URZ] ;  /* 0x000000001cff7f8c */ /* 0x0001e2000d8000ff */
[----:B------:R-:W-:Y:S05]  /*1bf0*/  @!P0 BRA `(.L_x_149) ;  /* 0xfffffff800e08947 */ /* 0x000fea000383ffff */
.L_x_148:
[----:B------:R-:W-:Y:S05]  /*1c00*/  BRA.U !UP0, `(.L_x_150) ;  /* 0xffffffed08dc7547 */ /* 0x000fea000b83ffff */
.L_x_145:
[----:B------:R-:W-:Y:S01]  /*1c10*/  BAR.SYNC.DEFER_BLOCKING 0x0 ;  /* 0x0000000000007b1d */ /* 0x000fe20000010000 */
[----:B------:R-:W-:-:S05]  /*1c20*/  ISETP.NE.AND P0, PT, R21, RZ, PT ;  /* 0x000000ff1500720c */ /* 0x000fca0003f05270 */
[----:B------:R-:W-:Y:S08]  /*1c30*/  BSSY.RECONVERGENT B0, `(.L_x_151) ;  /* 0x0000167000007945 */ /* 0x000ff00003800200 */
[----:B------:R-:W-:Y:S05]  /*1c40*/  @P0 BRA `(.L_x_152) ;  /* 0x0000001400940947 */ /* 0x000fea0003800000 */
[----:B------:R-:W0:Y:S01]  /*1c50*/  S2UR UR5, SR_CgaCtaId ;  /* 0x00000000000579c3 */ /* 0x000e220000008800 */
[----:B------:R-:W-:Y:S01]  /*1c60*/  UISETP.GE.U32.AND UP0, UPT, UR22, 0x7, UPT ;  /* 0x000000071600788c */ /* 0x000fe2000bf06070 */
[----:B-----5:R-:W-:Y:S01]  /*1c70*/  IMAD.MOV.U32 R5, RZ, RZ, RZ ;  /* 0x000000ffff057224 */ /* 0x020fe200078e00ff */
[----:B------:R-:W-:Y:S02]  /*1c80*/  UMOV UR4, 0x400 ;  /* 0x0000040000047882 */ /* 0x000fe40000000000 */
[----:B0-----:R-:W-:-:S06]  /*1c90*/  ULEA UR4, UR5, UR4, 0x18 ;  /* 0x0000000405047291 */ /* 0x001fcc000f8ec0ff */
[----:B--23--:R-:W-:Y:S01]  /*1ca0*/  LEA R2, R0, UR4, 0x2 ;  /* 0x0000000400027c11 */ /* 0x00cfe2000f8e10ff */
[----:B------:R-:W-:Y:S06]  /*1cb0*/  BRA.U !UP0, `(.L_x_153) ;  /* 0x00000005085c7547 */ /* 0x000fec000b800000 */
[----:B-1----:R-:W0:Y:S01]  /*1cc0*/  LDC.64 R4, c[0x0][0x380] ;  /* 0x0000e000ff047b82 */ /* 0x002e220000000a00 */
[----:B----4-:R-:W-:-:S07]  /*1cd0*/  IMAD.MOV.U32 R3, RZ, RZ, RZ ;  /* 0x000000ffff037224 */ /* 0x010fce00078e00ff */
.L_x_170:
[----:B----4-:R-:W-:Y:S01]  /*1ce0*/  IMAD R7, R3, 0x400, R2 ;  /* 0x0000040003077824 */ /* 0x010fe200078e0202 */
[----:B------:R-:W-:Y:S04]  /*1cf0*/  BSSY.RECONVERGENT B1, `(.L_x_154) ;  /* 0x000000f000017945 */ /* 0x000fe80003800200 */
[----:B01----:R-:W1:Y:S04]  /*1d00*/  LDS R18, [R7] ;  /* 0x0000000007127984 */ /* 0x003e680000000800 */
[----:B--23--:R2:W3:Y:S04]  /*1d10*/  LDS R9, [R7+0x400] ;  /* 0x0004000007097984 */ /* 0x00c4e80000000800 */
[----:B------:R2:W4:Y:S04]  /*1d20*/  LDS R22, [R7+0x800] ;  /* 0x0008000007167984 */ /* 0x0005280000000800 */
[----:B------:R2:W0:Y:S04]  /*1d30*/  LDS R14, [R7+0xc00] ;  /* 0x000c0000070e7984 */ /* 0x0004280000000800 */
[----:B------:R2:W0:Y:S04]  /*1d40*/  LDS R12, [R7+0x1000] ;  /* 0x00100000070c7984 */ /* 0x0004280000000800 */
[----:B------:R2:W0:Y:S04]  /*1d50*/  LDS R6, [R7+0x1400] ;  /* 0x0014000007067984 */ /* 0x0004280000000800 */
[----:B------:R2:W0:Y:S04]  /*1d60*/  LDS R8, [R7+0x1800] ;  /* 0x0018000007087984 */ /* 0x0004280000000800 */
[----:B------:R2:W0:Y:S01]  /*1d70*/  LDS R10, [R7+0x1c00] ;  /* 0x001c0000070a7984 */ /* 0x0004220000000800 */
[----:B-1----:R-:W-:-:S13]  /*1d80*/  ISETP.NE.AND P0, PT, R18, RZ, PT ;  /* 0x000000ff1200720c */ /* 0x002fda0003f05270 */
[----:B--234-:R-:W-:Y:S05]  /*1d90*/  @!P0 BRA `(.L_x_155) ;  /* 0x0000000000108947 */ /* 0x01cfea0003800000 */
[----:B------:R-:W-:Y:S02]  /*1da0*/  IMAD R17, R3, 0x100, R0 ;  /* 0x0000010003117824 */ /* 0x000fe400078e0200 */
[----:B------:R-:W-:Y:S02]  /*1db0*/  IMAD.MOV.U32 R19, RZ, RZ, RZ ;  /* 0x000000ffff137224 */ /* 0x000fe400078e00ff */
[----:B0-----:R-:W-:-:S05]  /*1dc0*/  IMAD.WIDE.U32 R16, R17, 0x8, R4 ;  /* 0x0000000811107825 */ /* 0x001fca00078e0004 */
[----:B------:R1:W-:Y:S02]  /*1dd0*/  REDG.E.ADD.64.STRONG.GPU desc[UR20][R16.64], R18 ;  /* 0x000000121000798e */ /* 0x0003e4000c12e514 */
.L_x_155:
[----:B------:R-:W-:Y:S05]  /*1de0*/  BSYNC.RECONVERGENT B1 ;  /* 0x0000000000017941 */ /* 0x000fea0003800200 */
.L_x_154:
[----:B------:R-:W-:Y:S01]  /*1df0*/  ISETP.NE.AND P6, PT, R9, RZ, PT ;  /* 0x000000ff0900720c */ /* 0x000fe20003fc5270 */
[----:B------:R-:W-:Y:S01]  /*1e00*/  BSSY.RECONVERGENT B1, `(.L_x_156) ;  /* 0x000000e000017945 */ /* 0x000fe20003800200 */
[----:B------:R-:W-:Y:S02]  /*1e10*/  ISETP.NE.AND P0, PT, R22, RZ, PT ;  /* 0x000000ff1600720c */ /* 0x000fe40003f05270 */
[----:B0-----:R-:W-:Y:S02]  /*1e20*/  ISETP.NE.AND P1, PT, R14, RZ, PT ;  /* 0x000000ff0e00720c */ /* 0x001fe40003f25270 */
[----:B------:R-:W-:Y:S02]  /*1e30*/  ISETP.NE.AND P2, PT, R12, RZ, PT ;  /* 0x000000ff0c00720c */ /* 0x000fe40003f45270 */
[----:B------:R-:W-:Y:S02]  /*1e40*/  ISETP.NE.AND P3, PT, R6, RZ, PT ;  /* 0x000000ff0600720c */ /* 0x000fe40003f65270 */
[----:B------:R-:W-:-:S02]  /*1e50*/  ISETP.NE.AND P4, PT, R8, RZ, PT ;  /* 0x000000ff0800720c */ /* 0x000fc40003f85270 */
[----:B------:R-:W-:Y:S01]  /*1e60*/  ISETP.NE.AND P5, PT, R10, RZ, PT ;  /* 0x000000ff0a00720c */ /* 0x000fe20003fa5270 */
[----:B------:R-:W-:-:S12]  /*1e70*/  @!P6 BRA `(.L_x_157) ;  /* 0x000000000018e947 */ /* 0x000fd80003800000 */
[----:B-1----:R-:W-:Y:S02]  /*1e80*/  IMAD R17, R3, 0x100, R0 ;  /* 0x0000010003117824 */ /* 0x002fe400078e0200 */
[----:B------:R-:W-:Y:S02]  /*1e90*/  IMAD.MOV.U32 R18, RZ, RZ, R9 ;  /* 0x000000ffff127224 */ /* 0x000fe400078e0009 */
[----:B------:R-:W-:Y:S02]  /*1ea0*/  VIADD R17, R17, 0x100 ;  /* 0x0000010011117836 */ /* 0x000fe40000000000 */
[----:B------:R-:W-:Y:S02]  /*1eb0*/  IMAD.MOV.U32 R19, RZ, RZ, RZ ;  /* 0x000000ffff137224 */ /* 0x000fe400078e00ff */
[----:B------:R-:W-:-:S05]  /*1ec0*/  IMAD.WIDE.U32 R16, R17, 0x8, R4 ;  /* 0x0000000811107825 */ /* 0x000fca00078e0004 */
[----:B------:R0:W-:Y:S02]  /*1ed0*/  REDG.E.ADD.64.STRONG.GPU desc[UR20][R16.64], R18 ;  /* 0x000000121000798e */ /* 0x0001e4000c12e514 */
.L_x_157:
[----:B------:R-:W-:Y:S05]  /*1ee0*/  BSYNC.RECONVERGENT B1 ;  /* 0x0000000000017941 */ /* 0x000fea0003800200 */
.L_x_156:
[----:B------:R-:W-:Y:S04]  /*1ef0*/  BSSY.RECONVERGENT B1, `(.L_x_158) ;  /* 0x0000007000017945 */ /* 0x000fe80003800200 */
[----:B------:R-:W-:Y:S05]  /*1f00*/  @!P0 BRA `(.L_x_159) ;  /* 0x0000000000148947 */ /* 0x000fea0003800000 */
[----:B01----:R-:W-:Y:S02]  /*1f10*/  IMAD R17, R3, 0x100, R0 ;  /* 0x0000010003117824 */ /* 0x003fe400078e0200 */
[----:B------:R-:W-:Y:S02]  /*1f20*/  IMAD.MOV.U32 R23, RZ, RZ, RZ ;  /* 0x000000ffff177224 */ /* 0x000fe400078e00ff */
[----:B------:R-:W-:-:S04]  /*1f30*/  VIADD R17, R17, 0x200 ;  /* 0x0000020011117836 */ /* 0x000fc80000000000 */
[----:B------:R-:W-:-:S05]  /*1f40*/  IMAD.WIDE.U32 R16, R17, 0x8, R4 ;  /* 0x0000000811107825 */ /* 0x000fca00078e0004 */
[----:B------:R2:W-:Y:S02]  /*1f50*/  REDG.E.ADD.64.STRONG.GPU desc[UR20][R16.64], R22 ;  /* 0x000000161000798e */ /* 0x0005e4000c12e514 */
.L_x_159:
[----:B------:R-:W-:Y:S05]  /*1f60*/  BSYNC.RECONVERGENT B1 ;  /* 0x0000000000017941 */ /* 0x000fea0003800200 */
.L_x_158:
[----:B------:R-:W-:Y:S04]  /*1f70*/  BSSY.RECONVERGENT B1, `(.L_x_160) ;  /* 0x0000007000017945 */ /* 0x000fe80003800200 */
[----:B------:R-:W-:Y:S05]  /*1f80*/  @!P1 BRA `(.L_x_161) ;  /* 0x0000000000149947 */ /* 0x000fea0003800000 */
[----:B012---:R-:W-:Y:S02]  /*1f90*/  IMAD R17, R3, 0x100, R0 ;  /* 0x0000010003117824 */ /* 0x007fe400078e0200 */
[----:B------:R-:W-:Y:S02]  /*1fa0*/  IMAD.MOV.U32 R15, RZ, RZ, RZ ;  /* 0x000000ffff0f7224 */ /* 0x000fe400078e00ff */
[----:B------:R-:W-:-:S04]  /*1fb0*/  VIADD R17, R17, 0x300 ;  /* 0x0000030011117836 */ /* 0x000fc80000000000 */
[----:B------:R-:W-:-:S05]  /*1fc0*/  IMAD.WIDE.U32 R16, R17, 0x8, R4 ;  /* 0x0000000811107825 */ /* 0x000fca00078e0004 */
[----:B------:R3:W-:Y:S02]  /*1fd0*/  REDG.E.ADD.64.STRONG.GPU desc[UR20][R16.64], R14 ;  /* 0x0000000e1000798e */ /* 0x0007e4000c12e514 */
.L_x_161:
[----:B------:R-:W-:Y:S05]  /*1fe0*/  BSYNC.RECONVERGENT B1 ;  /* 0x0000000000017941 */ /* 0x000fea0003800200 */
.L_x_160:
[----:B------:R-:W-:Y:S04]  /*1ff0*/  BSSY.RECONVERGENT B1, `(.L_x_162) ;  /* 0x0000007000017945 */ /* 0x000fe80003800200 */
[----:B------:R-:W-:Y:S05]  /*2000*/  @!P2 BRA `(.L_x_163) ;  /* 0x000000000014a947 */ /* 0x000fea0003800000 */
[----:B---3--:R-:W-:Y:S02]  /*2010*/  IMAD R15, R3, 0x100, R0 ;  /* 0x00000100030f7824 */ /* 0x008fe400078e0200 */
[----:B------:R-:W-:Y:S02]  /*2020*/  IMAD.MOV.U32 R13, RZ, RZ, RZ ;  /* 0x000000ffff0d7224 */ /* 0x000fe400078e00ff */
[----:B------:R-:W-:-:S04]  /*2030*/  VIADD R15, R15, 0x400 ;  /* 0x000004000f0f7836 */ /* 0x000fc80000000000 */
[----:B------:R-:W-:-:S05]  /*2040*/  IMAD.WIDE.U32 R14, R15, 0x8, R4 ;  /* 0x000000080f0e7825 */ /* 0x000fca00078e0004 */
[----:B------:R4:W-:Y:S02]  /*2050*/  REDG.E.ADD.64.STRONG.GPU desc[UR20][R14.64], R12 ;  /* 0x0000000c0e00798e */ /* 0x0009e4000c12e514 */
.L_x_163:
[----:B------:R-:W-:Y:S05]  /*2060*/  BSYNC.RECONVERGENT B1 ;  /* 0x0000000000017941 */ /* 0x000fea0003800200 */
.L_x_162:
[----:B------:R-:W-:Y:S04]  /*2070*/  BSSY.RECONVERGENT B1, `(.L_x_164) ;  /* 0x0000007000017945 */ /* 0x000fe80003800200 */
[----:B------:R-:W-:Y:S05]  /*2080*/  @!P3 BRA `(.L_x_165) ;  /* 0x000000000014b947 */ /* 0x000fea0003800000 */
[----:B----4-:R-:W-:Y:S02]  /*2090*/  IMAD R13, R3, 0x100, R0 ;  /* 0x00000100030d7824 */ /* 0x010fe400078e0200 */
[----:B------:R-:W-:Y:S02]  /*20a0*/  IMAD.MOV.U32 R7, RZ, RZ, RZ ;  /* 0x000000ffff077224 */ /* 0x000fe400078e00ff */
[----:B------:R-:W-:-:S04]  /*20b0*/  VIADD R13, R13, 0x500 ;  /* 0x000005000d0d7836 */ /* 0x000fc80000000000 */
[----:B------:R-:W-:-:S05]  /*20c0*/  IMAD.WIDE.U32 R12, R13, 0x8, R4 ;  /* 0x000000080d0c7825 */ /* 0x000fca00078e0004 */
[----:B------:R4:W-:Y:S02]  /*20d0*/  REDG.E.ADD.64.STRONG.GPU desc[UR20][R12.64], R6 ;  /* 0x000000060c00798e */ /* 0x0009e4000c12e514 */
.L_x_165:
[----:B------:R-:W-:Y:S05]  /*20e0*/  BSYNC.RECONVERGENT B1 ;  /* 0x0000000000017941 */ /* 0x000fea0003800200 */
.L_x_164:
[----:B------:R-:W-:Y:S04]  /*20f0*/  BSSY.RECONVERGENT B1, `(.L_x_166) ;  /* 0x0000007000017945 */ /* 0x000fe80003800200 */
[----:B------:R-:W-:Y:S05]  /*2100*/  @!P4 BRA `(.L_x_167) ;  /* 0x000000000014c947 */ /* 0x000fea0003800000 */
[----:B----4-:R-:W-:Y:S02]  /*2110*/  IMAD R7, R3, 0x100, R0 ;  /* 0x0000010003077824 */ /* 0x010fe400078e0200 */
[----:B------:R-:W-:Y:S02]  /*2120*/  IMAD.MOV.U32 R9, RZ, RZ, RZ ;  /* 0x000000ffff097224 */ /* 0x000fe400078e00ff */
[----:B------:R-:W-:-:S04]  /*2130*/  VIADD R7, R7, 0x600 ;  /* 0x0000060007077836 */ /* 0x000fc80000000000 */
[----:B------:R-:W-:-:S05]  /*2140*/  IMAD.WIDE.U32 R6, R7, 0x8, R4 ;  /* 0x0000000807067825 */ /* 0x000fca00078e0004 */
[----:B------:R4:W-:Y:S02]  /*2150*/  REDG.E.ADD.64.STRONG.GPU desc[UR20][R6.64], R8 ;  /* 0x000000080600798e */ /* 0x0009e4000c12e514 */
.L_x_167:
[----:B------:R-:W-:Y:S05]  /*2160*/  BSYNC.RECONVERGENT B1 ;  /* 0x0000000000017941 */ /* 0x000fea0003800200 */
.L_x_166:
[----:B------:R-:W-:Y:S04]  /*2170*/  BSSY.RECONVERGENT B1, `(.L_x_168) ;  /* 0x0000007000017945 */ /* 0x000fe80003800200 */
[----:B------:R-:W-:Y:S05]  /*2180*/  @!P5 BRA `(.L_x_169) ;  /* 0x000000000014d947 */ /* 0x000fea0003800000 */
[----:B----4-:R-:W-:Y:S02]  /*2190*/  IMAD R7, R3, 0x100, R0 ;  /* 0x0000010003077824 */ /* 0x010fe400078e0200 */
[----:B------:R-:W-:Y:S02]  /*21a0*/  IMAD.MOV.U32 R11, RZ, RZ, RZ ;  /* 0x000000ffff0b7224 */ /* 0x000fe400078e00ff */
[----:B------:R-:W-:-:S04]  /*21b0*/  VIADD R7, R7, 0x700 ;  /* 0x0000070007077836 */ /* 0x000fc80000000000 */
[----:B------:R-:W-:-:S05]  /*21c0*/  IMAD.WIDE.U32 R6, R7, 0x8, R4 ;  /* 0x0000000807067825 */ /* 0x000fca00078e0004 */
[----:B------:R4:W-:Y:S02]  /*21d0*/  REDG.E.ADD.64.STRONG.GPU desc[UR20][R6.64], R10 ;  /* 0x0000000a0600798e */ /* 0x0009e4000c12e514 */
.L_x_169:
[----:B------:R-:W-:Y:S05]  /*21e0*/  BSYNC.RECONVERGENT B1 ;  /* 0x0000000000017941 */ /* 0x000fea0003800200 */
.L_x_168:
[----:B------:R-:W-:-:S05]  /*21f0*/  VIADD R3, R3, 0x8 ;  /* 0x0000000803037836 */ /* 0x000fca0000000000 */
[----:B------:R-:W-:-:S13]  /*2200*/  ISETP.NE.AND P0, PT, R3, UR27, PT ;  /* 0x0000001b03007c0c */ /* 0x000fda000bf05270 */
[----:B------:R-:W-:Y:S05]  /*2210*/  @P0 BRA `(.L_x_170) ;  /* 0xfffffff800b00947 */ /* 0x000fea000383ffff */
[----:B------:R-:W-:-:S07]  /*2220*/  IMAD.U32 R5, RZ, RZ, UR27 ;  /* 0x0000001bff057e24 */ /* 0x000fce000f8e00ff */
.L_x_153:
[----:B------:R-:W-:Y:S02]  /*2230*/  UISETP.NE.AND UP0, UPT, UR24, URZ, UPT ;  /* 0x000000ff1800728c */ /* 0x000fe4000bf05270 */
[----:B----4-:R-:W-:Y:S02]  /*2240*/  IMAD.U32 R8, RZ, RZ, UR24 ;  /* 0x00000018ff087e24 */ /* 0x010fe4000f8e00ff */
[----:B------:R-:W-:Y:S02]  /*2250*/  IMAD.U32 R3, RZ, RZ, UR25 ;  /* 0x00000019ff037e24 */ /* 0x000fe4000f8e00ff */
[----:B------:R-:W-:Y:S02]  /*2260*/  VIADD R8, R8, 0xffffffff ;  /* 0xffffffff08087836 */ /* 0x000fe40000000000 */
[----:B------:R-:W-:Y:S01]  /*2270*/  VIADD R3, R3, 0xffffffff ;  /* 0xffffffff03037836 */ /* 0x000fe20000000000 */
[----:B------:R-:W-:Y:S06]  /*2280*/  BRA.U !UP0, `(.L_x_171) ;  /* 0x0000000508707547 */ /* 0x000fec000b800000 */
[----:B------:R-:W-:-:S13]  /*2290*/  ISETP.GE.U32.AND P0, PT, R8, 0x3, PT ;  /* 0x000000030800780c */ /* 0x000fda0003f06070 */
[----:B------:R-:W-:Y:S05]  /*22a0*/  @!P0 BRA `(.L_x_172) ;  /* 0x0000000000bc8947 */ /* 0x000fea0003800000 */
[----:B------:R-:W-:Y:S01]  /*22b0*/  IMAD R7, R5, 0x400, R2 ;  /* 0x0000040005077824 */ /* 0x000fe200078e0202 */
[----:B------:R-:W-:Y:S04]  /*22c0*/  BSSY.RECONVERGENT B1, `(.L_x_173) ;  /* 0x000000f000017945 */ /* 0x000fe80003800200 */
[----:B------:R-:W4:Y:S04]  /*22d0*/  LDS R12, [R7] ;  /* 0x00000000070c7984 */ /* 0x000f280000000800 */
[----:B------:R-:W5:Y:S04]  /*22e0*/  LDS R9, [R7+0x400] ;  /* 0x0004000007097984 */ /* 0x000f680000000800 */
[----:B------:R-:W0:Y:S04]  /*22f0*/  LDS R6, [R7+0x800] ;  /* 0x0008000007067984 */ /* 0x000e280000000800 */
[----:B-1----:R-:W1:Y:S01]  /*2300*/  LDS R4, [R7+0xc00] ;  /* 0x000c000007047984 */ /* 0x002e620000000800 */
[----:B----4-:R-:W-:-:S02]  /*2310*/  ISETP.NE.AND P0, PT, R12, RZ, PT ;  /* 0x000000ff0c00720c */ /* 0x010fc40003f05270 */
[----:B-----5:R-:W-:Y:S02]  /*2320*/  ISETP.NE.AND P1, PT, R9, RZ, PT ;  /* 0x000000ff0900720c */ /* 0x020fe40003f25270 */
[----:B0-----:R-:W-:Y:S02]  /*2330*/  ISETP.NE.AND P2, PT, R6, RZ, PT ;  /* 0x000000ff0600720c */ /* 0x001fe40003f45270 */
[----:B-1----:R-:W-:-:S07]  /*2340*/  ISETP.NE.AND P3, PT, R4, RZ, PT ;  /* 0x000000ff0400720c */ /* 0x002fce0003f65270 */
[----:B------:R-:W-:Y:S06]  /*2350*/  @!P0 BRA `(.L_x_174) ;  /* 0x0000000000148947 */ /* 0x000fec0003800000 */
[----:B------:R-:W0:Y:S01]  /*2360*/  LDC.64 R10, c[0x0][0x380] ;  /* 0x0000e000ff0a7b82 */ /* 0x000e220000000a00 */
[----:B------:R-:W-:Y:S02]  /*2370*/  IMAD R7, R5, 0x100, R0 ;  /* 0x0000010005077824 */ /* 0x000fe400078e0200 */
[----:B------:R-:W-:Y:S02]  /*2380*/  IMAD.MOV.U32 R13, RZ, RZ, RZ ;  /* 0x000000ffff0d7224 */ /* 0x000fe400078e00ff */
[----:B0-----:R-:W-:-:S05]  /*2390*/  IMAD.WIDE.U32 R10, R7, 0x8, R10 ;  /* 0x00000008070a7825 */ /* 0x001fca00078e000a */
[----:B------:R0:W-:Y:S02]  /*23a0*/  REDG.E.ADD.64.STRONG.GPU desc[UR20][R10.64], R12 ;  /* 0x0000000c0a00798e */ /* 0x0001e4000c12e514 */
.L_x_174:
[----:B------:R-:W-:Y:S05]  /*23b0*/  BSYNC.RECONVERGENT B1 ;  /* 0x0000000000017941 */ /* 0x000fea0003800200 */
.L_x_173:
[----:B------:R-:W-:Y:S04]  /*23c0*/  BSSY.RECONVERGENT B1, `(.L_x_175) ;  /* 0x0000009000017945 */ /* 0x000fe80003800200 */
[----:B------:R-:W-:Y:S05]  /*23d0*/  @!P1 BRA `(.L_x_176) ;  /* 0x00000000001c9947 */ /* 0x000fea0003800000 */
[----:B0-----:R-:W0:Y:S01]  /*23e0*/  LDC.64 R10, c[0x0][0x380] ;  /* 0x0000e000ff0a7b82 */ /* 0x001e220000000a00 */
[----:B------:R-:W-:Y:S02]  /*23f0*/  IMAD R7, R5, 0x100, R0 ;  /* 0x0000010005077824 */ /* 0x000fe400078e0200 */
[----:B------:R-:W-:Y:S02]  /*2400*/  IMAD.MOV.U32 R12, RZ, RZ, R9 ;  /* 0x000000ffff0c7224 */ /* 0x000fe400078e0009 */
[----:B------:R-:W-:Y:S02]  /*2410*/  VIADD R7, R7, 0x100 ;  /* 0x0000010007077836 */ /* 0x000fe40000000000 */
[----:B------:R-:W-:Y:S02]  /*2420*/  IMAD.MOV.U32 R13, RZ, RZ, RZ ;  /* 0x000000ffff0d7224 */ /* 0x000fe400078e00ff */
[----:B0-----:R-:W-:-:S05]  /*2430*/  IMAD.WIDE.U32 R10, R7, 0x8, R10 ;  /* 0x00000008070a7825 */ /* 0x001fca00078e000a */
[----:B------:R1:W-:Y:S02]  /*2440*/  REDG.E.ADD.64.STRONG.GPU desc[UR20][R10.64], R12 ;  /* 0x0000000c0a00798e */ /* 0x0003e4000c12e514 */
.L_x_176:
[----:B------:R-:W-:Y:S05]  /*2450*/  BSYNC.RECONVERGENT B1 ;  /* 0x0000000000017941 */ /* 0x000fea0003800200 */
.L_x_175:
[----:B------:R-:W-:Y:S04]  /*2460*/  BSSY.RECONVERGENT B1, `(.L_x_177) ;  /* 0x0000008000017945 */ /* 0x000fe80003800200 */
[----:B------:R-:W-:Y:S05]  /*2470*/  @!P2 BRA `(.L_x_178) ;  /* 0x000000000018a947 */ /* 0x000fea0003800000 */
[----:B01----:R-:W0:Y:S01]  /*2480*/  LDC.64 R10, c[0x0][0x380] ;  /* 0x0000e000ff0a7b82 */ /* 0x003e220000000a00 */
[----:B------:R-:W-:-:S04]  /*2490*/  IMAD R7, R5, 0x100, R0 ;  /* 0x0000010005077824 */ /* 0x000fc800078e0200 */
[----:B------:R-:W-:-:S04]  /*24a0*/  VIADD R7, R7, 0x200 ;  /* 0x0000020007077836 */ /* 0x000fc80000000000 */
[----:B0-----:R-:W-:-:S04]  /*24b0*/  IMAD.WIDE.U32 R10, R7, 0x8, R10 ;  /* 0x00000008070a7825 */ /* 0x001fc800078e000a */
[----:B------:R-:W-:-:S05]  /*24c0*/  IMAD.MOV.U32 R7, RZ, RZ, RZ ;  /* 0x000000ffff077224 */ /* 0x000fca00078e00ff */
[----:B------:R4:W-:Y:S02]  /*24d0*/  REDG.E.ADD.64.STRONG.GPU desc[UR20][R10.64], R6 ;  /* 0x000000060a00798e */ /* 0x0009e4000c12e514 */
.L_x_178:
[----:B------:R-:W-:Y:S05]  /*24e0*/  BSYNC.RECONVERGENT B1 ;  /* 0x0000000000017941 */ /* 0x000fea0003800200 */
.L_x_177:
[----:B------:R-:W-:Y:S04]  /*24f0*/  BSSY.RECONVERGENT B1, `(.L_x_179) ;  /* 0x0000009000017945 */ /* 0x000fe80003800200 */
[----:B------:R-:W-:Y:S05]  /*2500*/  @!P3 BRA `(.L_x_180) ;  /* 0x00000000001cb947 */ /* 0x000fea0003800000 */
[----:B----4-:R-:W4:Y:S01]  /*2510*/  LDC.64 R6, c[0x0][0x380] ;  /* 0x0000e000ff067b82 */ /* 0x010f220000000a00 */
[----:B------:R-:W-:Y:S02]  /*2520*/  IMAD R9, R5, 0x100, R0 ;  /* 0x0000010005097824 */ /* 0x000fe400078e0200 */
[----:B01----:R-:W-:Y:S02]  /*2530*/  IMAD.MOV.U32 R10, RZ, RZ, R4 ;  /* 0x000000ffff0a7224 */ /* 0x003fe400078e0004 */
[----:B------:R-:W-:Y:S02]  /*2540*/  VIADD R9, R9, 0x300 ;  /* 0x0000030009097836 */ /* 0x000fe40000000000 */
[----:B------:R-:W-:Y:S02]  /*2550*/  IMAD.MOV.U32 R11, RZ, RZ, RZ ;  /* 0x000000ffff0b7224 */ /* 0x000fe400078e00ff */
[----:B----4-:R-:W-:-:S05]  /*2560*/  IMAD.WIDE.U32 R6, R9, 0x8, R6 ;  /* 0x0000000809067825 */ /* 0x010fca00078e0006 */
[----:B------:R0:W-:Y:S02]  /*2570*/  REDG.E.ADD.64.STRONG.GPU desc[UR20][R6.64], R10 ;  /* 0x0000000a0600798e */ /* 0x0001e4000c12e514 */
.L_x_180:
[----:B------:R-:W-:Y:S05]  /*2580*/  BSYNC.RECONVERGENT B1 ;  /* 0x0000000000017941 */ /* 0x000fea0003800200 */
.L_x_179:
[----:B------:R-:W-:-:S07]  /*2590*/  VIADD R5, R5, 0x4 ;  /* 0x0000000405057836 */ /* 0x000fce0000000000 */
.L_x_172:
[----:B------:R-:W-:Y:S01]  /*25a0*/  UISETP.NE.AND UP0, UPT, UR25, URZ, UPT ;  /* 0x000000ff1900728c */ /* 0x000fe2000bf05270 */
[----:B------:R-:W-:Y:S08]  /*25b0*/  BSSY.RECONVERGENT B1, `(.L_x_171) ;  /* 0x0000029000017945 */ /* 0x000ff00003800200 */
[----:B------:R-:W-:Y:S05]  /*25c0*/  BRA.U !UP0, `(.L_x_181) ;  /* 0x00000001089c7547 */ /* 0x000fea000b800000 */
[----:B------:R-:W-:-:S13]  /*25d0*/  ISETP.NE.AND P0, PT, R3, RZ, PT ;  /* 0x000000ff0300720c */ /* 0x000fda0003f05270 */
[----:B------:R-:W-:Y:S05]  /*25e0*/  @!P0 BRA `(.L_x_182) ;  /* 0x0000000000648947 */ /* 0x000fea0003800000 */
[----:B0---4-:R-:W-:Y:S01]  /*25f0*/  IMAD R6, R5, 0x400, R2 ;  /* 0x0000040005067824 */ /* 0x011fe200078e0202 */
[----:B------:R-:W-:Y:S04]  /*2600*/  BSSY.RECONVERGENT B2, `(.L_x_183) ;  /* 0x000000c000027945 */ /* 0x000fe80003800200 */
[----:B-1----:R-:W0:Y:S04]  /*2610*/  LDS R4, [R6] ;  /* 0x0000000006047984 */ /* 0x002e280000000800 */
[----:B------:R-:W1:Y:S01]  /*2620*/  LDS R9, [R6+0x400] ;  /* 0x0004000006097984 */ /* 0x000e620000000800 */
[----:B0-----:R-:W-:-:S02]  /*2630*/  ISETP.NE.AND P0, PT, R4, RZ, PT ;  /* 0x000000ff0400720c */ /* 0x001fc40003f05270 */
[----:B-1----:R-:W-:-:S11]  /*2640*/  ISETP.NE.AND P1, PT, R9, RZ, PT ;  /* 0x000000ff0900720c */ /* 0x002fd60003f25270 */
[----:B------:R-:W-:Y:S05]  /*2650*/  @!P0 BRA `(.L_x_184) ;  /* 0x0000000000188947 */ /* 0x000fea0003800000 */
[----:B------:R-:W0:Y:S01]  /*2660*/  LDC.64 R6, c[0x0][0x380] ;  /* 0x0000e000ff067b82 */ /* 0x000e220000000a00 */
[----:B------:R-:W-:-:S04]  /*2670*/  IMAD R11, R5, 0x100, R0 ;  /* 0x00000100050b7824 */ /* 0x000fc800078e0200 */
[----:B0-----:R-:W-:-:S04]  /*2680*/  IMAD.WIDE.U32 R10, R11, 0x8, R6 ;  /* 0x000000080b0a7825 */ /* 0x001fc800078e0006 */
[----:B------:R-:W-:Y:S02]  /*2690*/  IMAD.MOV.U32 R6, RZ, RZ, R4 ;  /* 0x000000ffff067224 */ /* 0x000fe400078e0004 */
[----:B------:R-:W-:-:S05]  /*26a0*/  IMAD.MOV.U32 R7, RZ, RZ, RZ ;  /* 0x000000ffff077224 */ /* 0x000fca00078e00ff */
[----:B------:R0:W-:Y:S02]  /*26b0*/  REDG.E.ADD.64.STRONG.GPU desc[UR20][R10.64], R6 ;  /* 0x000000060a00798e */ /* 0x0001e4000c12e514 */
.L_x_184:
[----:B------:R-:W-:Y:S05]  /*26c0*/  BSYNC.RECONVERGENT B2 ;  /* 0x0000000000027941 */ /* 0x000fea0003800200 */
.L_x_183:
[----:B------:R-:W-:Y:S04]  /*26d0*/  BSSY.RECONVERGENT B2, `(.L_x_185) ;  /* 0x0000009000027945 */ /* 0x000fe80003800200 */
[----:B------:R-:W-:Y:S05]  /*26e0*/  @!P1 BRA `(.L_x_186) ;  /* 0x00000000001c9947 */ /* 0x000fea0003800000 */
[----:B0-----:R-:W0:Y:S01]  /*26f0*/  LDC.64 R6, c[0x0][0x380] ;  /* 0x0000e000ff067b82 */ /* 0x001e220000000a00 */
[----:B------:R-:W-:-:S04]  /*2700*/  IMAD R4, R5, 0x100, R0 ;  /* 0x0000010005047824 */ /* 0x000fc800078e0200 */
[----:B------:R-:W-:-:S04]  /*2710*/  VIADD R11, R4, 0x100 ;  /* 0x00000100040b7836 */ /* 0x000fc80000000000 */
[----:B0-----:R-:W-:-:S04]  /*2720*/  IMAD.WIDE.U32 R10, R11, 0x8, R6 ;  /* 0x000000080b0a7825 */ /* 0x001fc800078e0006 */
[----:B------:R-:W-:Y:S02]  /*2730*/  IMAD.MOV.U32 R6, RZ, RZ, R9 ;  /* 0x000000ffff067224 */ /* 0x000fe400078e0009 */
[----:B------:R-:W-:-:S05]  /*2740*/  IMAD.MOV.U32 R7, RZ, RZ, RZ ;  /* 0x000000ffff077224 */ /* 0x000fca00078e00ff */
[----:B------:R1:W-:Y:S02]  /*2750*/  REDG.E.ADD.64.STRONG.GPU desc[UR20][R10.64], R6 ;  /* 0x000000060a00798e */ /* 0x0003e4000c12e514 */
.L_x_186:
[----:B------:R-:W-:Y:S05]  /*2760*/  BSYNC.RECONVERGENT B2 ;  /* 0x0000000000027941 */ /* 0x000fea0003800200 */
.L_x_185:
[----:B------:R-:W-:-:S07]  /*2770*/  VIADD R5, R5, 0x2 ;  /* 0x0000000205057836 */ /* 0x000fce0000000000 */
.L_x_182:
[----:B------:R-:W-:-:S09]  /*2780*/  UISETP.NE.AND UP0, UPT, UR9, URZ, UPT ;  /* 0x000000ff0900728c */ /* 0x000fd2000bf05270 */
[----:B------:R-:W-:Y:S05]  /*2790*/  BRA.U !UP0, `(.L_x_181) ;  /* 0x0000000108287547 */ /* 0x000fea000b800000 */
[----:B-1----:R-:W-:-:S05]  /*27a0*/  IMAD R4, R5, 0x400, R2 ;  /* 0x0000040005047824 */ /* 0x002fca00078e0202 */
[----:B------:R-:W1:Y:S02]  /*27b0*/  LDS R9, [R4] ;  /* 0x0000000004097984 */ /* 0x000e640000000800 */
[----:B-1----:R-:W-:-:S13]  /*27c0*/  ISETP.NE.AND P0, PT, R9, RZ, PT ;  /* 0x000000ff0900720c */ /* 0x002fda0003f05270 */
[----:B------:R-:W-:Y:S05]  /*27d0*/  @!P0 BRA `(.L_x_181) ;  /* 0x0000000000188947 */ /* 0x000fea0003800000 */
[----:B0---4-:R-:W0:Y:S01]  /*27e0*/  LDC.64 R6, c[0x0][0x380] ;  /* 0x0000e000ff067b82 */ /* 0x011e220000000a00 */
[----:B------:R-:W-:-:S04]  /*27f0*/  IMAD R5, R5, 0x100, R0 ;  /* 0x0000010005057824 */ /* 0x000fc800078e0200 */
[----:B0-----:R-:W-:-:S04]  /*2800*/  IMAD.WIDE.U32 R4, R5, 0x8, R6 ;  /* 0x0000000805047825 */ /* 0x001fc800078e0006 */
[----:B------:R-:W-:Y:S02]  /*2810*/  IMAD.MOV.U32 R6, RZ, RZ, R9 ;  /* 0x000000ffff067224 */ /* 0x000fe400078e0009 */
[----:B------:R-:W-:-:S05]  /*2820*/  IMAD.MOV.U32 R7, RZ, RZ, RZ ;  /* 0x000000ffff077224 */ /* 0x000fca00078e00ff */
[----:B------:R0:W-:Y:S02]  /*2830*/  REDG.E.ADD.64.STRONG.GPU desc[UR20][R4.64], R6 ;  /* 0x000000060400798e */ /* 0x0001e4000c12e514 */
.L_x_181:
[----:B------:R-:W-:Y:S05]  /*2840*/  BSYNC.RECONVERGENT B1 ;  /* 0x0000000000017941 */ /* 0x000fea0003800200 */
.L_x_171:
[----:B------:R-:W-:-:S13]  /*2850*/  ISETP.GT.U32.AND P0, PT, R0, 0x7f, PT ;  /* 0x0000007f0000780c */ /* 0x000fda0003f04070 */
[----:B------:R-:W-:Y:S05]  /*2860*/  @P0 BRA `(.L_x_152) ;  /* 0x00000008008c0947 */ /* 0x000fea0003800000 */
[----:B------:R-:W-:Y:S01]  /*2870*/  UISETP.GE.U32.AND UP0, UPT, UR22, 0x7, UPT ;  /* 0x000000071600788c */ /* 0x000fe2000bf06070 */
[----:B0-----:R-:W-:-:S08]  /*2880*/  IMAD.MOV.U32 R5, RZ, RZ, RZ ;  /* 0x000000ffff057224 */ /* 0x001fd000078e00ff */
[----:B------:R-:W-:Y:S05]  /*2890*/  BRA.U !UP0, `(.L_x_187) ;  /* 0x0000000508147547 */ /* 0x000fea000b800000 */
[----:B-1----:R-:W0:Y:S01]  /*28a0*/  LDC.64 R4, c[0x0][0x380] ;  /* 0x0000e000ff047b82 */ /* 0x002e220000000a00 */
[----:B------:R-:W-:-:S07]  /*28b0*/  IMAD.MOV.U32 R9, RZ, RZ, RZ ;  /* 0x000000ffff097224 */ /* 0x000fce00078e00ff */
.L_x_204:
[C---:B0---4-:R-:W-:Y:S01]  /*28c0*/  IMAD R11, R9.reuse, 0x400, R2 ;  /* 0x00000400090b7824 */ /* 0x051fe200078e0202 */
[----:B------:R-:W-:Y:S01]  /*28d0*/  BSSY.RECONVERGENT B1, `(.L_x_188) ;  /* 0x0000011000017945 */ /* 0x000fe20003800200 */
[C---:B-123--:R-:W-:Y:S02]  /*28e0*/  IMAD R7, R9.reuse, 0x100, R0 ;  /* 0x0000010009077824 */ /* 0x04efe400078e0200 */
[----:B------:R-:W-:Y:S01]  /*28f0*/  VIADD R9, R9, 0x8 ;  /* 0x0000000809097836 */ /* 0x000fe20000000000 */
[----:B---3--:R-:W1:Y:S01]  /*2900*/  LDS R14, [R11+0x200] ;  /* 0x000200000b0e7984 */ /* 0x008e620000000800 */
[----:B0-----:R-:W-:-:S03]  /*2910*/  IMAD.WIDE.U32 R6, R7, 0x8, R4 ;  /* 0x0000000807067825 */ /* 0x001fc600078e0004 */
[----:B------:R-:W0:Y:S04]  /*2920*/  LDS R13, [R11+0x600] ;  /* 0x000600000b0d7984 */ /* 0x000e280000000800 */
[----:B--2---:R2:W3:Y:S04]  /*2930*/  LDS R17, [R11+0xa00] ;  /* 0x000a00000b117984 */ /* 0x0044e80000000800 */
[----:B------:R2:W4:Y:S04]  /*2940*/  LDS R18, [R11+0xe00] ;  /* 0x000e00000b127984 */ /* 0x0005280000000800 */
[----:B------:R2:W2:Y:S04]  /*2950*/  LDS R19, [R11+0x1200] ;  /* 0x001200000b137984 */ /* 0x0004a80000000800 */
[----:B------:R0:W2:Y:S04]  /*2960*/  LDS R16, [R11+0x1600] ;  /* 0x001600000b107984 */ /* 0x0000a80000000800 */
[----:B------:R0:W2:Y:S04]  /*2970*/  LDS R12, [R11+0x1a00] ;  /* 0x001a00000b0c7984 */ /* 0x0000a80000000800 */
[----:B------:R0:W2:Y:S01]  /*2980*/  LDS R10, [R11+0x1e00] ;  /* 0x001e00000b0a7984 */ /* 0x0000a20000000800 */
[----:B-1----:R-:W-:-:S02]  /*2990*/  ISETP.NE.AND P0, PT, R14, RZ, PT ;  /* 0x000000ff0e00720c */ /* 0x002fc40003f05270 */
[----:B0-----:R-:W-:-:S11]  /*29a0*/  ISETP.NE.AND P1, PT, R13, RZ, PT ;  /* 0x000000ff0d00720c */ /* 0x001fd60003f25270 */
[----:B---34-:R-:W-:Y:S05]  /*29b0*/  @!P0 BRA `(.L_x_189) ;  /* 0x0000000000088947 */ /* 0x018fea0003800000 */
[----:B------:R-:W-:-:S05]  /*29c0*/  IMAD.MOV.U32 R15, RZ, RZ, RZ ;  /* 0x000000ffff0f7224 */ /* 0x000fca00078e00ff */
[----:B------:R0:W-:Y:S02]  /*29d0*/  REDG.E.ADD.64.STRONG.GPU desc[UR20][R6.64+0x400], R14 ;  /* 0x0004000e0600798e */ /* 0x0001e4000c12e514 */
.L_x_189:
[----:B------:R-:W-:Y:S05]  /*29e0*/  BSYNC.RECONVERGENT B1 ;  /* 0x0000000000017941 */ /* 0x000fea0003800200 */
.L_x_188:
[----:B------:R-:W-:Y:S04]  /*29f0*/  BSSY.RECONVERGENT B1, `(.L_x_190) ;  /* 0x0000005000017945 */ /* 0x000fe80003800200 */
[----:B------:R-:W-:Y:S05]  /*2a00*/  @!P1 BRA `(.L_x_191) ;  /* 0x00000000000c9947 */ /* 0x000fea0003800000 */
[----:B0-----:R-:W-:Y:S02]  /*2a10*/  IMAD.MOV.U32 R14, RZ, RZ, R13 ;  /* 0x000000ffff0e7224 */ /* 0x001fe400078e000d */
[----:B------:R-:W-:-:S05]  /*2a20*/  IMAD.MOV.U32 R15, RZ, RZ, RZ ;  /* 0x000000ffff0f7224 */ /* 0x000fca00078e00ff */
[----:B------:R1:W-:Y:S02]  /*2a30*/  REDG.E.ADD.64.STRONG.GPU desc[UR20][R6.64+0xc00], R14 ;  /* 0x000c000e0600798e */ /* 0x0003e4000c12e514 */
.L_x_191:
[----:B------:R-:W-:Y:S05]  /*2a40*/  BSYNC.RECONVERGENT B1 ;  /* 0x0000000000017941 */ /* 0x000fea0003800200 */
.L_x_190:
[----:B------:R-:W-:Y:S01]  /*2a50*/  ISETP.NE.AND P6, PT, R17, RZ, PT ;  /* 0x000000ff1100720c */ /* 0x000fe20003fc5270 */
[----:B------:R-:W-:Y:S01]  /*2a60*/  BSSY.RECONVERGENT B1, `(.L_x_192) ;  /* 0x000000b000017945 */ /* 0x000fe20003800200 */
[----:B------:R-:W-:Y:S02]  /*2a70*/  ISETP.NE.AND P0, PT, R9, UR27, PT ;  /* 0x0000001b09007c0c */ /* 0x000fe4000bf05270 */
[----:B------:R-:W-:Y:S02]  /*2a80*/  ISETP.NE.AND P1, PT, R18, RZ, PT ;  /* 0x000000ff1200720c */ /* 0x000fe40003f25270 */
[----:B--2---:R-:W-:Y:S02]  /*2a90*/  ISETP.NE.AND P2, PT, R19, RZ, PT ;  /* 0x000000ff1300720c */ /* 0x004fe40003f45270 */
[----:B------:R-:W-:Y:S02]  /*2aa0*/  ISETP.NE.AND P3, PT, R16, RZ, PT ;  /* 0x000000ff1000720c */ /* 0x000fe40003f65270 */
[----:B------:R-:W-:-:S02]  /*2ab0*/  ISETP.NE.AND P4, PT, R12, RZ, PT ;  /* 0x000000ff0c00720c */ /* 0x000fc40003f85270 */
[----:B------:R-:W-:Y:S01]  /*2ac0*/  ISETP.NE.AND P5, PT, R10, RZ, PT ;  /* 0x000000ff0a00720c */ /* 0x000fe20003fa5270 */
[----:B------:R-:W-:-:S12]  /*2ad0*/  @!P6 BRA `(.L_x_193) ;  /* 0x00000000000ce947 */ /* 0x000fd80003800000 */
[----:B01----:R-:W-:Y:S02]  /*2ae0*/  IMAD.MOV.U32 R14, RZ, RZ, R17 ;  /* 0x000000ffff0e7224 */ /* 0x003fe400078e0011 */
[----:B------:R-:W-:-:S05]  /*2af0*/  IMAD.MOV.U32 R15, RZ, RZ, RZ ;  /* 0x000000ffff0f7224 */ /* 0x000fca00078e00ff */
[----:B------:R2:W-:Y:S02]  /*2b00*/  REDG.E.ADD.64.STRONG.GPU desc[UR20][R6.64+0x1400], R14 ;  /* 0x0014000e0600798e */ /* 0x0005e4000c12e514 */
.L_x_193:
[----:B------:R-:W-:Y:S05]  /*2b10*/  BSYNC.RECONVERGENT B1 ;  /* 0x0000000000017941 */ /* 0x000fea0003800200 */
.L_x_192:
[----:B------:R-:W-:Y:S04]  /*2b20*/  BSSY.RECONVERGENT B1, `(.L_x_194) ;  /* 0x0000005000017945 */ /* 0x000fe80003800200 */
[----:B------:R-:W-:Y:S05]  /*2b30*/  @!P1 BRA `(.L_x_195) ;  /* 0x00000000000c9947 */ /* 0x000fea0003800000 */
[----:B012---:R-:W-:Y:S02]  /*2b40*/  IMAD.MOV.U32 R14, RZ, RZ, R18 ;  /* 0x000000ffff0e7224 */ /* 0x007fe400078e0012 */
[----:B------:R-:W-:-:S05]  /*2b50*/  IMAD.MOV.U32 R15, RZ, RZ, RZ ;  /* 0x000000ffff0f7224 */ /* 0x000fca00078e00ff */
[----:B------:R3:W-:Y:S02]  /*2b60*/  REDG.E.ADD.64.STRONG.GPU desc[UR20][R6.64+0x1c00], R14 ;  /* 0x001c000e0600798e */ /* 0x0007e4000c12e514 */
.L_x_195:
[----:B------:R-:W-:Y:S05]  /*2b70*/  BSYNC.RECONVERGENT B1 ;  /* 0x0000000000017941 */ /* 0x000fea0003800200 */
.L_x_194:
[----:B------:R-:W-:Y:S04]  /*2b80*/  BSSY.RECONVERGENT B1, `(.L_x_196) ;  /* 0x0000005000017945 */ /* 0x000fe80003800200 */
[----:B------:R-:W-:Y:S05]  /*2b90*/  @!P2 BRA `(.L_x_197) ;  /* 0x00000000000ca947 */ /* 0x000fea0003800000 */
[----:B0123--:R-:W-:Y:S02]  /*2ba0*/  IMAD.MOV.U32 R14, RZ, RZ, R19 ;  /* 0x000000ffff0e7224 */ /* 0x00ffe400078e0013 */
[----:B------:R-:W-:-:S05]  /*2bb0*/  IMAD.MOV.U32 R15, RZ, RZ, RZ ;  /* 0x000000ffff0f7224 */ /* 0x000fca00078e00ff */
[----:B------:R4:W-:Y:S02]  /*2bc0*/  REDG.E.ADD.64.STRONG.GPU desc[UR20][R6.64+0x2400], R14 ;  /* 0x0024000e0600798e */ /* 0x0009e4000c12e514 */
.L_x_197:
[----:B------:R-:W-:Y:S05]  /*2bd0*/  BSYNC.RECONVERGENT B1 ;  /* 0x0000000000017941 */ /* 0x000fea0003800200 */
.L_x_196:
[----:B------:R-:W-:Y:S04]  /*2be0*/  BSSY.RECONVERGENT B1, `(.L_x_198) ;  /* 0x0000004000017945 */ /* 0x000fe80003800200 */
[----:B------:R-:W-:Y:S05]  /*2bf0*/  @!P3 BRA `(.L_x_199) ;  /* 0x000000000008b947 */ /* 0x000fea0003800000 */
[----:B------:R-:W-:-:S05]  /*2c00*/  IMAD.MOV.U32 R17, RZ, RZ, RZ ;  /* 0x000000ffff117224 */ /* 0x000fca00078e00ff */
[----:B------:R0:W-:Y:S02]  /*2c10*/  REDG.E.ADD.64.STRONG.GPU desc[UR20][R6.64+0x2c00], R16 ;  /* 0x002c00100600798e */ /* 0x0001e4000c12e514 */
.L_x_199:
[----:B------:R-:W-:Y:S05]  /*2c20*/  BSYNC.RECONVERGENT B1 ;  /* 0x0000000000017941 */ /* 0x000fea0003800200 */
.L_x_198:
[----:B------:R-:W-:Y:S04]  /*2c30*/  BSSY.RECONVERGENT B1, `(.L_x_200) ;  /* 0x0000004000017945 */ /* 0x000fe80003800200 */
[----:B------:R-:W-:Y:S05]  /*2c40*/  @!P4 BRA `(.L_x_201) ;  /* 0x000000000008c947 */ /* 0x000fea0003800000 */
[----:B------:R-:W-:-:S05]  /*2c50*/  IMAD.MOV.U32 R13, RZ, RZ, RZ ;  /* 0x000000ffff0d7224 */ /* 0x000fca00078e00ff */
[----:B------:R0:W-:Y:S02]  /*2c60*/  REDG.E.ADD.64.STRONG.GPU desc[UR20][R6.64+0x3400], R12 ;  /* 0x0034000c0600798e */ /* 0x0001e4000c12e514 */
.L_x_201:
[----:B------:R-:W-:Y:S05]  /*2c70*/  BSYNC.RECONVERGENT B1 ;  /* 0x0000000000017941 */ /* 0x000fea0003800200 */
.L_x_200:
[----:B------:R-:W-:Y:S04]  /*2c80*/  BSSY.RECONVERGENT B1, `(.L_x_202) ;  /* 0x0000004000017945 */ /* 0x000fe80003800200 */
[----:B------:R-:W-:Y:S05]  /*2c90*/  @!P5 BRA `(.L_x_203) ;  /* 0x000000000008d947 */ /* 0x000fea0003800000 */
[----:B------:R-:W-:-:S05]  /*2ca0*/  IMAD.MOV.U32 R11, RZ, RZ, RZ ;  /* 0x000000ffff0b7224 */ /* 0x000fca00078e00ff */
[----:B------:R0:W-:Y:S02]  /*2cb0*/  REDG.E.ADD.64.STRONG.GPU desc[UR20][R6.64+0x3c00], R10 ;  /* 0x003c000a0600798e */ /* 0x0001e4000c12e514 */
.L_x_203:
[----:B------:R-:W-:Y:S05]  /*2cc0*/  BSYNC.RECONVERGENT B1 ;  /* 0x0000000000017941 */ /* 0x000fea0003800200 */
.L_x_202:
[----:B------:R-:W-:Y:S05]  /*2cd0*/  @P0 BRA `(.L_x_204) ;  /* 0xfffffff800f80947 */ /* 0x000fea000383ffff */
[----:B------:R-:W-:-:S07]  /*2ce0*/  IMAD.U32 R5, RZ, RZ, UR27 ;  /* 0x0000001bff057e24 */ /* 0x000fce000f8e00ff */
.L_x_187:
[----:B------:R-:W-:-:S09]  /*2cf0*/  UISETP.NE.AND UP0, UPT, UR24, URZ, UPT ;  /* 0x000000ff1800728c */ /* 0x000fd2000bf05270 */
[----:B------:R-:W-:Y:S05]  /*2d00*/  BRA.U !UP0, `(.L_x_152) ;  /* 0x0000000508647547 */ /* 0x000fea000b800000 */
[----:B------:R-:W-:-:S13]  /*2d10*/  ISETP.GE.U32.AND P0, PT, R8, 0x3, PT ;  /* 0x000000030800780c */ /* 0x000fda0003f06070 */
[----:B------:R-:W-:Y:S05]  /*2d20*/  @!P0 BRA `(.L_x_205) ;  /* 0x0000000000bc8947 */ /* 0x000fea0003800000 */
[----:B01234-:R-:W-:Y:S01]  /*2d30*/  IMAD R7, R5, 0x400, R2 ;  /* 0x0000040005077824 */ /* 0x01ffe200078e0202 */
[----:B------:R-:W-:Y:S04]  /*2d40*/  BSSY.RECONVERGENT B1, `(.L_x_206) ;  /* 0x000000f000017945 */ /* 0x000fe80003800200 */
[----:B------:R-:W0:Y:S04]  /*2d50*/  LDS R10, [R7+0x200] ;  /* 0x00020000070a7984 */ /* 0x000e280000000800 */
[----:B------:R-:W1:Y:S04]  /*2d60*/  LDS R12, [R7+0x600] ;  /* 0x00060000070c7984 */ /* 0x000e680000000800 */
[----:B------:R-:W2:Y:S04]  /*2d70*/  LDS R6, [R7+0xa00] ;  /* 0x000a000007067984 */ /* 0x000ea80000000800 */
[----:B------:R-:W3:Y:S01]  /*2d80*/  LDS R4, [R7+0xe00] ;  /* 0x000e000007047984 */ /* 0x000ee20000000800 */
[----:B0-----:R-:W-:-:S02]  /*2d90*/  ISETP.NE.AND P0, PT, R10, RZ, PT ;  /* 0x000000ff0a00720c */ /* 0x001fc40003f05270 */
[----:B-1----:R-:W-:Y:S02]  /*2da0*/  ISETP.NE.AND P1, PT, R12, RZ, PT ;  /* 0x000000ff0c00720c */ /* 0x002fe40003f25270 */
[----:B--2---:R-:W-:Y:S02]  /*2db0*/  ISETP.NE.AND P2, PT, R6, RZ, PT ;  /* 0x000000ff0600720c */ /* 0x004fe40003f45270 */
[----:B---3--:R-:W-:-:S07]  /*2dc0*/  ISETP.NE.AND P3, PT, R4, RZ, PT ;  /* 0x000000ff0400720c */ /* 0x008fce0003f65270 */
[----:B------:R-:W-:Y:S06]  /*2dd0*/  @!P0 BRA `(.L_x_207) ;  /* 0x0000000000148947 */ /* 0x000fec0003800000 */
[----:B------:R-:W0:Y:S01]  /*2de0*/  LDC.64 R8, c[0x0][0x380] ;  /* 0x0000e000ff087b82 */ /* 0x000e220000000a00 */
[----:B------:R-:W-:Y:S02]  /*2df0*/  IMAD R7, R5, 0x100, R0 ;  /* 0x0000010005077824 */ /* 0x000fe400078e0200 */
[----:B------:R-:W-:Y:S02]  /*2e00*/  IMAD.MOV.U32 R11, RZ, RZ, RZ ;  /* 0x000000ffff0b7224 */ /* 0x000fe400078e00ff */
[----:B0-----:R-:W-:-:S05]  /*2e10*/  IMAD.WIDE.U32 R8, R7, 0x8, R8 ;  /* 0x0000000807087825 */ /* 0x001fca00078e0008 */
[----:B------:R0:W-:Y:S02]  /*2e20*/  REDG.E.ADD.64.STRONG.GPU desc[UR20][R8.64+0x400], R10 ;  /* 0x0004000a0800798e */ /* 0x0001e4000c12e514 */
.L_x_207:
[----:B------:R-:W-:Y:S05]  /*2e30*/  BSYNC.RECONVERGENT B1 ;  /* 0x0000000000017941 */ /* 0x000fea0003800200 */
.L_x_206:
        /* <DEDUP_REMOVED lines=9> */
.L_x_209:
[----:B------:R-:W-:Y:S05]  /*2ed0*/  BSYNC.RECONVERGENT B1 ;  /* 0x0000000000017941 */ /* 0x000fea0003800200 */
.L_x_208:
        /* <DEDUP_REMOVED lines=8> */
.L_x_211:
[----:B------:R-:W-:Y:S05]  /*2f60*/  BSYNC.RECONVERGENT B1 ;  /* 0x0000000000017941 */ /* 0x000fea0003800200 */
.L_x_210:
[----:B------:R-:W-:Y:S04]  /*2f70*/  BSSY.RECONVERGENT B1, `(.L_x_212) ;  /* 0x0000009000017945 */ /* 0x000fe80003800200 */
[----:B------:R-:W-:Y:S05]  /*2f80*/  @!P3 BRA `(.L_x_213) ;  /* 0x00000000001cb947 */ /* 0x000fea0003800000 */
[----:B--2---:R-:W2:Y:S01]  /*2f90*/  LDC.64 R6, c[0x0][0x380] ;  /* 0x0000e000ff067b82 */ /* 0x004ea20000000a00 */
[----:B01----:R-:W-:Y:S02]  /*2fa0*/  IMAD R9, R5, 0x100, R0 ;  /* 0x0000010005097824 */ /* 0x003fe400078e0200 */
[----:B------:R-:W-:Y:S02]  /*2fb0*/  IMAD.MOV.U32 R8, RZ, RZ, R4 ;  /* 0x000000ffff087224 */ /* 0x000fe400078e0004 */
[----:B------:R-:W-:-:S04]  /*2fc0*/  VIADD R9, R9, 0x300 ;  /* 0x0000030009097836 */ /* 0x000fc80000000000 */
[----:B--2---:R-:W-:-:S04]  /*2fd0*/  IMAD.WIDE.U32 R6, R9, 0x8, R6 ;  /* 0x0000000809067825 */ /* 0x004fc800078e0006 */
[----:B------:R-:W-:-:S05]  /*2fe0*/  IMAD.MOV.U32 R9, RZ, RZ, RZ ;  /* 0x000000ffff097224 */ /* 0x000fca00078e00ff */
[----:B------:R3:W-:Y:S02]  /*2ff0*/  REDG.E.ADD.64.STRONG.GPU desc[UR20][R6.64+0x400], R8 ;  /* 0x000400080600798e */ /* 0x0007e4000c12e514 */
.L_x_213:
[----:B------:R-:W-:Y:S05]  /*3000*/  BSYNC.RECONVERGENT B1 ;  /* 0x0000000000017941 */ /* 0x000fea0003800200 */
.L_x_212:
[----:B------:R-:W-:-:S07]  /*3010*/  VIADD R5, R5, 0x4 ;  /* 0x0000000405057836 */ /* 0x000fce0000000000 */
.L_x_205:
[----:B------:R-:W-:-:S09]  /*3020*/  UISETP.NE.AND UP0, UPT, UR25, URZ, UPT ;  /* 0x000000ff1900728c */ /* 0x000fd2000bf05270 */
[----:B------:R-:W-:Y:S05]  /*3030*/  BRA.U !UP0, `(.L_x_152) ;  /* 0x0000000108987547 */ /* 0x000fea000b800000 */
[----:B------:R-:W-:-:S13]  /*3040*/  ISETP.NE.AND P0, PT, R3, RZ, PT ;  /* 0x000000ff0300720c */ /* 0x000fda0003f05270 */
[----:B------:R-:W-:Y:S05]  /*3050*/  @!P0 BRA `(.L_x_214) ;  /* 0x0000000000648947 */ /* 0x000fea0003800000 */
[----:B01234-:R-:W-:Y:S01]  /*3060*/  IMAD R6, R5, 0x400, R2 ;  /* 0x0000040005067824 */ /* 0x01ffe200078e0202 */
[----:B------:R-:W-:Y:S04]  /*3070*/  BSSY.RECONVERGENT B1, `(.L_x_215) ;  /* 0x000000c000017945 */ /* 0x000fe80003800200 */
[----:B------:R-:W0:Y:S04]  /*3080*/  LDS R3, [R6+0x200] ;  /* 0x0002000006037984 */ /* 0x000e280000000800 */
        /* <DEDUP_REMOVED lines=10> */
.L_x_216:
[----:B------:R-:W-:Y:S05]  /*3130*/  BSYNC.RECONVERGENT B1 ;  /* 0x0000000000017941 */ /* 0x000fea0003800200 */
.L_x_215:
        /* <DEDUP_REMOVED lines=9> */
.L_x_218:
[----:B------:R-:W-:Y:S05]  /*31d0*/  BSYNC.RECONVERGENT B1 ;  /* 0x0000000000017941 */ /* 0x000fea0003800200 */
.L_x_217:
[----:B------:R-:W-:-:S07]  /*31e0*/  VIADD R5, R5, 0x2 ;  /* 0x0000000205057836 */ /* 0x000fce0000000000 */
.L_x_214:
[----:B------:R-:W-:-:S09]  /*31f0*/  UISETP.NE.AND UP0, UPT, UR9, URZ, UPT ;  /* 0x000000ff0900728c */ /* 0x000fd2000bf05270 */
[----:B------:R-:W-:Y:S05]  /*3200*/  BRA.U !UP0, `(.L_x_152) ;  /* 0x0000000108247547 */ /* 0x000fea000b800000 */
[----:B------:R-:W-:-:S05]  /*3210*/  IMAD R2, R5, 0x400, R2 ;  /* 0x0000040005027824 */ /* 0x000fca00078e0202 */
[----:B-1----:R-:W1:Y:S02]  /*3220*/  LDS R4, [R2+0x200] ;  /* 0x0002000002047984 */ /* 0x002e640000000800 */
[----:B-1----:R-:W-:-:S13]  /*3230*/  ISETP.NE.AND P0, PT, R4, RZ, PT ;  /* 0x000000ff0400720c */ /* 0x002fda0003f05270 */
[----:B------:R-:W-:Y:S05]  /*3240*/  @!P0 BRA `(.L_x_152) ;  /* 0x0000000000148947 */ /* 0x000fea0003800000 */
[----:B------:R-:W1:Y:S01]  /*3250*/  LDC.64 R2, c[0x0][0x380] ;  /* 0x0000e000ff027b82 */ /* 0x000e620000000a00 */
[----:B------:R-:W-:-:S04]  /*3260*/  IMAD R5, R5, 0x100, R0 ;  /* 0x0000010005057824 */ /* 0x000fc800078e0200 */
[----:B-1----:R-:W-:-:S04]  /*3270*/  IMAD.WIDE.U32 R2, R5, 0x8, R2 ;  /* 0x0000000805027825 */ /* 0x002fc800078e0002 */
[----:B------:R-:W-:-:S05]  /*3280*/  IMAD.MOV.U32 R5, RZ, RZ, RZ ;  /* 0x000000ffff057224 */ /* 0x000fca00078e00ff */
[----:B------:R1:W-:Y:S02]  /*3290*/  REDG.E.ADD.64.STRONG.GPU desc[UR20][R2.64+0x400], R4 ;  /* 0x000400040200798e */ /* 0x0003e4000c12e514 */
.L_x_152:
[----:B------:R-:W-:Y:S05]  /*32a0*/  BSYNC.RECONVERGENT B0 ;  /* 0x0000000000007941 */ /* 0x000fea0003800200 */
.L_x_151:
[----:B------:R-:W-:Y:S01]  /*32b0*/  BAR.SYNC.DEFER_BLOCKING 0x0 ;  /* 0x0000000000007b1d */ /* 0x000fe20000010000 */
[----:B------:R-:W-:-:S04]  /*32c0*/  UIADD3 UR6, UP0, UPT, UR6, 0x1, URZ ;  /* 0x0000000106067890 */ /* 0x000fc8000ff1e0ff */
[----:B------:R-:W-:Y:S02]  /*32d0*/  UIADD3.X UR7, UPT, UPT, URZ, UR7, URZ, UP0, !UPT ;  /* 0x00000007ff077290 */ /* 0x000fe400087fe4ff */
[----:B------:R-:W-:-:S04]  /*32e0*/  UISETP.NE.U32.AND UP0, UPT, UR6, UR11, UPT ;  /* 0x0000000b0600728c */ /* 0x000fc8000bf05070 */
[----:B------:R-:W-:-:S09]  /*32f0*/  UISETP.NE.AND.EX UP0, UPT, UR7, UR12, UPT, UP0 ;  /* 0x0000000c0700728c */ /* 0x000fd2000bf05300 */
[----:B------:R-:W-:Y:S05]  /*3300*/  BRA.U UP0, `(.L_x_219) ;  /* 0xffffffcd00d47547 */ /* 0x000fea000b83ffff */
[----:B------:R-:W-:Y:S05]  /*3310*/  EXIT ;  /* 0x000000000000794d */ /* 0x000fea0003800000 */
.L_x_220:
        /* <DEDUP_REMOVED lines=14> */
.L_x_445:


//--------------------- .text._ZN3cub18CUB_300001_SM_10006detail10radix_sort31DeviceRadixSortSingleTileKernelINS1_5radix10policy_hubIffyE10Policy1000ELNS0_9SortOrderE0EffyNS1_21identity_decomposer_tEEEvPKT1_PSA_PKT2_PSE_T3_iiT4_ --------------------------
	.section	.text._ZN3cub18CUB_300001_SM_10006detail10radix_sort31DeviceRadixSortSingleTileKernelINS1_5radix10policy_hubIffyE10Policy1000ELNS0_9SortOrderE0EffyNS1_21identity_decomposer_tEEEvPKT1_PSA_PKT2_PSE_T3_iiT4_,"ax",@progbits
	.align	128
        .global         _ZN3cub18CUB_300001_SM_10006detail10radix_sort31DeviceRadixSortSingleTileKernelINS1_5radix10policy_hubIffyE10Policy1000ELNS0_9SortOrderE0EffyNS1_21identity_decomposer_tEEEvPKT1_PSA_PKT2_PSE_T3_iiT4_
        .type           _ZN3cub18CUB_300001_SM_10006detail10radix_sort31DeviceRadixSortSingleTileKernelINS1_5radix10policy_hubIffyE10Policy1000ELNS0_9SortOrderE0EffyNS1_21identity_decomposer_tEEEvPKT1_PSA_PKT2_PSE_T3_iiT4_,@function
        .size           _ZN3cub18CUB_300001_SM_10006detail10radix_sort31DeviceRadixSortSingleTileKernelINS1_5radix10policy_hubIffyE10Policy1000ELNS0_9SortOrderE0EffyNS1_21identity_decomposer_tEEEvPKT1_PSA_PKT2_PSE_T3_iiT4_,(.L_x_446 - _ZN3cub18CUB_300001_SM_10006detail10radix_sort31DeviceRadixSortSingleTileKernelINS1_5radix10policy_hubIffyE10Policy1000ELNS0_9SortOrderE0EffyNS1_21identity_decomposer_tEEEvPKT1_PSA_PKT2_PSE_T3_iiT4_)
        .other          _ZN3cub18CUB_300001_SM_10006detail10radix_sort31DeviceRadixSortSingleTileKernelINS1_5radix10policy_hubIffyE10Policy1000ELNS0_9SortOrderE0EffyNS1_21identity_decomposer_tEEEvPKT1_PSA_PKT2_PSE_T3_iiT4_,@"STO_CUDA_ENTRY STV_DEFAULT"
_ZN3cub18CUB_300001_SM_10006detail10radix_sort31DeviceRadixSortSingleTileKernelINS1_5radix10policy_hubIffyE10Policy1000ELNS0_9SortOrderE0EffyNS1_21identity_decomposer_tEEEvPKT1_PSA_PKT2_PSE_T3_iiT4_:
.text._ZN3cub18CUB_300001_SM_10006detail10radix_sort31DeviceRadixSortSingleTileKernelINS1_5radix10policy_hubIffyE10Policy1000ELNS0_9SortOrderE0EffyNS1_21identity_decomposer_tEEEvPKT1_PSA_PKT2_PSE_T3_iiT4_:
[----:B------:R-:W-:Y:S01]  /*0000*/  LDC R1, c[0x0][0x37c] ;  /* 0x0000df00ff017b82 */ /* 0x000fe20000000800 */
[----:B------:R-:W0:Y:S01]  /*0010*/  S2R R0, SR_TID.X ;  /* 0x0000000000007919 */ /* 0x000e220000002100 */
[----:B------:R-:W1:Y:S01]  /*0020*/  LDCU UR4, c[0x0][0x3a0] ;  /* 0x00007400ff0477ac */ /* 0x000e620008000800 */
[----:B------:R-:W-:Y:S02]  /*0030*/  IMAD.MOV.U32 R35, RZ, RZ, 0x7fffffff ;  /* 0x7fffffffff237424 */ /* 0x000fe400078e00ff */
[----:B------:R-:W-:Y:S01]  /*0040*/  IMAD.MOV.U32 R36, RZ, RZ, 0x7fffffff ;  /* 0x7fffffffff247424 */ /* 0x000fe200078e00ff */
[----:B------:R-:W2:Y:S01]  /*0050*/  LDCU.64 UR8, c[0x0][0x358] ;  /* 0x00006b00ff0877ac */ /* 0x000ea20008000a00 */
[----:B------:R-:W-:Y:S02]  /*0060*/  IMAD.MOV.U32 R37, RZ, RZ, 0x7fffffff ;  /* 0x7fffffffff257424 */ /* 0x000fe400078e00ff */
[----:B------:R-:W-:Y:S02]  /*0070*/  IMAD.MOV.U32 R38, RZ, RZ, 0x7fffffff ;  /* 0x7fffffffff267424 */ /* 0x000fe400078e00ff */
[----:B------:R-:W-:-:S02]  /*0080*/  IMAD.MOV.U32 R39, RZ, RZ, 0x7fffffff ;  /* 0x7fffffffff277424 */ /* 0x000fc400078e00ff */
[----:B------:R-:W-:Y:S02]  /*0090*/  IMAD.MOV.U32 R29, RZ, RZ, 0x7fffffff ;  /* 0x7fffffffff1d7424 */ /* 0x000fe400078e00ff */
[----:B------:R-:W-:Y:S02]  /*00a0*/  IMAD.MOV.U32 R30, RZ, RZ, 0x7fffffff ;  /* 0x7fffffffff1e7424 */ /* 0x000fe400078e00ff */
[----:B------:R-:W-:Y:S02]  /*00b0*/  IMAD.MOV.U32 R31, RZ, RZ, 0x7fffffff ;  /* 0x7fffffffff1f7424 */ /* 0x000fe400078e00ff */
        /* <DEDUP_REMOVED lines=10> */
[----:B------:R-:W-:Y:S01]  /*0160*/  IMAD.MOV.U32 R49, RZ, RZ, 0x7fffffff ;  /* 0x7fffffffff317424 */ /* 0x000fe200078e00ff */
[----:B------:R-:W3:Y:S01]  /*0170*/  S2UR UR6, SR_CgaCtaId ;  /* 0x00000000000679c3 */ /* 0x000ee20000008800 */
[----:B0-----:R-:W-:Y:S01]  /*0180*/  IMAD R9, R0, 0x13, RZ ;  /* 0x0000001300097824 */ /* 0x001fe200078e02ff */
[----:B------:R-:W0:Y:S03]  /*0190*/  LDCU UR10, c[0x0][0x3ac] ;  /* 0x00007580ff0a77ac */ /* 0x000e260008000800 */
[C---:B------:R-:W-:Y:S01]  /*01a0*/  VIADD R4, R9.reuse, 0x1 ;  /* 0x0000000109047836 */ /* 0x040fe20000000000 */
[C---:B-1----:R-:W-:Y:S01]  /*01b0*/  ISETP.GE.AND P6, PT, R9.reuse, UR4, PT ;  /* 0x0000000409007c0c */ /* 0x042fe2000bfc6270 */
[----:B------:R-:W-:-:S02]  /*01c0*/  VIADD R5, R9, 0x2 ;  /* 0x0000000209057836 */ /* 0x000fc40000000000 */
[C---:B------:R-:W-:Y:S01]  /*01d0*/  VIADD R7, R9.reuse, 0x6 ;  /* 0x0000000609077836 */ /* 0x040fe20000000000 */
[----:B------:R-:W-:Y:S01]  /*01e0*/  ISETP.GE.AND P5, PT, R4, UR4, PT ;  /* 0x0000000404007c0c */ /* 0x000fe2000bfa6270 */
[----:B------:R-:W-:Y:S01]  /*01f0*/  VIADD R4, R9, 0x4 ;  /* 0x0000000409047836 */ /* 0x000fe20000000000 */
[----:B------:R-:W-:Y:S01]  /*0200*/  ISETP.GE.AND P4, PT, R5, UR4, PT ;  /* 0x0000000405007c0c */ /* 0x000fe2000bf86270 */
[----:B------:R-:W-:Y:S01]  /*0210*/  VIADD R5, R9, 0x5 ;  /* 0x0000000509057836 */ /* 0x000fe20000000000 */
[----:B------:R-:W-:Y:S01]  /*0220*/  ISETP.GE.AND P0, PT, R7, UR4, PT ;  /* 0x0000000407007c0c */ /* 0x000fe2000bf06270 */
[C---:B------:R-:W-:Y:S01]  /*0230*/  VIADD R51, R9.reuse, 0x7 ;  /* 0x0000000709337836 */ /* 0x040fe20000000000 */
[----:B------:R-:W-:Y:S01]  /*0240*/  ISETP.GE.AND P2, PT, R4, UR4, PT ;  /* 0x0000000404007c0c */ /* 0x000fe2000bf46270 */
[----:B------:R-:W-:Y:S01]  /*0250*/  VIADD R52, R9, 0x8 ;  /* 0x0000000809347836 */ /* 0x000fe20000000000 */
[----:B------:R-:W-:Y:S01]  /*0260*/  ISETP.GE.AND P1, PT, R5, UR4, PT ;  /* 0x0000000405007c0c */ /* 0x000fe2000bf26270 */
[C---:B------:R-:W-:Y:S01]  /*0270*/  VIADD R53, R9.reuse, 0x9 ;  /* 0x0000000909357836 */ /* 0x040fe20000000000 */
[----:B------:R-:W1:Y:S01]  /*0280*/  LDC.64 R4, c[0x0][0x380] ;  /* 0x0000e000ff047b82 */ /* 0x000e620000000a00 */
[----:B------:R-:W-:Y:S01]  /*0290*/  P2R R50, PR, RZ, 0x1 ;  /* 0x00000001ff327803 */ /* 0x000fe20000000000 */
[C---:B------:R-:W-:Y:S01]  /*02a0*/  VIADD R54, R9.reuse, 0xa ;  /* 0x0000000a09367836 */ /* 0x040fe20000000000 */
[----:B------:R-:W-:Y:S01]  /*02b0*/  P2R R45, PR, RZ, 0x4 ;  /* 0x00000004ff2d7803 */ /* 0x000fe20000000000 */
[C---:B------:R-:W-:Y:S01]  /*02c0*/  VIADD R6, R9.reuse, 0x3 ;  /* 0x0000000309067836 */ /* 0x040fe20000000000 */
[----:B------:R-:W-:Y:S01]  /*02d0*/  P2R R47, PR, RZ, 0x2 ;  /* 0x00000002ff2f7803 */ /* 0x000fe20000000000 */
[C---:B------:R-:W-:Y:S01]  /*02e0*/  VIADD R55, R9.reuse, 0xb ;  /* 0x0000000b09377836 */ /* 0x040fe20000000000 */
[----:B------:R-:W-:Y:S01]  /*02f0*/  P2R R8, PR, RZ, 0x20 ;  /* 0x00000020ff087803 */ /* 0x000fe20000000000 */
[C---:B------:R-:W-:Y:S01]  /*0300*/  VIADD R56, R9.reuse, 0xc ;  /* 0x0000000c09387836 */ /* 0x040fe20000000000 */
[----:B------:R-:W-:Y:S01]  /*0310*/  ISETP.GE.AND P3, PT, R6, UR4, PT ;  /* 0x0000000406007c0c */ /* 0x000fe2000bf66270 */
[C---:B------:R-:W-:Y:S01]  /*0320*/  VIADD R57, R9.reuse, 0xd ;  /* 0x0000000d09397836 */ /* 0x040fe20000000000 */
[----:B------:R-:W-:Y:S01]  /*0330*/  P2R R10, PR, RZ, 0x10 ;  /* 0x00000010ff0a7803 */ /* 0x000fe20000000000 */
[C---:B------:R-:W-:Y:S01]  /*0340*/  VIADD R58, R9.reuse, 0xe ;  /* 0x0000000e093a7836 */ /* 0x040fe20000000000 */
[----:B------:R-:W-:Y:S01]  /*0350*/  P2R R11, PR, RZ, 0x8 ;  /* 0x00000008ff0b7803 */ /* 0x000fe20000000000 */
[C---:B------:R-:W-:Y:S01]  /*0360*/  VIADD R59, R9.reuse, 0xf ;  /* 0x0000000f093b7836 */ /* 0x040fe20000000000 */
[----:B------:R-:W4:Y:S01]  /*0370*/  LDC.64 R6, c[0x0][0x390] ;  /* 0x0000e400ff067b82 */ /* 0x000f220000000a00 */
[----:B------:R-:W-:-:S02]  /*0380*/  VIADD R60, R9, 0x10 ;  /* 0x00000010093c7836 */ /* 0x000fc40000000000 */
[C---:B------:R-:W-:Y:S02]  /*0390*/  VIADD R61, R9.reuse, 0x11 ;  /* 0x00000011093d7836 */ /* 0x040fe40000000000 */
[C---:B------:R-:W-:Y:S02]  /*03a0*/  VIADD R62, R9.reuse, 0x12 ;  /* 0x00000012093e7836 */ /* 0x040fe40000000000 */
[----:B-1----:R-:W-:-:S05]  /*03b0*/  IMAD.WIDE.U32 R4, R9, 0x4, R4 ;  /* 0x0000000409047825 */ /* 0x002fca00078e0004 */
[----:B--2---:R-:W2:Y:S01]  /*03c0*/  @!P0 LDG.E R35, desc[UR8][R4.64+0x18] ;  /* 0x0000180804238981 */ /* 0x004ea2000c1e1900 */
[----:B------:R-:W-:-:S03]  /*03d0*/  ISETP.GE.AND P0, PT, R51, UR4, PT ;  /* 0x0000000433007c0c */ /* 0x000fc6000bf06270 */
[----:B------:R-:W3:Y:S01]  /*03e0*/  @!P6 LDG.E R29, desc[UR8][R4.64] ;  /* 0x00000008041de981 */ /* 0x000ee2000c1e1900 */
[----:B------:R-:W-:-:S03]  /*03f0*/  P2R R51, PR, RZ, 0x1 ;  /* 0x00000001ff337803 */ /* 0x000fc60000000000 */
[----:B------:R-:W2:Y:S01]  /*0400*/  @!P5 LDG.E R30, desc[UR8][R4.64+0x4] ;  /* 0x00000408041ed981 */ /* 0x000ea2000c1e1900 */
[----:B----4-:R-:W-:-:S03]  /*0410*/  IMAD.WIDE.U32 R6, R9, 0x4, R6 ;  /* 0x0000000409067825 */ /* 0x010fc600078e0006 */
[----:B------:R-:W4:Y:S04]  /*0420*/  @!P4 LDG.E R31, desc[UR8][R4.64+0x8] ;  /* 0x00000808041fc981 */ /* 0x000f28000c1e1900 */
[----:B------:R-:W4:Y:S01]  /*0430*/  @!P0 LDG.E R36, desc[UR8][R4.64+0x1c] ;  /* 0x00001c0804248981 */ /* 0x000f22000c1e1900 */
[----:B------:R-:W-:-:S03]  /*0440*/  ISETP.GE.AND P0, PT, R52, UR4, PT ;  /* 0x0000000434007c0c */ /* 0x000fc6000bf06270 */
[----:B------:R-:W4:Y:S01]  /*0450*/  @!P3 LDG.E R32, desc[UR8][R4.64+0xc] ;  /* 0x00000c080420b981 */ /* 0x000f22000c1e1900 */
[----:B------:R-:W-:-:S03]  /*0460*/  P2R R52, PR, RZ, 0x1 ;  /* 0x00000001ff347803 */ /* 0x000fc60000000000 */
[----:B------:R-:W4:Y:S04]  /*0470*/  @!P2 LDG.E R33, desc[UR8][R4.64+0x10] ;  /* 0x000010080421a981 */ /* 0x000f28000c1e1900 */
[----:B------:R-:W4:Y:S04]  /*0480*/  @!P1 LDG.E R34, desc[UR8][R4.64+0x14] ;  /* 0x0000140804229981 */ /* 0x000f28000c1e1900 */
[----:B------:R-:W4:Y:S01]  /*0490*/  @!P0 LDG.E R37, desc[UR8][R4.64+0x20] ;  /* 0x0000200804258981 */ /* 0x000f22000c1e1900 */
[----:B------:R-:W-:-:S04]  /*04a0*/  ISETP.GE.AND P0, PT, R53, UR4, PT ;  /* 0x0000000435007c0c */ /* 0x000fc8000bf06270 */
[----:B------:R-:W-:-:S09]  /*04b0*/  P2R R53, PR, RZ, 0x1 ;  /* 0x00000001ff357803 */ /* 0x000fd20000000000 */
[----:B------:R-:W4:Y:S01]  /*04c0*/  @!P0 LDG.E R38, desc[UR8][R4.64+0x24] ;  /* 0x0000240804268981 */ /* 0x000f22000c1e1900 */
[----:B------:R-:W-:-:S04]  /*04d0*/  ISETP.GE.AND P0, PT, R54, UR4, PT ;  /* 0x0000000436007c0c */ /* 0x000fc8000bf06270 */
[----:B------:R-:W-:-:S09]  /*04e0*/  P2R R54, PR, RZ, 0x1 ;  /* 0x00000001ff367803 */ /* 0x000fd20000000000 */
[----:B------:R-:W4:Y:S01]  /*04f0*/  @!P0 LDG.E R39, desc[UR8][R4.64+0x28] ;  /* 0x0000280804278981 */ /* 0x000f22000c1e1900 */
[----:B------:R-:W-:Y:S02]  /*0500*/  ISETP.GE.AND P0, PT, R55, UR4, PT ;  /* 0x0000000437007c0c */ /* 0x000fe4000bf06270 */
[----:B------:R-:W-:Y:S02]  /*0510*/  ISETP.GE.AND P1, PT, R57, UR4, PT ;  /* 0x0000000439007c0c */ /* 0x000fe4000bf26270 */
[----:B------:R-:W-:Y:S02]  /*0520*/  P2R R55, PR, RZ, 0x1 ;  /* 0x00000001ff377803 */ /* 0x000fe40000000000 */
[----:B------:R-:W-:Y:S02]  /*0530*/  ISETP.GE.AND P2, PT, R58, UR4, PT ;  /* 0x000000043a007c0c */ /* 0x000fe4000bf46270 */
[----:B------:R-:W-:-:S05]  /*0540*/  ISETP.GE.AND P3, PT, R59, UR4, PT ;  /* 0x000000043b007c0c */ /* 0x000fca000bf66270 */
[----:B------:R-:W4:Y:S01]  /*0550*/  @!P0 LDG.E R40, desc[UR8][R4.64+0x2c] ;  /* 0x00002c0804288981 */ /* 0x000f22000c1e1900 */
[----:B------:R-:W-:Y:S02]  /*0560*/  ISETP.GE.AND P0, PT, R56, UR4, PT ;  /* 0x0000000438007c0c */ /* 0x000fe4000bf06270 */
[----:B------:R-:W-:Y:S01]  /*0570*/  ISETP.GE.AND P4, PT, R60, UR4, PT ;  /* 0x000000043c007c0c */ /* 0x000fe2000bf86270 */
[----:B------:R-:W4:Y:S01]  /*0580*/  @!P1 LDG.E R42, desc[UR8][R4.64+0x34] ;  /* 0x00003408042a9981 */ /* 0x000f22000c1e1900 */
[----:B------:R-:W-:Y:S02]  /*0590*/  ISETP.GE.AND P5, PT, R61, UR4, PT ;  /* 0x000000043d007c0c */ /* 0x000fe4000bfa6270 */
[----:B------:R-:W-:Y:S01]  /*05a0*/  ISETP.GE.AND P6, PT, R62, UR4, PT ;  /* 0x000000043e007c0c */ /* 0x000fe2000bfc6270 */
[----:B------:R-:W4:Y:S04]  /*05b0*/  @!P2 LDG.E R43, desc[UR8][R4.64+0x38] ;  /* 0x00003808042ba981 */ /* 0x000f28000c1e1900 */
[----:B------:R-:W4:Y:S04]  /*05c0*/  @!P3 LDG.E R44, desc[UR8][R4.64+0x3c] ;  /* 0x00003c08042cb981 */ /* 0x000f28000c1e1900 */
[----:B------:R-:W4:Y:S04]  /*05d0*/  @!P0 LDG.E R41, desc[UR8][R4.64+0x30] ;  /* 0x0000300804298981 */ /* 0x000f28000c1e1900 */
[----:B------:R-:W4:Y:S04]  /*05e0*/  @!P4 LDG.E R46, desc[UR8][R4.64+0x40] ;  /* 0x00004008042ec981 */ /* 0x000f28000c1e1900 */
[----:B------:R-:W4:Y:S04]  /*05f0*/  @!P5 LDG.E R48, desc[UR8][R4.64+0x44] ;  /* 0x000044080430d981 */ /* 0x000f28000c1e1900 */
[----:B------:R1:W4:Y:S01]  /*0600*/  @!P6 LDG.E R49, desc[UR8][R4.64+0x48] ;  /* 0x000048080431e981 */ /* 0x000322000c1e1900 */
[----:B------:R-:W-:Y:S01]  /*0610*/  P2R R56, PR, RZ, 0x1 ;  /* 0x00000001ff387803 */ /* 0x000fe20000000000 */
[----:B------:R-:W-:Y:S01]  /*0620*/  BAR.SYNC.DEFER_BLOCKING 0x0 ;  /* 0x0000000000007b1d */ /* 0x000fe20000010000 */
[----:B------:R-:W-:-:S04]  /*0630*/  ISETP.NE.AND P0, PT, R55, RZ, PT ;  /* 0x000000ff3700720c */ /* 0x000fc80003f05270 */
[----:B------:R-:W-:Y:S02]  /*0640*/  P2R R55, PR, RZ, 0x1 ;  /* 0x00000001ff377803 */ /* 0x000fe40000000000 */
[----:B------:R-:W-:-:S04]  /*0650*/  ISETP.NE.AND P0, PT, R54, RZ, PT ;  /* 0x000000ff3600720c */ /* 0x000fc80003f05270 */
[----:B------:R-:W-:Y:S02]  /*0660*/  P2R R54, PR, RZ, 0x1 ;  /* 0x00000001ff367803 */ /* 0x000fe40000000000 */
[----:B------:R-:W-:-:S04]  /*0670*/  ISETP.NE.AND P0, PT, R53, RZ, PT ;  /* 0x000000ff3500720c */ /* 0x000fc80003f05270 */
[----:B------:R-:W-:Y:S02]  /*0680*/  P2R R53, PR, RZ, 0x1 ;  /* 0x00000001ff357803 */ /* 0x000fe40000000000 */
[----:B------:R-:W-:-:S04]  /*0690*/  ISETP.NE.AND P0, PT, R52, RZ, PT ;  /* 0x000000ff3400720c */ /* 0x000fc80003f05270 */
[----:B------:R-:W-:Y:S01]  /*06a0*/  P2R R52, PR, RZ, 0x1 ;  /* 0x00000001ff347803 */ /* 0x000fe20000000000 */
[----:B------:R-:W5:Y:S01]  /*06b0*/  @!P1 LDG.E R23, desc[UR8][R6.64+0x34] ;  /* 0x0000340806179981 */ /* 0x000f62000c1e1900 */
[----:B------:R-:W-:-:S03]  /*06c0*/  ISETP.NE.AND P0, PT, R51, RZ, PT ;  /* 0x000000ff3300720c */ /* 0x000fc60003f05270 */
[----:B------:R-:W5:Y:S01]  /*06d0*/  @!P2 LDG.E R24, desc[UR8][R6.64+0x38] ;  /* 0x000038080618a981 */ /* 0x000f62000c1e1900 */
[----:B------:R-:W-:Y:S02]  /*06e0*/  P2R R51, PR, RZ, 0x1 ;  /* 0x00000001ff337803 */ /* 0x000fe40000000000 */
[----:B------:R-:W-:Y:S01]  /*06f0*/  ISETP.NE.AND P0, PT, R50, RZ, PT ;  /* 0x000000ff3200720c */ /* 0x000fe20003f05270 */
[----:B------:R-:W5:Y:S03]  /*0700*/  @!P3 LDG.E R25, desc[UR8][R6.64+0x3c] ;  /* 0x00003c080619b981 */ /* 0x000f66000c1e1900 */
[----:B------:R-:W-:Y:S01]  /*0710*/  P2R R50, PR, RZ, 0x1 ;  /* 0x00000001ff327803 */ /* 0x000fe20000000000 */
[----:B------:R-:W5:Y:S01]  /*0720*/  @!P4 LDG.E R26, desc[UR8][R6.64+0x40] ;  /* 0x00004008061ac981 */ /* 0x000f62000c1e1900 */
[----:B------:R-:W-:-:S03]  /*0730*/  ISETP.NE.AND P0, PT, R47, RZ, PT ;  /* 0x000000ff2f00720c */ /* 0x000fc60003f05270 */
[----:B------:R-:W5:Y:S01]  /*0740*/  @!P5 LDG.E R27, desc[UR8][R6.64+0x44] ;  /* 0x00004408061bd981 */ /* 0x000f62000c1e1900 */
[----:B------:R-:W-:Y:S02]  /*0750*/  P2R R47, PR, RZ, 0x1 ;  /* 0x00000001ff2f7803 */ /* 0x000fe40000000000 */
[----:B------:R-:W-:Y:S01]  /*0760*/  ISETP.NE.AND P0, PT, R45, RZ, PT ;  /* 0x000000ff2d00720c */ /* 0x000fe20003f05270 */
[----:B------:R-:W5:Y:S03]  /*0770*/  @!P6 LDG.E R28, desc[UR8][R6.64+0x48] ;  /* 0x00004808061ce981 */ /* 0x000f66000c1e1900 */
[----:B------:R-:W-:Y:S02]  /*0780*/  P2R R45, PR, RZ, 0x1 ;  /* 0x00000001ff2d7803 */ /* 0x000fe40000000000 */
[----:B------:R-:W-:-:S04]  /*0790*/  ISETP.NE.AND P0, PT, R11, RZ, PT ;  /* 0x000000ff0b00720c */ /* 0x000fc80003f05270 */
[----:B------:R-:W-:Y:S02]  /*07a0*/  P2R R11, PR, RZ, 0x1 ;  /* 0x00000001ff0b7803 */ /* 0x000fe40000000000 */
[----:B------:R-:W-:-:S04]  /*07b0*/  ISETP.NE.AND P0, PT, R10, RZ, PT ;  /* 0x000000ff0a00720c */ /* 0x000fc80003f05270 */
[----:B------:R-:W-:Y:S02]  /*07c0*/  P2R R10, PR, RZ, 0x1 ;  /* 0x00000001ff0a7803 */ /* 0x000fe40000000000 */
[----:B------:R-:W-:-:S04]  /*07d0*/  ISETP.NE.AND P0, PT, R8, RZ, PT ;  /* 0x000000ff0800720c */ /* 0x000fc80003f05270 */
[----:B------:R-:W-:Y:S02]  /*07e0*/  P2R R8, PR, RZ, 0x1 ;  /* 0x00000001ff087803 */ /* 0x000fe40000000000 */
[----:B------:R-:W-:Y:S01]  /*07f0*/  ISETP.GE.AND P0, PT, R9, UR4, PT ;  /* 0x0000000409007c0c */ /* 0x000fe2000bf06270 */
[----:B------:R-:W0:-:S12]  /*0800*/  LDCU.64 UR4, c[0x0][0x3a8] ;  /* 0x00007500ff0477ac */ /* 0x000e180008000a00 */
[----:B------:R-:W5:Y:S01]  /*0810*/  @!P0 LDG.E R2, desc[UR8][R6.64] ;  /* 0x0000000806028981 */ /* 0x000f62000c1e1900 */
[----:B------:R-:W-:-:S13]  /*0820*/  ISETP.NE.AND P0, PT, R8, RZ, PT ;  /* 0x000000ff0800720c */ /* 0x000fda0003f05270 */
        /* <DEDUP_REMOVED lines=21> */
[----:B------:R-:W-:Y:S01]  /*0980*/  ISETP.NE.AND P0, PT, R56, RZ, PT ;  /* 0x000000ff3800720c */ /* 0x000fe20003f05270 */
[----:B------:R-:W-:Y:S01]  /*0990*/  IMAD.MOV.U32 R8, RZ, RZ, -0x1 ;  /* 0xffffffffff087424 */ /* 0x000fe200078e00ff */
[----:B--2---:R-:W-:-:S04]  /*09a0*/  ISETP.GT.AND P1, PT, R30, -0x1, PT ;  /* 0xffffffff1e00780c */ /* 0x004fc80003f24270 */
[----:B-1----:R-:W-:-:S07]  /*09b0*/  SEL R5, R8, 0x80000000, !P1 ;  /* 0x8000000008057807 */ /* 0x002fce0004800000 */
[----:B------:R1:W5:Y:S01]  /*09c0*/  @!P0 LDG.E R22, desc[UR8][R6.64+0x30] ;  /* 0x0000300806168981 */ /* 0x000362000c1e1900 */
[----:B---3--:R-:W-:Y:S02]  /*09d0*/  ISETP.GT.AND P0, PT, R29, -0x1, PT ;  /* 0xffffffff1d00780c */ /* 0x008fe40003f04270 */
[----:B----4-:R-:W-:Y:S02]  /*09e0*/  ISETP.GT.AND P1, PT, R32, -0x1, PT ;  /* 0xffffffff2000780c */ /* 0x010fe40003f24270 */
[----:B------:R-:W-:Y:S02]  /*09f0*/  SEL R4, R8, 0x80000000, !P0 ;  /* 0x8000000008047807 */ /* 0x000fe40004000000 */
[----:B------:R-:W-:Y:S02]  /*0a00*/  ISETP.GT.AND P0, PT, R31, -0x1, PT ;  /* 0xffffffff1f00780c */ /* 0x000fe40003f04270 */
[----:B------:R-:W-:Y:S02]  /*0a10*/  LOP3.LUT R29, R4, R29, RZ, 0x3c, !PT ;  /* 0x0000001d041d7212 */ /* 0x000fe400078e3cff */
[----:B------:R-:W-:-:S02]  /*0a20*/  LOP3.LUT R30, R5, R30, RZ, 0x3c, !PT ;  /* 0x0000001e051e7212 */ /* 0x000fc400078e3cff */
[C---:B------:R-:W-:Y:S02]  /*0a30*/  SEL R4, R8.reuse, 0x80000000, !P0 ;  /* 0x8000000008047807 */ /* 0x040fe40004000000 */
[----:B------:R-:W-:Y:S02]  /*0a40*/  SEL R5, R8, 0x80000000, !P1 ;  /* 0x8000000008057807 */ /* 0x000fe40004800000 */
[----:B------:R-:W-:Y:S02]  /*0a50*/  ISETP.GT.AND P2, PT, R33, -0x1, PT ;  /* 0xffffffff2100780c */ /* 0x000fe40003f44270 */
[----:B------:R-:W-:Y:S02]  /*0a60*/  ISETP.GT.AND P3, PT, R34, -0x1, PT ;  /* 0xffffffff2200780c */ /* 0x000fe40003f64270 */
[----:B------:R-:W-:Y:S02]  /*0a70*/  ISETP.GT.AND P0, PT, R35, -0x1, PT ;  /* 0xffffffff2300780c */ /* 0x000fe40003f04270 */
[----:B------:R-:W-:-:S02]  /*0a80*/  ISETP.GT.AND P1, PT, R36, -0x1, PT ;  /* 0xffffffff2400780c */ /* 0x000fc40003f24270 */
[----:B------:R-:W-:Y:S02]  /*0a90*/  LOP3.LUT R31, R4, R31, RZ, 0x3c, !PT ;  /* 0x0000001f041f7212 */ /* 0x000fe400078e3cff */
[----:B------:R-:W-:Y:S01]  /*0aa0*/  LOP3.LUT R32, R5, R32, RZ, 0x3c, !PT ;  /* 0x0000002005207212 */ /* 0x000fe200078e3cff */
[----:B0-----:R-:W-:Y:S01]  /*0ab0*/  UIADD3 UR7, UPT, UPT, UR4, 0x6, URZ ;  /* 0x0000000604077890 */ /* 0x001fe2000fffe0ff */
[C---:B-1----:R-:W-:Y:S01]  /*0ac0*/  SEL R6, R8.reuse, 0x80000000, !P2 ;  /* 0x8000000008067807 */ /* 0x042fe20005000000 */
[----:B------:R-:W-:Y:S01]  /*0ad0*/  UIADD3 UR5, UPT, UPT, -UR4, UR5, URZ ;  /* 0x0000000504057290 */ /* 0x000fe2000fffe1ff */
[C---:B------:R-:W-:Y:S02]  /*0ae0*/  SEL R7, R8.reuse, 0x80000000, !P3 ;  /* 0x8000000008077807 */ /* 0x040fe40005800000 */
[C---:B------:R-:W-:Y:S02]  /*0af0*/  SEL R4, R8.reuse, 0x80000000, !P0 ;  /* 0x8000000008047807 */ /* 0x040fe40004000000 */
[----:B------:R-:W-:Y:S01]  /*0b00*/  SEL R5, R8, 0x80000000, !P1 ;  /* 0x8000000008057807 */ /* 0x000fe20004800000 */
[----:B------:R-:W-:Y:S01]  /*0b10*/  UMOV UR4, 0x400 ;  /* 0x0000040000047882 */ /* 0x000fe20000000000 */
[----:B------:R-:W-:-:S02]  /*0b20*/  ISETP.GT.AND P2, PT, R37, -0x1, PT ;  /* 0xffffffff2500780c */ /* 0x000fc40003f44270 */
[----:B------:R-:W-:Y:S02]  /*0b30*/  ISETP.GT.AND P3, PT, R38, -0x1, PT ;  /* 0xffffffff2600780c */ /* 0x000fe40003f64270 */
[----:B------:R-:W-:Y:S01]  /*0b40*/  ISETP.GT.AND P0, PT, R39, -0x1, PT ;  /* 0xffffffff2700780c */ /* 0x000fe20003f04270 */
[----:B------:R-:W-:Y:S01]  /*0b50*/  BAR.SYNC.DEFER_BLOCKING 0x0 ;  /* 0x0000000000007b1d */ /* 0x000fe20000010000 */
[----:B------:R-:W-:Y:S01]  /*0b60*/  ISETP.GT.AND P1, PT, R40, -0x1, PT ;  /* 0xffffffff2800780c */ /* 0x000fe20003f24270 */
[----:B------:R-:W-:Y:S01]  /*0b70*/  ULEA UR4, UR6, UR4, 0x18 ;  /* 0x0000000406047291 */ /* 0x000fe2000f8ec0ff */
[----:B------:R-:W-:Y:S02]  /*0b80*/  LOP3.LUT R33, R6, R33, RZ, 0x3c, !PT ;  /* 0x0000002106217212 */ /* 0x000fe400078e3cff */
[----:B------:R-:W-:Y:S02]  /*0b90*/  LOP3.LUT R34, R7, R34, RZ, 0x3c, !PT ;  /* 0x0000002207227212 */ /* 0x000fe400078e3cff */
[----:B------:R-:W-:-:S02]  /*0ba0*/  LOP3.LUT R35, R4, R35, RZ, 0x3c, !PT ;  /* 0x0000002304237212 */ /* 0x000fc400078e3cff */
[----:B------:R-:W-:Y:S02]  /*0bb0*/  LOP3.LUT R36, R5, R36, RZ, 0x3c, !PT ;  /* 0x0000002405247212 */ /* 0x000fe400078e3cff */
[C---:B------:R-:W-:Y:S02]  /*0bc0*/  SEL R6, R8.reuse, 0x80000000, !P2 ;  /* 0x8000000008067807 */ /* 0x040fe40005000000 */
[C---:B------:R-:W-:Y:S02]  /*0bd0*/  SEL R7, R8.reuse, 0x80000000, !P3 ;  /* 0x8000000008077807 */ /* 0x040fe40005800000 */
[C---:B------:R-:W-:Y:S02]  /*0be0*/  SEL R4, R8.reuse, 0x80000000, !P0 ;  /* 0x8000000008047807 */ /* 0x040fe40004000000 */
[----:B------:R-:W-:Y:S02]  /*0bf0*/  SEL R5, R8, 0x80000000, !P1 ;  /* 0x8000000008057807 */ /* 0x000fe40004800000 */
[----:B------:R-:W-:-:S02]  /*0c00*/  ISETP.GT.AND P2, PT, R41, -0x1, PT ;  /* 0xffffffff2900780c */ /* 0x000fc40003f44270 */
[----:B------:R-:W-:Y:S02]  /*0c10*/  ISETP.GT.AND P3, PT, R42, -0x1, PT ;  /* 0xffffffff2a00780c */ /* 0x000fe40003f64270 */
[----:B------:R-:W-:Y:S02]  /*0c20*/  ISETP.GT.AND P0, PT, R43, -0x1, PT ;  /* 0xffffffff2b00780c */ /* 0x000fe40003f04270 */
[----:B------:R-:W-:Y:S02]  /*0c30*/  ISETP.GT.AND P1, PT, R44, -0x1, PT ;  /* 0xffffffff2c00780c */ /* 0x000fe40003f24270 */
        /* <DEDUP_REMOVED lines=8> */
[----:B------:R-:W-:-:S02]  /*0cc0*/  LEA R45, R0, UR4, 0x2 ;  /* 0x00000004002d7c11 */ /* 0x000fc4000f8e10ff */
[----:B------:R-:W-:Y:S02]  /*0cd0*/  ISETP.GT.AND P0, PT, R46, -0x1, PT ;  /* 0xffffffff2e00780c */ /* 0x000fe40003f04270 */
[----:B------:R-:W-:Y:S02]  /*0ce0*/  ISETP.GT.AND P1, PT, R48, -0x1, PT ;  /* 0xffffffff3000780c */ /* 0x000fe40003f24270 */
[----:B------:R-:W-:Y:S01]  /*0cf0*/  ISETP.GT.AND P2, PT, R49, -0x1, PT ;  /* 0xffffffff3100780c */ /* 0x000fe20003f44270 */
[----:B------:R-:W-:Y:S01]  /*0d00*/  IMAD R47, R0, 0x80, R45 ;  /* 0x00000080002f7824 */ /* 0x000fe200078e022d */
[----:B------:R-:W-:Y:S02]  /*0d10*/  LOP3.LUT R42, R7, R42, RZ, 0x3c, !PT ;  /* 0x0000002a072a7212 */ /* 0x000fe400078e3cff */
[----:B------:R-:W-:Y:S02]  /*0d20*/  LOP3.LUT R43, R4, R43, RZ, 0x3c, !PT ;  /* 0x0000002b042b7212 */ /* 0x000fe400078e3cff */
[----:B------:R-:W-:-:S02]  /*0d30*/  LOP3.LUT R44, R5, R44, RZ, 0x3c, !PT ;  /* 0x0000002c052c7212 */ /* 0x000fc400078e3cff */
[----:B------:R-:W-:Y:S02]  /*0d40*/  SHF.R.U32.HI R123, RZ, 0x5, R0 ;  /* 0x00000005ff7b7819 */ /* 0x000fe40000011600 */
[C---:B------:R-:W-:Y:S02]  /*0d50*/  SEL R5, R8.reuse, 0x80000000, !P0 ;  /* 0x8000000008057807 */ /* 0x040fe40004000000 */
[C---:B------:R-:W-:Y:S02]  /*0d60*/  SEL R7, R8.reuse, 0x80000000, !P1 ;  /* 0x8000000008077807 */ /* 0x040fe40004800000 */
[----:B------:R-:W-:Y:S01]  /*0d70*/  SEL R4, R8, 0x80000000, !P2 ;  /* 0x8000000008047807 */ /* 0x000fe20005000000 */
[----:B------:R-:W-:Y:S01]  /*0d80*/  IMAD R51, R0, -0x38, R47 ;  /* 0xffffffc800337824 */ /* 0x000fe200078e022f */
[----:B------:R-:W-:Y:S02]  /*0d90*/  LOP3.LUT R41, R6, R41, RZ, 0x3c, !PT ;  /* 0x0000002906297212 */ /* 0x000fe400078e3cff */
[----:B------:R-:W-:-:S02]  /*0da0*/  LOP3.LUT R46, R5, R46, RZ, 0x3c, !PT ;  /* 0x0000002e052e7212 */ /* 0x000fc400078e3cff */
[----:B------:R-:W-:Y:S02]  /*0db0*/  LOP3.LUT R48, R7, R48, RZ, 0x3c, !PT ;  /* 0x0000003007307212 */ /* 0x000fe400078e3cff */
[----:B------:R-:W-:Y:S02]  /*0dc0*/  LOP3.LUT R49, R4, R49, RZ, 0x3c, !PT ;  /* 0x0000003104317212 */ /* 0x000fe400078e3cff */
[----:B------:R-:W-:-:S07]  /*0dd0*/  LEA R50, R123, UR4, 0x2 ;  /* 0x000000047b327c11 */ /* 0x000fce000f8e10ff */
.L_x_222:
[----:B------:R-:W-:Y:S01]  /*0de0*/  UISETP.LT.AND UP0, UPT, UR5, 0x6, UPT ;  /* 0x000000060500788c */ /* 0x000fe2000bf01270 */
[C---:B------:R-:W-:Y:S01]  /*0df0*/  ISETP.NE.AND P0, PT, R29.reuse, 0x7fffffff, PT ;  /* 0x7fffffff1d00780c */ /* 0x040fe20003f05270 */
[----:B------:R-:W-:Y:S01]  /*0e00*/  UIADD3 UR6, UPT, UPT, UR7, -0x6, URZ ;  /* 0xfffffffa07067890 */ /* 0x000fe2000fffe0ff */
[----:B------:R-:W-:Y:S01]  /*0e10*/  STS [R45], RZ ;  /* 0x000000ff2d007388 */ /* 0x000fe20000000800 */
[----:B------:R-:W-:Y:S01]  /*0e20*/  USEL UR4, UR5, 0x6, UP0 ;  /* 0x0000000605047887 */ /* 0x000fe20008000000 */
[----:B0-----:R-:W-:Y:S01]  /*0e30*/  SEL R4, R29, 0x80000000, P0 ;  /* 0x800000001d047807 */ /* 0x001fe20000000000 */
[----:B------:R-:W-:Y:S01]  /*0e40*/  UISETP.GE.AND UP0, UPT, UR7, UR10, UPT ;  /* 0x0000000a0700728c */ /* 0x000fe2000bf06270 */
[----:B------:R-:W-:Y:S01]  /*0e50*/  STS [R45+0x400], RZ ;  /* 0x000400ff2d007388 */ /* 0x000fe20000000800 */
[----:B------:R-:W-:Y:S01]  /*0e60*/  UBMSK UR4, URZ, UR4 ;  /* 0x00000004ff04729b */ /* 0x000fe20008000000 */
[----:B------:R-:W-:Y:S02]  /*0e70*/  SHF.R.U32.HI R4, RZ, UR6, R4 ;  /* 0x00000006ff047c19 */ /* 0x000fe40008011604 */
[----:B------:R-:W-:Y:S01]  /*0e80*/  STS [R45+0x800], RZ ;  /* 0x000800ff2d007388 */ /* 0x000fe20000000800 */
[----:B------:R-:W-:-:S02]  /*0e90*/  ISETP.NE.AND P0, PT, R30, 0x7fffffff, PT ;  /* 0x7fffffff1e00780c */ /* 0x000fc40003f05270 */
[----:B------:R-:W-:Y:S01]  /*0ea0*/  LOP3.LUT R4, R4, UR4, RZ, 0xc0, !PT ;  /* 0x0000000404047c12 */ /* 0x000fe2000f8ec0ff */
[----:B------:R-:W-:Y:S01]  /*0eb0*/  STS [R45+0xc00], RZ ;  /* 0x000c00ff2d007388 */ /* 0x000fe20000000800 */
[C---:B------:R-:W-:Y:S02]  /*0ec0*/  ISETP.NE.AND P2, PT, R123.reuse, 0x6, PT ;  /* 0x000000067b00780c */ /* 0x040fe40003f45270 */
[----:B------:R-:W-:Y:S01]  /*0ed0*/  ISETP.NE.AND P3, PT, R123, 0x7, PT ;  /* 0x000000077b00780c */ /* 0x000fe20003f65270 */
[----:B------:R-:W-:Y:S01]  /*0ee0*/  IMAD.SHL.U32 R5, R4, 0x400, RZ ;  /* 0x0000040004057824 */ /* 0x000fe200078e00ff */
[----:B------:R-:W-:Y:S01]  /*0ef0*/  SHF.R.U32.HI R4, RZ, 0x4, R4 ;  /* 0x00000004ff047819 */ /* 0x000fe20000011604 */
[----:B------:R-:W-:Y:S03]  /*0f00*/  STS [R45+0x1000], RZ ;  /* 0x001000ff2d007388 */ /* 0x000fe60000000800 */
[----:B------:R-:W-:Y:S01]  /*0f10*/  LOP3.LUT R54, R5, 0x7c00, RZ, 0xc0, !PT ;  /* 0x00007c0005367812 */ /* 0x000fe200078ec0ff */
[----:B------:R-:W-:Y:S01]  /*0f20*/  STS [R45+0x1400], RZ ;  /* 0x001400ff2d007388 */ /* 0x000fe20000000800 */
[----:B------:R-:W-:-:S03]  /*0f30*/  LOP3.LUT R4, R4, 0xffffffe, RZ, 0xc0, !PT ;  /* 0x0ffffffe04047812 */ /* 0x000fc600078ec0ff */
[----:B------:R-:W-:Y:S01]  /*0f40*/  STS [R45+0x1800], RZ ;  /* 0x001800ff2d007388 */ /* 0x000fe20000000800 */
[----:B------:R-:W-:Y:S02]  /*0f50*/  IADD3 R54, PT, PT, R4, R45, R54 ;  /* 0x0000002d04367210 */ /* 0x000fe40007ffe036 */
[----:B------:R-:W-:Y:S01]  /*0f60*/  SEL R4, R30, 0x80000000, P0 ;  /* 0x800000001e047807 */ /* 0x000fe20000000000 */
[----:B------:R-:W-:Y:S01]  /*0f70*/  STS [R45+0x1c00], RZ ;  /* 0x001c00ff2d007388 */ /* 0x000fe20000000800 */
[----:B------:R-:W-:Y:S02]  /*0f80*/  ISETP.NE.AND P0, PT, R31, 0x7fffffff, PT ;  /* 0x7fffffff1f00780c */ /* 0x000fe40003f05270 */
[----:B------:R-:W-:Y:S01]  /*0f90*/  SHF.R.U32.HI R4, RZ, UR6, R4 ;  /* 0x00000006ff047c19 */ /* 0x000fe20008011604 */
[----:B------:R-:W-:Y:S03]  /*0fa0*/  STS [R45+0x2000], RZ ;  /* 0x002000ff2d007388 */ /* 0x000fe60000000800 */
[----:B------:R-:W-:Y:S01]  /*0fb0*/  LOP3.LUT R4, R4, UR4, RZ, 0xc0, !PT ;  /* 0x0000000404047c12 */ /* 0x000fe2000f8ec0ff */
[----:B------:R-:W-:Y:S03]  /*0fc0*/  STS [R45+0x2400], RZ ;  /* 0x002400ff2d007388 */ /* 0x000fe60000000800 */
[----:B------:R-:W-:Y:S01]  /*0fd0*/  SHF.R.U32.HI R6, RZ, 0x4, R4 ;  /* 0x00000004ff067819 */ /* 0x000fe20000011604 */
[----:B------:R-:W-:Y:S01]  /*0fe0*/  STS [R45+0x2800], RZ ;  /* 0x002800ff2d007388 */ /* 0x000fe20000000800 */
[----:B------:R-:W-:-:S02]  /*0ff0*/  IMAD.SHL.U32 R5, R4, 0x400, RZ ;  /* 0x0000040004057824 */ /* 0x000fc400078e00ff */
[----:B------:R-:W-:Y:S01]  /*1000*/  LOP3.LUT R6, R6, 0xffffffe, RZ, 0xc0, !PT ;  /* 0x0ffffffe06067812 */ /* 0x000fe200078ec0ff */
[----:B------:R-:W-:Y:S02]  /*1010*/  STS [R45+0x2c00], RZ ;  /* 0x002c00ff2d007388 */ /* 0x000fe40000000800 */
[----:B------:R-:W-:Y:S02]  /*1020*/  LOP3.LUT R4, R5, 0x7c00, RZ, 0xc0, !PT ;  /* 0x00007c0005047812 */ /* 0x000fe400078ec0ff */
[----:B------:R-:W-:Y:S02]  /*1030*/  STS [R45+0x3000], RZ ;  /* 0x003000ff2d007388 */ /* 0x000fe40000000800 */
[----:B------:R-:W-:Y:S02]  /*1040*/  IADD3 R55, PT, PT, R6, R45, R4 ;  /* 0x0000002d06377210 */ /* 0x000fe40007ffe004 */
[----:B------:R-:W-:Y:S01]  /*1050*/  STS [R45+0x3400], RZ ;  /* 0x003400ff2d007388 */ /* 0x000fe20000000800 */
[----:B------:R-:W-:-:S02]  /*1060*/  SEL R4, R31, 0x80000000, P0 ;  /* 0x800000001f047807 */ /* 0x000fc40000000000 */
[----:B------:R-:W-:Y:S01]  /*1070*/  ISETP.NE.AND P0, PT, R32, 0x7fffffff, PT ;  /* 0x7fffffff2000780c */ /* 0x000fe20003f05270 */
[----:B------:R-:W-:Y:S01]  /*1080*/  STS [R45+0x3800], RZ ;  /* 0x003800ff2d007388 */ /* 0x000fe20000000800 */
[----:B------:R-:W-:-:S03]  /*1090*/  SHF.R.U32.HI R4, RZ, UR6, R4 ;  /* 0x00000006ff047c19 */ /* 0x000fc60008011604 */
[----:B------:R-:W-:Y:S01]  /*10a0*/  STS [R45+0x3c00], RZ ;  /* 0x003c00ff2d007388 */ /* 0x000fe20000000800 */
[----:B------:R-:W-:-:S03]  /*10b0*/  LOP3.LUT R4, R4, UR4, RZ, 0xc0, !PT ;  /* 0x0000000404047c12 */ /* 0x000fc6000f8ec0ff */
[----:B------:R-:W-:Y:S02]  /*10c0*/  STS [R45+0x4000], RZ ;  /* 0x004000ff2d007388 */ /* 0x000fe40000000800 */
[----:B------:R-:W-:Y:S01]  /*10d0*/  IMAD.SHL.U32 R6, R4, 0x400, RZ ;  /* 0x0000040004067824 */ /* 0x000fe200078e00ff */
[----:B------:R-:W-:Y:S01]  /*10e0*/  SHF.R.U32.HI R4, RZ, 0x4, R4 ;  /* 0x00000004ff047819 */ /* 0x000fe20000011604 */
[----:B------:R-:W-:Y:S03]  /*10f0*/  STS [R45+0x4400], RZ ;  /* 0x004400ff2d007388 */ /* 0x000fe60000000800 */
[----:B------:R-:W-:Y:S01]  /*1100*/  LOP3.LUT R6, R6, 0x7c00, RZ, 0xc0, !PT ;  /* 0x00007c0006067812 */ /* 0x000fe200078ec0ff */
[----:B------:R-:W-:Y:S01]  /*1110*/  STS [R45+0x4800], RZ ;  /* 0x004800ff2d007388 */ /* 0x000fe20000000800 */
[----:B------:R-:W-:-:S03]  /*1120*/  LOP3.LUT R57, R4, 0xffffffe, RZ, 0xc0, !PT ;  /* 0x0ffffffe04397812 */ /* 0x000fc600078ec0ff */
[----:B------:R-:W-:Y:S01]  /*1130*/  STS [R45+0x4c00], RZ ;  /* 0x004c00ff2d007388 */ /* 0x000fe20000000800 */
[----:B------:R-:W-:-:S03]  /*1140*/  IADD3 R57, PT, PT, R57, R45, R6 ;  /* 0x0000002d39397210 */ /* 0x000fc60007ffe006 */
[----:B------:R-:W-:Y:S04]  /*1150*/  STS [R45+0x5000], RZ ;  /* 0x005000ff2d007388 */ /* 0x000fe80000000800 */
        /* <DEDUP_REMOVED lines=12> */
[----:B------:R-:W0:Y:S01]  /*1220*/  LDS.U16 R52, [R54] ;  /* 0x0000000036347984 */ /* 0x000e220000000400 */
[----:B------:R-:W1:Y:S02]  /*1230*/  S2R R127, SR_LANEID ;  /* 0x00000000007f7919 */ /* 0x000e640000000000 */
[----:B-1----:R-:W-:Y:S01]  /*1240*/  ISETP.NE.AND P1, PT, R127, 0x1f, PT ;  /* 0x0000001f7f00780c */ /* 0x002fe20003f25270 */
[----:B0-----:R-:W-:-:S05]  /*1250*/  VIADD R5, R52, 0x1 ;  /* 0x0000000134057836 */ /* 0x001fca0000000000 */
[----:B------:R0:W-:Y:S04]  /*1260*/  STS.U16 [R54], R5 ;  /* 0x0000000536007388 */ /* 0x0001e80000000400 */
[----:B------:R-:W1:Y:S01]  /*1270*/  LDS.U16 R56, [R55] ;  /* 0x0000000037387984 */ /* 0x000e620000000400 */
[----:B0-----:R-:W-:Y:S02]  /*1280*/  SEL R5, R32, 0x80000000, P0 ;  /* 0x8000000020057807 */ /* 0x001fe40000000000 */
[----:B------:R-:W-:Y:S02]  /*1290*/  ISETP.NE.AND P0, PT, R33, 0x7fffffff, PT ;  /* 0x7fffffff2100780c */ /* 0x000fe40003f05270 */
[----:B------:R-:W-:-:S04]  /*12a0*/  SHF.R.U32.HI R5, RZ, UR6, R5 ;  /* 0x00000006ff057c19 */ /* 0x000fc80008011605 */
[----:B------:R-:W-:-:S05]  /*12b0*/  LOP3.LUT R5, R5, UR4, RZ, 0xc0, !PT ;  /* 0x0000000405057c12 */ /* 0x000fca000f8ec0ff */
[----:B------:R-:W-:Y:S01]  /*12c0*/  IMAD.SHL.U32 R6, R5, 0x400, RZ ;  /* 0x0000040005067824 */ /* 0x000fe200078e00ff */
[----:B------:R-:W-:-:S04]  /*12d0*/  SHF.R.U32.HI R5, RZ, 0x4, R5 ;  /* 0x00000004ff057819 */ /* 0x000fc80000011605 */
[----:B------:R-:W-:Y:S02]  /*12e0*/  LOP3.LUT R8, R6, 0x7c00, RZ, 0xc0, !PT ;  /* 0x00007c0006087812 */ /* 0x000fe400078ec0ff */
[----:B------:R-:W-:-:S04]  /*12f0*/  LOP3.LUT R5, R5, 0xffffffe, RZ, 0xc0, !PT ;  /* 0x0ffffffe05057812 */ /* 0x000fc800078ec0ff */
[----:B------:R-:W-:Y:S01]  /*1300*/  IADD3 R59, PT, PT, R5, R45, R8 ;  /* 0x0000002d053b7210 */ /* 0x000fe20007ffe008 */
[----:B-1----:R-:W-:-:S05]  /*1310*/  VIADD R4, R56, 0x1 ;  /* 0x0000000138047836 */ /* 0x002fca0000000000 */
        /* <DEDUP_REMOVED lines=9> */
[----:B------:R-:W-:Y:S02]  /*13b0*/  LOP3.LUT R61, R4, 0xffffffe, RZ, 0xc0, !PT ;  /* 0x0ffffffe043d7812 */ /* 0x000fe400078ec0ff */
[----:B------:R-:W-:Y:S02]  /*13c0*/  SEL R5, R34, 0x80000000, P0 ;  /* 0x8000000022057807 */ /* 0x000fe40000000000 */
[----:B------:R-:W-:Y:S02]  /*13d0*/  IADD3 R61, PT, PT, R61, R45, R8 ;  /* 0x0000002d3d3d7210 */ /* 0x000fe40007ffe008 */
[----:B------:R-:W-:Y:S02]  /*13e0*/  SHF.R.U32.HI R5, RZ, UR6, R5 ;  /* 0x00000006ff057c19 */ /* 0x000fe40008011605 */
[----:B------:R-:W-:-:S02]  /*13f0*/  ISETP.NE.AND P0, PT, R35, 0x7fffffff, PT ;  /* 0x7fffffff2300780c */ /* 0x000fc40003f05270 */
[----:B------:R-:W-:Y:S01]  /*1400*/  LOP3.LUT R5, R5, UR4, RZ, 0xc0, !PT ;  /* 0x0000000405057c12 */ /* 0x000fe2000f8ec0ff */
[----:B-1----:R-:W-:-:S05]  /*1410*/  VIADD R6, R58, 0x1 ;  /* 0x000000013a067836 */ /* 0x002fca0000000000 */
[----:B------:R0:W-:Y:S04]  /*1420*/  STS.U16 [R57], R6 ;  /* 0x0000000639007388 */ /* 0x0001e80000000400 */
[----:B------:R-:W1:Y:S01]  /*1430*/  LDS.U16 R60, [R59] ;  /* 0x000000003b3c7984 */ /* 0x000e620000000400 */
[----:B0-----:R-:W-:Y:S01]  /*1440*/  IMAD.SHL.U32 R6, R5, 0x400, RZ ;  /* 0x0000040005067824 */ /* 0x001fe200078e00ff */
        /* <DEDUP_REMOVED lines=151> */
[----:B0-----:R-:W-:-:S04]  /*1dc0*/  SEL R4, R49, 0x80000000, P0 ;  /* 0x8000000031047807 */ /* 0x001fc80000000000 */
[----:B------:R-:W-:Y:S01]  /*1dd0*/  SHF.R.U32.HI R4, RZ, UR6, R4 ;  /* 0x00000006ff047c19 */ /* 0x000fe20008011604 */
[----:B------:R-:W0:Y:S03]  /*1de0*/  S2UR UR6, SR_CgaCtaId ;  /* 0x00000000000679c3 */ /* 0x000e260000008800 */
[----:B------:R-:W-:Y:S01]  /*1df0*/  LOP3.LUT R4, R4, UR4, RZ, 0xc0, !PT ;  /* 0x0000000404047c12 */ /* 0x000fe2000f8ec0ff */
[----:B------:R-:W-:-:S04]  /*1e00*/  UMOV UR4, 0x400 ;  /* 0x0000040000047882 */ /* 0x000fc80000000000 */
[----:B------:R-:W-:Y:S01]  /*1e10*/  IMAD.SHL.U32 R5, R4, 0x400, RZ ;  /* 0x0000040004057824 */ /* 0x000fe200078e00ff */
[----:B------:R-:W-:-:S04]  /*1e20*/  SHF.R.U32.HI R4, RZ, 0x4, R4 ;  /* 0x00000004ff047819 */ /* 0x000fc80000011604 */
[----:B------:R-:W-:Y:S02]  /*1e30*/  LOP3.LUT R8, R5, 0x7c00, RZ, 0xc0, !PT ;  /* 0x00007c0005087812 */ /* 0x000fe400078ec0ff */
[----:B------:R-:W-:-:S04]  /*1e40*/  LOP3.LUT R89, R4, 0xffffffe, RZ, 0xc0, !PT ;  /* 0x0ffffffe04597812 */ /* 0x000fc800078ec0ff */
[----:B------:R-:W-:Y:S01]  /*1e50*/  IADD3 R89, PT, PT, R89, R45, R8 ;  /* 0x0000002d59597210 */ /* 0x000fe20007ffe008 */
[----:B0-----:R-:W-:Y:S01]  /*1e60*/  ULEA UR4, UR6, UR4, 0x18 ;  /* 0x0000000406047291 */ /* 0x001fe2000f8ec0ff */
[----:B-1----:R-:W-:-:S05]  /*1e70*/  VIADD R6, R86, 0x1 ;  /* 0x0000000156067836 */ /* 0x002fca0000000000 */
[----:B------:R-:W-:Y:S04]  /*1e80*/  STS.U16 [R85], R6 ;  /* 0x0000000655007388 */ /* 0x000fe80000000400 */
[----:B------:R-:W0:Y:S02]  /*1e90*/  LDS.U16 R88, [R87] ;  /* 0x0000000057587984 */ /* 0x000e240000000400 */
[----:B0-----:R-:W-:-:S05]  /*1ea0*/  VIADD R4, R88, 0x1 ;  /* 0x0000000158047836 */ /* 0x001fca0000000000 */
[----:B------:R-:W-:Y:S04]  /*1eb0*/  STS.U16 [R87], R4 ;  /* 0x0000000457007388 */ /* 0x000fe80000000400 */
[----:B------:R-:W0:Y:S02]  /*1ec0*/  LDS.U16 R90, [R89] ;  /* 0x00000000595a7984 */ /* 0x000e240000000400 */
[----:B0-----:R-:W-:-:S05]  /*1ed0*/  VIADD R6, R90, 0x1 ;  /* 0x000000015a067836 */ /* 0x001fca0000000000 */
[----:B------:R-:W-:Y:S01]  /*1ee0*/  STS.U16 [R89], R6 ;  /* 0x0000000659007388 */ /* 0x000fe20000000400 */
[----:B------:R-:W-:Y:S06]  /*1ef0*/  BAR.SYNC.DEFER_BLOCKING 0x0 ;  /* 0x0000000000007b1d */ /* 0x000fec0000010000 */
[----:B------:R-:W-:Y:S04]  /*1f00*/  LDS R91, [R47] ;  /* 0x000000002f5b7984 */ /* 0x000fe80000000800 */
[----:B------:R-:W0:Y:S04]  /*1f10*/  LDS R92, [R47+0x4] ;  /* 0x000004002f5c7984 */ /* 0x000e280000000800 */
[----:B------:R-:W1:Y:S04]  /*1f20*/  LDS R93, [R47+0x8] ;  /* 0x000008002f5d7984 */ /* 0x000e680000000800 */
[----:B------:R-:W2:Y:S04]  /*1f30*/  LDS R94, [R47+0xc] ;  /* 0x00000c002f5e7984 */ /* 0x000ea80000000800 */
[----:B------:R-:W3:Y:S04]  /*1f40*/  LDS R95, [R47+0x10] ;  /* 0x000010002f5f7984 */ /* 0x000ee80000000800 */
[----:B------:R-:W4:Y:S04]  /*1f50*/  LDS R96, [R47+0x14] ;  /* 0x000014002f607984 */ /* 0x000f280000000800 */
[----:B------:R-:W4:Y:S04]  /*1f60*/  LDS R97, [R47+0x18] ;  /* 0x000018002f617984 */ /* 0x000f280000000800 */
[----:B------:R-:W4:Y:S04]  /*1f70*/  LDS R98, [R47+0x1c] ;  /* 0x00001c002f627984 */ /* 0x000f280000000800 */
[----:B------:R-:W4:Y:S04]  /*1f80*/  LDS R99, [R47+0x20] ;  /* 0x000020002f637984 */ /* 0x000f280000000800 */
[----:B------:R-:W4:Y:S04]  /*1f90*/  LDS R100, [R47+0x24] ;  /* 0x000024002f647984 */ /* 0x000f280000000800 */
[----:B------:R-:W4:Y:S04]  /*1fa0*/  LDS R101, [R47+0x28] ;  /* 0x000028002f657984 */ /* 0x000f280000000800 */
[----:B------:R-:W4:Y:S01]  /*1fb0*/  LDS R102, [R47+0x2c] ;  /* 0x00002c002f667984 */ /* 0x000f220000000800 */
[----:B0-----:R-:W-:-:S03]  /*1fc0*/  IMAD.IADD R92, R91, 0x1, R92 ;  /* 0x000000015b5c7824 */ /* 0x001fc600078e025c */
[----:B------:R-:W0:Y:S01]  /*1fd0*/  LDS R103, [R47+0x30] ;  /* 0x000030002f677984 */ /* 0x000e220000000800 */
[----:B-1----:R-:W-:-:S03]  /*1fe0*/  IMAD.IADD R93, R93, 0x1, R92 ;  /* 0x000000015d5d7824 */ /* 0x002fc600078e025c */
[----:B------:R-:W1:Y:S01]  /*1ff0*/  LDS R104, [R47+0x34] ;  /* 0x000034002f687984 */ /* 0x000e620000000800 */
[----:B--2---:R-:W-:-:S03]  /*2000*/  IMAD.IADD R94, R94, 0x1, R93 ;  /* 0x000000015e5e7824 */ /* 0x004fc600078e025d */
[----:B------:R-:W2:Y:S01]  /*2010*/  LDS R105, [R47+0x38] ;  /* 0x000038002f697984 */ /* 0x000ea20000000800 */
[----:B---3--:R-:W-:-:S03]  /*2020*/  IMAD.IADD R95, R95, 0x1, R94 ;  /* 0x000000015f5f7824 */ /* 0x008fc600078e025e */
[----:B------:R-:W3:Y:S01]  /*2030*/  LDS R106, [R47+0x3c] ;  /* 0x00003c002f6a7984 */ /* 0x000ee20000000800 */
[----:B----4-:R-:W-:-:S03]  /*2040*/  IMAD.IADD R96, R96, 0x1, R95 ;  /* 0x0000000160607824 */ /* 0x010fc600078e025f */
[----:B------:R-:W4:Y:S01]  /*2050*/  LDS R107, [R47+0x40] ;  /* 0x000040002f6b7984 */ /* 0x000f220000000800 */
[----:B------:R-:W-:-:S03]  /*2060*/  IMAD.IADD R97, R97, 0x1, R96 ;  /* 0x0000000161617824 */ /* 0x000fc600078e0260 */
        /* <DEDUP_REMOVED lines=31> */
[----:B------:R-:W-:-:S04]  /*2260*/  IMAD.IADD R113, R113, 0x1, R112 ;  /* 0x0000000171717824 */ /* 0x000fc800078e0270 */
[----:B0-----:R-:W-:-:S04]  /*2270*/  IMAD.IADD R114, R114, 0x1, R113 ;  /* 0x0000000172727824 */ /* 0x001fc800078e0271 */
[----:B-1----:R-:W-:-:S04]  /*2280*/  IMAD.IADD R115, R115, 0x1, R114 ;  /* 0x0000000173737824 */ /* 0x002fc800078e0272 */
[----:B--2---:R-:W-:-:S04]  /*2290*/  IMAD.IADD R116, R116, 0x1, R115 ;  /* 0x0000000174747824 */ /* 0x004fc800078e0273 */
[----:B---3--:R-:W-:-:S04]  /*22a0*/  IMAD.IADD R117, R117, 0x1, R116 ;  /* 0x0000000175757824 */ /* 0x008fc800078e0274 */
[----:B----4-:R-:W-:-:S04]  /*22b0*/  IMAD.IADD R118, R118, 0x1, R117 ;  /* 0x0000000176767824 */ /* 0x010fc800078e0275 */
[----:B------:R-:W-:-:S04]  /*22c0*/  IMAD.IADD R119, R119, 0x1, R118 ;  /* 0x0000000177777824 */ /* 0x000fc800078e0276 */
[----:B------:R-:W-:-:S04]  /*22d0*/  IMAD.IADD R120, R120, 0x1, R119 ;  /* 0x0000000178787824 */ /* 0x000fc800078e0277 */
[----:B------:R-:W-:-:S04]  /*22e0*/  IMAD.IADD R121, R121, 0x1, R120 ;  /* 0x0000000179797824 */ /* 0x000fc800078e0278 */
[----:B------:R-:W-:-:S04]  /*22f0*/  IMAD.IADD R122, R122, 0x1, R121 ;  /* 0x000000017a7a7824 */ /* 0x000fc800078e0279 */
[----:B------:R-:W-:-:S05]  /*2300*/  IMAD.IADD R124, R5, 0x1, R122 ;  /* 0x00000001057c7824 */ /* 0x000fca00078e027a */
        /* <DEDUP_REMOVED lines=8> */
[----:B------:R-:W0:Y:S02]  /*2390*/  SHFL.UP P0, R125, R126, 0x10, RZ ;  /* 0x060000007e7d7989 */ /* 0x000e2400000000ff */
[----:B0-----:R-:W-:Y:S01]  /*23a0*/  @P0 IMAD.IADD R125, R126, 0x1, R125 ;  /* 0x000000017e7d0824 */ /* 0x001fe200078e027d */
[----:B------:R-:W-:-:S03]  /*23b0*/  ISETP.NE.AND P0, PT, R123, 0x1, PT ;  /* 0x000000017b00780c */ /* 0x000fc60003f05270 */
[----:B------:R-:W-:Y:S01]  /*23c0*/  IMAD.IADD R124, R125, 0x1, -R124 ;  /* 0x000000017d7c7824 */ /* 0x000fe200078e0a7c */
[----:B------:R-:W-:Y:S01]  /*23d0*/  @!P1 STS [R50+0x8400], R125 ;  /* 0x0084007d32009388 */ /* 0x000fe20000000800 */
[----:B------:R-:W-:Y:S01]  /*23e0*/  BAR.SYNC.DEFER_BLOCKING 0x0 ;  /* 0x0000000000007b1d */ /* 0x000fe20000010000 */
[----:B------:R-:W-:-:S05]  /*23f0*/  ISETP.NE.AND P1, PT, R123, 0x4, PT ;  /* 0x000000047b00780c */ /* 0x000fca0003f25270 */
[----:B------:R-:W0:Y:S04]  /*2400*/  LDS.128 R4, [UR4+0x8400] ;  /* 0x00840004ff047984 */ /* 0x000e280008000c00 */
[----:B------:R-:W1:Y:S01]  /*2410*/  LDS.128 R8, [UR4+0x8410] ;  /* 0x00841004ff087984 */ /* 0x000e620008000c00 */
[C---:B0-----:R-:W-:Y:S01]  /*2420*/  SEL R53, R4.reuse, R53, !P0 ;  /* 0x0000003504357207 */ /* 0x041fe20004000000 */
[----:B------:R-:W-:Y:S01]  /*2430*/  IMAD.IADD R5, R4, 0x1, R5 ;  /* 0x0000000104057824 */ /* 0x000fe200078e0205 */
[----:B------:R-:W-:-:S03]  /*2440*/  ISETP.NE.AND P0, PT, R123, 0x2, PT ;  /* 0x000000027b00780c */ /* 0x000fc60003f05270 */
[----:B------:R-:W-:Y:S01]  /*2450*/  IMAD.IADD R6, R6, 0x1, R5 ;  /* 0x0000000106067824 */ /* 0x000fe200078e0205 */
[----:B------:R-:W-:Y:S02]  /*2460*/  SEL R53, R5, R53, !P0 ;  /* 0x0000003505357207 */ /* 0x000fe40004000000 */
[----:B------:R-:W-:Y:S01]  /*2470*/  ISETP.NE.AND P0, PT, R123, 0x3, PT ;  /* 0x000000037b00780c */ /* 0x000fe20003f05270 */
[----:B------:R-:W-:-:S03]  /*2480*/  IMAD.IADD R7, R7, 0x1, R6 ;  /* 0x0000000107077824 */ /* 0x000fc600078e0206 */
[----:B------:R-:W-:Y:S01]  /*2490*/  SEL R53, R6, R53, !P0 ;  /* 0x0000003506357207 */ /* 0x000fe20004000000 */
[----:B-1----:R-:W-:Y:S01]  /*24a0*/  IMAD.IADD R8, R7, 0x1, R8 ;  /* 0x0000000107087824 */ /* 0x002fe200078e0208 */
[----:B------:R-:W-:Y:S02]  /*24b0*/  ISETP.NE.AND P0, PT, R123, 0x5, PT ;  /* 0x000000057b00780c */ /* 0x000fe40003f05270 */
[----:B------:R-:W-:Y:S01]  /*24c0*/  SEL R53, R7, R53, !P1 ;  /* 0x0000003507357207 */ /* 0x000fe20004800000 */
[----:B------:R-:W-:Y:S01]  /*24d0*/  IMAD.IADD R9, R9, 0x1, R8 ;  /* 0x0000000109097824 */ /* 0x000fe200078e0208 */
[----:B------:R-:W-:Y:S02]  /*24e0*/  ISETP.NE.AND P1, PT, R127, RZ, PT ;  /* 0x000000ff7f00720c */ /* 0x000fe40003f25270 */
[----:B------:R-:W-:Y:S01]  /*24f0*/  SEL R53, R8, R53, !P0 ;  /* 0x0000003508357207 */ /* 0x000fe20004000000 */
[----:B------:R-:W-:Y:S01]  /*2500*/  IMAD.IADD R10, R10, 0x1, R9 ;  /* 0x000000010a0a7824 */ /* 0x000fe200078e0209 */
[----:B------:R-:W-:-:S02]  /*2510*/  ISETP.GT.U32.AND P0, PT, R0, 0x1f, PT ;  /* 0x0000001f0000780c */ /* 0x000fc40003f04070 */
[----:B------:R-:W-:Y:S01]  /*2520*/  SEL R53, R9, R53, !P2 ;  /* 0x0000003509357207 */ /* 0x000fe20005000000 */
[----:B------:R-:W-:Y:S01]  /*2530*/  IMAD.IADD R11, R11, 0x1, R10 ;  /* 0x000000010b0b7824 */ /* 0x000fe200078e020a */
[----:B------:R-:W-:Y:S02]  /*2540*/  ISETP.GT.U32.OR P2, PT, R0, 0x1f, P1 ;  /* 0x0000001f0000780c */ /* 0x000fe40000f44470 */
[----:B------:R-:W-:Y:S02]  /*2550*/  SEL R4, R124, RZ, P1 ;  /* 0x000000ff7c047207 */ /* 0x000fe40000800000 */
[----:B------:R-:W-:-:S05]  /*2560*/  SEL R53, R10, R53, !P3 ;  /* 0x000000350a357207 */ /* 0x000fca0005800000 */
[----:B------:R-:W-:Y:S01]  /*2570*/  @P0 IMAD.IADD R124, R53, 0x1, R4 ;  /* 0x00000001357c0824 */ /* 0x000fe200078e0204 */
[----:B------:R-:W-:-:S03]  /*2580*/  ISETP.NE.AND P0, PT, R0, RZ, PT ;  /* 0x000000ff0000720c */ /* 0x000fc60003f05270 */
[----:B------:R-:W-:-:S05]  /*2590*/  @!P2 IMAD.U32 R124, R11, 0x10000, RZ ;  /* 0x000100000b7ca824 */ /* 0x000fca00078e00ff */
[----:B------:R-:W-:Y:S01]  /*25a0*/  @!P2 STS [UR4+0x8428], R124 ;  /* 0x0084287cff00a988 */ /* 0x000fe20008000804 */
[----:B------:R-:W-:Y:S06]  /*25b0*/  BAR.SYNC.DEFER_BLOCKING 0x0 ;  /* 0x0000000000007b1d */ /* 0x000fec0000010000 */
[----:B------:R-:W0:Y:S02]  /*25c0*/  LDS R4, [UR4+0x8428] ;  /* 0x00842804ff047984 */ /* 0x000e240008000800 */
[----:B0-----:R-:W-:-:S05]  /*25d0*/  SEL R5, R4, RZ, P0 ;  /* 0x000000ff04057207 */ /* 0x001fca0000000000 */
[----:B------:R-:W-:-:S04]  /*25e0*/  IMAD.IADD R4, R5, 0x1, R124 ;  /* 0x0000000105047824 */ /* 0x000fc800078e027c */
[--C-:B------:R-:W-:Y:S01]  /*25f0*/  IMAD.IADD R6, R91, 0x1, R4.reuse ;  /* 0x000000015b067824 */ /* 0x100fe200078e0204 */
[----:B------:R-:W-:Y:S01]  /*2600*/  STS [R47], R4 ;  /* 0x000000042f007388 */ /* 0x000fe20000000800 */
[--C-:B------:R-:W-:Y:S02]  /*2610*/  IMAD.IADD R92, R92, 0x1, R4.reuse ;  /* 0x000000015c5c7824 */ /* 0x100fe400078e0204 */
[--C-:B------:R-:W-:Y:S01]  /*2620*/  IMAD.IADD R8, R93, 0x1, R4.reuse ;  /* 0x000000015d087824 */ /* 0x100fe200078e0204 */
[----:B------:R-:W-:Y:S01]  /*2630*/  STS [R47+0x4], R6 ;  /* 0x000004062f007388 */ /* 0x000fe20000000800 */
[--C-:B------:R-:W-:Y:S02]  /*2640*/  IMAD.IADD R94, R94, 0x1, R4.reuse ;  /* 0x000000015e5e7824 */ /* 0x100fe400078e0204 */
[--C-:B------:R-:W-:Y:S01]  /*2650*/  IMAD.IADD R10, R95, 0x1, R4.reuse ;  /* 0x000000015f0a7824 */ /* 0x100fe200078e0204 */
[----:B------:R-:W-:Y:S01]  /*2660*/  STS [R47+0x8], R92 ;  /* 0x0000085c2f007388 */ /* 0x000fe20000000800 */
[----:B------:R-:W-:-:S02]  /*2670*/  IMAD.IADD R96, R96, 0x1, R4 ;  /* 0x0000000160607824 */ /* 0x000fc400078e0204 */
[--C-:B------:R-:W-:Y:S01]  /*2680*/  IMAD.IADD R124, R97, 0x1, R4.reuse ;  /* 0x00000001617c7824 */ /* 0x100fe200078e0204 */
[----:B------:R-:W-:Y:S01]  /*2690*/  STS [R47+0xc], R8 ;  /* 0x00000c082f007388 */ /* 0x000fe20000000800 */
        /* <DEDUP_REMOVED lines=36> */
[----:B------:R-:W-:-:S03]  /*28e0*/  IMAD.IADD R122, R122, 0x1, R4 ;  /* 0x000000017a7a7824 */ /* 0x000fc600078e0204 */
[----:B------:R-:W-:Y:S04]  /*28f0*/  STS [R47+0x40], R106 ;  /* 0x0000406a2f007388 */ /* 0x000fe80000000800 */
        /* <DEDUP_REMOVED lines=15> */
[----:B------:R-:W-:Y:S01]  /*29f0*/  STS [R47+0x80], R122 ;  /* 0x0000807a2f007388 */ /* 0x000fe20000000800 */
[----:B------:R-:W-:Y:S06]  /*2a00*/  BAR.SYNC.DEFER_BLOCKING 0x0 ;  /* 0x0000000000007b1d */ /* 0x000fec0000010000 */
[----:B------:R-:W0:Y:S04]  /*2a10*/  LDS.U16 R5, [R54] ;  /* 0x0000000036057984 */ /* 0x000e280000000400 */
[----:B------:R-:W1:Y:S04]  /*2a20*/  LDS.U16 R55, [R55] ;  /* 0x0000000037377984 */ /* 0x000e680000000400 */
[----:B------:R-:W2:Y:S04]  /*2a30*/  LDS.U16 R57, [R57] ;  /* 0x0000000039397984 */ /* 0x000ea80000000400 */
[----:B------:R-:W3:Y:S04]  /*2a40*/  LDS.U16 R59, [R59] ;  /* 0x000000003b3b7984 */ /* 0x000ee80000000400 */
[----:B------:R-:W4:Y:S04]  /*2a50*/  LDS.U16 R61, [R61] ;  /* 0x000000003d3d7984 */ /* 0x000f280000000400 */
[----:B------:R-:W4:Y:S04]  /*2a60*/  LDS.U16 R63, [R63] ;  /* 0x000000003f3f7984 */ /* 0x000f280000000400 */
[----:B------:R-:W4:Y:S04]  /*2a70*/  LDS.U16 R65, [R65] ;  /* 0x0000000041417984 */ /* 0x000f280000000400 */
[----:B------:R-:W4:Y:S04]  /*2a80*/  LDS.U16 R67, [R67] ;  /* 0x0000000043437984 */ /* 0x000f280000000400 */
[----:B------:R-:W4:Y:S04]  /*2a90*/  LDS.U16 R69, [R69] ;  /* 0x0000000045457984 */ /* 0x000f280000000400 */
[----:B------:R-:W4:Y:S04]  /*2aa0*/  LDS.U16 R71, [R71] ;  /* 0x0000000047477984 */ /* 0x000f280000000400 */
[----:B------:R-:W4:Y:S01]  /*2ab0*/  LDS.U16 R73, [R73] ;  /* 0x0000000049497984 */ /* 0x000f220000000400 */
[----:B0-----:R-:W-:-:S03]  /*2ac0*/  IMAD.IADD R5, R52, 0x1, R5 ;  /* 0x0000000134057824 */ /* 0x001fc600078e0205 */
[----:B------:R-:W0:Y:S01]  /*2ad0*/  LDS.U16 R75, [R75] ;  /* 0x000000004b4b7984 */ /* 0x000e220000000400 */
[----:B-1----:R-:W-:-:S03]  /*2ae0*/  IMAD.IADD R55, R56, 0x1, R55 ;  /* 0x0000000138377824 */ /* 0x002fc600078e0237 */
[----:B------:R-:W1:Y:S01]  /*2af0*/  LDS.U16 R77, [R77] ;  /* 0x000000004d4d7984 */ /* 0x000e620000000400 */
[----:B--2---:R-:W-:-:S03]  /*2b00*/  IMAD.IADD R57, R58, 0x1, R57 ;  /* 0x000000013a397824 */ /* 0x004fc600078e0239 */
[----:B------:R-:W2:Y:S01]  /*2b10*/  LDS.U16 R79, [R79] ;  /* 0x000000004f4f7984 */ /* 0x000ea20000000400 */
[----:B---3--:R-:W-:-:S03]  /*2b20*/  IMAD.IADD R59, R60, 0x1, R59 ;  /* 0x000000013c3b7824 */ /* 0x008fc600078e023b */
[----:B------:R-:W3:Y:S01]  /*2b30*/  LDS.U16 R81, [R81] ;  /* 0x0000000051517984 */ /* 0x000ee20000000400 */
[----:B----4-:R-:W-:-:S03]  /*2b40*/  IMAD.IADD R61, R62, 0x1, R61 ;  /* 0x000000013e3d7824 */ /* 0x010fc600078e023d */
[----:B------:R-:W4:Y:S01]  /*2b50*/  LDS.U16 R83, [R83] ;  /* 0x0000000053537984 */ /* 0x000f220000000400 */
[----:B------:R-:W-:-:S03]  /*2b60*/  IMAD.IADD R63, R64, 0x1, R63 ;  /* 0x00000001403f7824 */ /* 0x000fc600078e023f */
[----:B------:R-:W4:Y:S01]  /*2b70*/  LDS.U16 R85, [R85] ;  /* 0x0000000055557984 */ /* 0x000f220000000400 */
[----:B------:R-:W-:-:S03]  /*2b80*/  IMAD.IADD R65, R66, 0x1, R65 ;  /* 0x0000000142417824 */ /* 0x000fc600078e0241 */
[----:B------:R-:W4:Y:S01]  /*2b90*/  LDS.U16 R87, [R87] ;  /* 0x0000000057577984 */ /* 0x000f220000000400 */
[----:B------:R-:W-:-:S03]  /*2ba0*/  IMAD.IADD R67, R68, 0x1, R67 ;  /* 0x0000000144437824 */ /* 0x000fc600078e0243 */
[----:B------:R-:W4:Y:S01]  /*2bb0*/  LDS.U16 R89, [R89] ;  /* 0x0000000059597984 */ /* 0x000f220000000400 */
[----:B------:R-:W-:Y:S02]  /*2bc0*/  IMAD.IADD R69, R70, 0x1, R69 ;  /* 0x0000000146457824 */ /* 0x000fe400078e0245 */
[----:B------:R-:W-:Y:S02]  /*2bd0*/  IMAD.IADD R71, R72, 0x1, R71 ;  /* 0x0000000148477824 */ /* 0x000fe400078e0247 */
[----:B------:R-:W-:Y:S02]  /*2be0*/  IMAD.IADD R73, R74, 0x1, R73 ;  /* 0x000000014a497824 */ /* 0x000fe400078e0249 */
[----:B0-----:R-:W-:Y:S02]  /*2bf0*/  IMAD.IADD R75, R76, 0x1, R75 ;  /* 0x000000014c4b7824 */ /* 0x001fe400078e024b */
[----:B-1----:R-:W-:Y:S02]  /*2c00*/  IMAD.IADD R77, R78, 0x1, R77 ;  /* 0x000000014e4d7824 */ /* 0x002fe400078e024d */
[----:B--2---:R-:W-:-:S02]  /*2c10*/  IMAD.IADD R79, R80, 0x1, R79 ;  /* 0x00000001504f7824 */ /* 0x004fc400078e024f */
[----:B---3--:R-:W-:Y:S02]  /*2c20*/  IMAD.IADD R81, R82, 0x1, R81 ;  /* 0x0000000152517824 */ /* 0x008fe400078e0251 */
[----:B----4-:R-:W-:Y:S02]  /*2c30*/  IMAD.IADD R83, R84, 0x1, R83 ;  /* 0x0000000154537824 */ /* 0x010fe400078e0253 */
[----:B------:R-:W-:Y:S02]  /*2c40*/  IMAD.IADD R85, R86, 0x1, R85 ;  /* 0x0000000156557824 */ /* 0x000fe400078e0255 */
[----:B------:R-:W-:Y:S02]  /*2c50*/  IMAD.IADD R87, R88, 0x1, R87 ;  /* 0x0000000158577824 */ /* 0x000fe400078e0257 */
[----:B------:R-:W-:Y:S01]  /*2c60*/  IMAD.IADD R89, R90, 0x1, R89 ;  /* 0x000000015a597824 */ /* 0x000fe200078e0259 */
[----:B------:R-:W-:Y:S06]  /*2c70*/  BAR.SYNC.DEFER_BLOCKING 0x0 ;  /* 0x0000000000007b1d */ /* 0x000fec0000010000 */
[----:B------:R-:W-:Y:S05]  /*2c80*/  BRA.U UP0, `(.L_x_221) ;  /* 0x0000000500987547 */ /* 0x000fea000b800000 */
[----:B------:R-:W-:Y:S01]  /*2c90*/  LEA R4, R5, UR4, 0x2 ;  /* 0x0000000405047c11 */ /* 0x000fe2000f8e10ff */
[----:B------:R-:W-:Y:S01]  /*2ca0*/  UIADD3 UR7, UPT, UPT, UR7, 0x6, URZ ;  /* 0x0000000607077890 */ /* 0x000fe2000fffe0ff */
[----:B------:R-:W-:Y:S01]  /*2cb0*/  LEA R5, R55, UR4, 0x2 ;  /* 0x0000000437057c11 */ /* 0x000fe2000f8e10ff */
[----:B------:R-:W-:Y:S01]  /*2cc0*/  UIADD3 UR5, UPT, UPT, UR5, -0x6, URZ ;  /* 0xfffffffa05057890 */ /* 0x000fe2000fffe0ff */
[----:B------:R-:W-:Y:S01]  /*2cd0*/  LEA R6, R57, UR4, 0x2 ;  /* 0x0000000439067c11 */ /* 0x000fe2000f8e10ff */
[----:B------:R0:W-:Y:S01]  /*2ce0*/  STS [R4], R29 ;  /* 0x0000001d04007388 */ /* 0x0001e20000000800 */
[----:B------:R-:W-:Y:S02]  /*2cf0*/  LEA R7, R59, UR4, 0x2 ;  /* 0x000000043b077c11 */ /* 0x000fe4000f8e10ff */
[----:B------:R-:W-:Y:S01]  /*2d00*/  LEA R8, R61, UR4, 0x2 ;  /* 0x000000043d087c11 */ /* 0x000fe2000f8e10ff */
[----:B------:R0:W-:Y:S01]  /*2d10*/  STS [R5], R30 ;  /* 0x0000001e05007388 */ /* 0x0001e20000000800 */
[----:B------:R-:W-:-:S02]  /*2d20*/  LEA R9, R63, UR4, 0x2 ;  /* 0x000000043f097c11 */ /* 0x000fc4000f8e10ff */
[----:B------:R-:W-:Y:S01]  /*2d30*/  LEA R10, R65, UR4, 0x2 ;  /* 0x00000004410a7c11 */ /* 0x000fe2000f8e10ff */
[----:B------:R0:W-:Y:S01]  /*2d40*/  STS [R6], R31 ;  /* 0x0000001f06007388 */ /* 0x0001e20000000800 */
[----:B------:R-:W-:Y:S02]  /*2d50*/  LEA R11, R67, UR4, 0x2 ;  /* 0x00000004430b7c11 */ /* 0x000fe4000f8e10ff */
        /* <DEDUP_REMOVED lines=16> */
[----:B------:R0:W-:Y:S04]  /*2e60*/  STS [R52], R37 ;  /* 0x0000002534007388 */ /* 0x0001e80000000800 */
        /* <DEDUP_REMOVED lines=9> */
[----:B------:R0:W-:Y:S01]  /*2f00*/  STS [R63], R49 ;  /* 0x000000313f007388 */ /* 0x0001e20000000800 */
[----:B------:R-:W-:Y:S06]  /*2f10*/  BAR.SYNC.DEFER_BLOCKING 0x0 ;  /* 0x0000000000007b1d */ /* 0x000fec0000010000 */
[----:B------:R0:W1:Y:S04]  /*2f20*/  LDS R29, [R51] ;  /* 0x00000000331d7984 */ /* 0x0000680000000800 */
[----:B------:R0:W2:Y:S04]  /*2f30*/  LDS R30, [R51+0x4] ;  /* 0x00000400331e7984 */ /* 0x0000a80000000800 */
[----:B------:R0:W3:Y:S04]  /*2f40*/  LDS R31, [R51+0x8] ;  /* 0x00000800331f7984 */ /* 0x0000e80000000800 */
[----:B------:R0:W4:Y:S04]  /*2f50*/  LDS R32, [R51+0xc] ;  /* 0x00000c0033207984 */ /* 0x0001280000000800 */
[----:B------:R0:W0:Y:S04]  /*2f60*/  LDS R33, [R51+0x10] ;  /* 0x0000100033217984 */ /* 0x0000280000000800 */
        /* <DEDUP_REMOVED lines=13> */
[----:B------:R0:W0:Y:S01]  /*3040*/  LDS R49, [R51+0x48] ;  /* 0x0000480033317984 */ /* 0x0000220000000800 */
[----:B------:R-:W-:Y:S06]  /*3050*/  BAR.SYNC.DEFER_BLOCKING 0x0 ;  /* 0x0000000000007b1d */ /* 0x000fec0000010000 */
[----:B-----5:R0:W-:Y:S04]  /*3060*/  STS [R4], R2 ;  /* 0x0000000204007388 */ /* 0x0201e80000000800 */
        /* <DEDUP_REMOVED lines=19> */
[----:B------:R0:W0:Y:S04]  /*31a0*/  LDS R2, [R51] ;  /* 0x0000000033027984 */ /* 0x0000280000000800 */
        /* <DEDUP_REMOVED lines=19> */
[----:B-1234-:R-:W-:Y:S05]  /*32e0*/  BRA `(.L_x_222) ;  /* 0xffffffd800bc7947 */ /* 0x01efea000383ffff */
.L_x_221:
[----:B------:R-:W-:Y:S01]  /*32f0*/  LEA R5, R5, UR4, 0x2 ;  /* 0x0000000405057c11 */ /* 0x000fe2000f8e10ff */
[----:B------:R-:W-:Y:S01]  /*3300*/  IMAD R51, R0, -0x48, R51 ;  /* 0xffffffb800337824 */ /* 0x000fe200078e0233 */
[----:B------:R-:W-:Y:S01]  /*3310*/  LEA R55, R55, UR4, 0x2 ;  /* 0x0000000437377c11 */ /* 0x000fe2000f8e10ff */
[----:B------:R-:W0:Y:S01]  /*3320*/  LDCU.64 UR6, c[0x0][0x3a0] ;  /* 0x00007400ff0677ac */ /* 0x000e220008000a00 */
[----:B------:R-:W-:Y:S01]  /*3330*/  LEA R57, R57, UR4, 0x2 ;  /* 0x0000000439397c11 */ /* 0x000fe2000f8e10ff */
[----:B------:R-:W-:Y:S01]  /*3340*/  STS [R5], R29 ;  /* 0x0000001d05007388 */ /* 0x000fe20000000800 */
[----:B------:R-:W-:Y:S02]  /*3350*/  LEA R59, R59, UR4, 0x2 ;  /* 0x000000043b3b7c11 */ /* 0x000fe4000f8e10ff */
[----:B------:R-:W-:Y:S01]  /*3360*/  LEA R61, R61, UR4, 0x2 ;  /* 0x000000043d3d7c11 */ /* 0x000fe2000f8e10ff */
[----:B------:R-:W-:Y:S01]  /*3370*/  STS [R55], R30 ;  /* 0x0000001e37007388 */ /* 0x000fe20000000800 */
[----:B------:R-:W-:-:S02]  /*3380*/  LEA R63, R63, UR4, 0x2 ;  /* 0x000000043f3f7c11 */ /* 0x000fc4000f8e10ff */
[----:B------:R-:W-:Y:S01]  /*3390*/  LEA R65, R65, UR4, 0x2 ;  /* 0x0000000441417c11 */ /* 0x000fe2000f8e10ff */
[----:B------:R-:W-:Y:S01]  /*33a0*/  STS [R57], R31 ;  /* 0x0000001f39007388 */ /* 0x000fe20000000800 */
[----:B------:R-:W-:Y:S02]  /*33b0*/  LEA R67, R67, UR4, 0x2 ;  /* 0x0000000443437c11 */ /* 0x000fe4000f8e10ff */
[----:B------:R-:W-:Y:S01]  /*33c0*/  LEA R69, R69, UR4, 0x2 ;  /* 0x0000000445457c11 */ /* 0x000fe2000f8e10ff */
[----:B------:R-:W-:Y:S01]  /*33d0*/  STS [R59], R32 ;  /* 0x000000203b007388 */ /* 0x000fe20000000800 */
[----:B------:R-:W-:Y:S02]  /*33e0*/  LEA R71, R71, UR4, 0x2 ;  /* 0x0000000447477c11 */ /* 0x000fe4000f8e10ff */
[----:B------:R-:W-:Y:S01]  /*33f0*/  LEA R73, R73, UR4, 0x2 ;  /* 0x0000000449497c11 */ /* 0x000fe2000f8e10ff */
[----:B------:R-:W-:Y:S01]  /*3400*/  STS [R61], R33 ;  /* 0x000000213d007388 */ /* 0x000fe20000000800 */
[----:B------:R-:W-:Y:S01]  /*3410*/  LEA R75, R75, UR4, 0x2 ;  /* 0x000000044b4b7c11 */ /* 0x000fe2000f8e10ff */
[----:B0-----:R-:W-:Y:S01]  /*3420*/  IMAD.U32 R4, RZ, RZ, UR7 ;  /* 0x00000007ff047e24 */ /* 0x001fe2000f8e00ff */
        /* <DEDUP_REMOVED lines=11> */
[----:B------:R-:W-:-:S03]  /*34e0*/  ISETP.LT.U32.AND P4, PT, R0, UR6, PT ;  /* 0x0000000600007c0c */ /* 0x000fc6000bf81070 */
[----:B------:R-:W-:Y:S01]  /*34f0*/  STS [R71], R38 ;  /* 0x0000002647007388 */ /* 0x000fe20000000800 */
[----:B------:R-:W-:Y:S01]  /*3500*/  ISETP.GT.U32.AND.EX P4, PT, R4, RZ, PT, P4 ;  /* 0x000000ff0400720c */ /* 0x000fe20003f84140 */
[----:B------:R-:W-:Y:S02]  /*3510*/  VIADD R4, R0, 0x100 ;  /* 0x0000010000047836 */ /* 0x000fe40000000000 */
[----:B------:R-:W-:Y:S03]  /*3520*/  STS [R73], R39 ;  /* 0x0000002749007388 */ /* 0x000fe60000000800 */
[----:B------:R-:W-:Y:S01]  /*3530*/  ISETP.LT.U32.AND P2, PT, R4, UR6, PT ;  /* 0x0000000604007c0c */ /* 0x000fe2000bf41070 */
[----:B------:R-:W-:Y:S04]  /*3540*/  STS [R75], R40 ;  /* 0x000000284b007388 */ /* 0x000fe80000000800 */
[----:B------:R-:W-:Y:S04]  /*3550*/  STS [R77], R41 ;  /* 0x000000294d007388 */ /* 0x000fe80000000800 */
[----:B------:R-:W-:Y:S04]  /*3560*/  STS [R79], R42 ;  /* 0x0000002a4f007388 */ /* 0x000fe80000000800 */
[----:B------:R-:W-:Y:S04]  /*3570*/  STS [R81], R43 ;  /* 0x0000002b51007388 */ /* 0x000fe80000000800 */
[----:B------:R-:W-:Y:S04]  /*3580*/  STS [R83], R44 ;  /* 0x0000002c53007388 */ /* 0x000fe80000000800 */
[----:B------:R-:W-:Y:S04]  /*3590*/  STS [R85], R46 ;  /* 0x0000002e55007388 */ /* 0x000fe80000000800 */
[----:B------:R-:W-:Y:S04]  /*35a0*/  STS [R87], R48 ;  /* 0x0000003057007388 */ /* 0x000fe80000000800 */
[----:B------:R-:W-:Y:S01]  /*35b0*/  STS [R89], R49 ;  /* 0x0000003159007388 */ /* 0x000fe20000000800 */
[----:B------:R-:W-:Y:S06]  /*35c0*/  BAR.SYNC.DEFER_BLOCKING 0x0 ;  /* 0x0000000000007b1d */ /* 0x000fec0000010000 */
[----:B------:R-:W0:Y:S04]  /*35d0*/  LDS R30, [R51] ;  /* 0x00000000331e7984 */ /* 0x000e280000000800 */
[----:B------:R-:W1:Y:S04]  /*35e0*/  LDS R31, [R51+0x400] ;  /* 0x00040000331f7984 */ /* 0x000e680000000800 */
[----:B------:R-:W-:Y:S04]  /*35f0*/  LDS R32, [R51+0x800] ;  /* 0x0008000033207984 */ /* 0x000fe80000000800 */
[----:B------:R-:W-:Y:S04]  /*3600*/  LDS R33, [R51+0xc00] ;  /* 0x000c000033217984 */ /* 0x000fe80000000800 */
[----:B------:R-:W-:Y:S04]  /*3610*/  LDS R34, [R51+0x1000] ;  /* 0x0010000033227984 */ /* 0x000fe80000000800 */
[----:B------:R-:W-:Y:S04]  /*3620*/  LDS R35, [R51+0x1400] ;  /* 0x0014000033237984 */ /* 0x000fe80000000800 */
[----:B------:R-:W-:Y:S04]  /*3630*/  LDS R36, [R51+0x1800] ;  /* 0x0018000033247984 */ /* 0x000fe80000000800 */
[----:B------:R-:W-:Y:S04]  /*3640*/  LDS R37, [R51+0x1c00] ;  /* 0x001c000033257984 */ /* 0x000fe80000000800 */
[----:B------:R-:W-:Y:S04]  /*3650*/  LDS R38, [R51+0x2000] ;  /* 0x0020000033267984 */ /* 0x000fe80000000800 */
[----:B------:R-:W-:Y:S04]  /*3660*/  LDS R39, [R51+0x2400] ;  /* 0x0024000033277984 */ /* 0x000fe80000000800 */
[----:B------:R-:W-:Y:S01]  /*3670*/  LDS R40, [R51+0x2800] ;  /* 0x0028000033287984 */ /* 0x000fe20000000800 */
[----:B0-----:R-:W-:-:S03]  /*3680*/  @P4 ISETP.GT.AND P1, PT, R30, -0x1, PT ;  /* 0xffffffff1e00480c */ /* 0x001fc60003f24270 */
        /* <DEDUP_REMOVED lines=8> */
[----:B------:R-:W-:Y:S06]  /*3710*/  BAR.SYNC.DEFER_BLOCKING 0x0 ;  /* 0x0000000000007b1d */ /* 0x000fec0000010000 */
[----:B-----5:R0:W-:Y:S04]  /*3720*/  STS [R5], R2 ;  /* 0x0000000205007388 */ /* 0x0201e80000000800 */
[----:B------:R2:W-:Y:S04]  /*3730*/  STS [R55], R3 ;  /* 0x0000000337007388 */ /* 0x0005e80000000800 */
[----:B------:R3:W-:Y:S01]  /*3740*/  STS [R57], R12 ;  /* 0x0000000c39007388 */ /* 0x0007e20000000800 */
[----:B0-----:R-:W0:Y:S03]  /*3750*/  LDC.64 R4, c[0x0][0x398] ;  /* 0x0000e600ff047b82 */ /* 0x001e260000000a00 */
[----:B------:R-:W-:Y:S04]  /*3760*/  STS [R59], R13 ;  /* 0x0000000d3b007388 */ /* 0x000fe80000000800 */
[----:B------:R4:W-:Y:S01]  /*3770*/  STS [R61], R14 ;  /* 0x0000000e3d007388 */ /* 0x0009e20000000800 */
[----:B--2---:R-:W2:Y:S01]  /*3780*/  LDC.64 R2, c[0x0][0x388] ;  /* 0x0000e200ff027b82 */ /* 0x004ea20000000a00 */
[----:B---3--:R-:W-:-:S02]  /*3790*/  VIADD R12, R0, 0x200 ;  /* 0x00000200000c7836 */ /* 0x008fc40000000000 */
[----:B------:R3:W-:Y:S04]  /*37a0*/  STS [R63], R15 ;  /* 0x0000000f3f007388 */ /* 0x0007e80000000800 */
[----:B------:R1:W-:Y:S01]  /*37b0*/  STS [R65], R16 ;  /* 0x0000001041007388 */ /* 0x0003e20000000800 */
[----:B------:R-:W-:Y:S01]  /*37c0*/  ISETP.LT.U32.AND P3, PT, R12, UR6, PT ;  /* 0x000000060c007c0c */ /* 0x000fe2000bf61070 */
[C---:B----4-:R-:W-:Y:S02]  /*37d0*/  VIADD R14, R0.reuse, 0x300 ;  /* 0x00000300000e7836 */ /* 0x050fe40000000000 */
[----:B------:R4:W-:Y:S01]  /*37e0*/  STS [R67], R17 ;  /* 0x0000001143007388 */ /* 0x0009e20000000800 */
[C---:B------:R-:W-:Y:S01]  /*37f0*/  VIADD R12, R0.reuse, 0x500 ;  /* 0x00000500000c7836 */ /* 0x040fe20000000000 */
[----:B---3--:R-:W-:-:S02]  /*3800*/  LOP3.LUT R15, R0, 0x400, RZ, 0xfc, !PT ;  /* 0x00000400000f7812 */ /* 0x008fc400078efcff */
[----:B------:R-:W-:Y:S01]  /*3810*/  STS [R69], R18 ;  /* 0x0000001245007388 */ /* 0x000fe20000000800 */
[----:B------:R-:W-:Y:S01]  /*3820*/  ISETP.LT.U32.AND P0, PT, R14, UR6, PT ;  /* 0x000000060e007c0c */ /* 0x000fe2000bf01070 */
[----:B-1----:R-:W-:Y:S01]  /*3830*/  IMAD.U32 R16, RZ, RZ, UR7 ;  /* 0x00000007ff107e24 */ /* 0x002fe2000f8e00ff */
[----:B------:R-:W-:Y:S01]  /*3840*/  ISETP.LT.U32.AND P5, PT, R15, UR6, PT ;  /* 0x000000060f007c0c */ /* 0x000fe2000bfa1070 */
[----:B------:R-:W-:Y:S01]  /*3850*/  STS [R71], R19 ;  /* 0x0000001347007388 */ /* 0x000fe20000000800 */
[----:B------:R-:W-:Y:S01]  /*3860*/  IMAD.U32 R15, RZ, RZ, UR7 ;  /* 0x00000007ff0f7e24 */ /* 0x000fe2000f8e00ff */
[----:B------:R-:W-:Y:S01]  /*3870*/  ISETP.LT.U32.AND P6, PT, R12, UR6, PT ;  /* 0x000000060c007c0c */ /* 0x000fe2000bfc1070 */
[----:B----4-:R-:W-:Y:S01]  /*3880*/  @P4 IMAD.MOV.U32 R17, RZ, RZ, -0x1 ;  /* 0xffffffffff114424 */ /* 0x010fe200078e00ff */
[----:B------:R-:W-:Y:S01]  /*3890*/  STS [R73], R20 ;  /* 0x0000001449007388 */ /* 0x000fe20000000800 */
[----:B------:R-:W-:Y:S01]  /*38a0*/  ISETP.GT.U32.AND.EX P2, PT, R16, RZ, PT, P2 ;  /* 0x000000ff1000720c */ /* 0x000fe20003f44120 */
[----:B------:R-:W-:Y:S01]  /*38b0*/  IMAD.U32 R14, RZ, RZ, UR7 ;  /* 0x00000007ff0e7e24 */ /* 0x000fe2000f8e00ff */
[----:B------:R-:W-:Y:S01]  /*38c0*/  ISETP.GT.U32.AND.EX P0, PT, R15, RZ, PT, P0 ;  /* 0x000000ff0f00720c */ /* 0x000fe20003f04100 */
[----:B------:R1:W-:Y:S01]  /*38d0*/  STS [R75], R21 ;  /* 0x000000154b007388 */ /* 0x0003e20000000800 */
[----:B------:R-:W-:Y:S01]  /*38e0*/  @P4 SEL R17, R17, 0x80000000, P1 ;  /* 0x8000000011114807 */ /* 0x000fe20000800000 */
[----:B--2---:R-:W-:Y:S01]  /*38f0*/  IMAD.WIDE.U32 R2, R0, 0x4, R2 ;  /* 0x0000000400027825 */ /* 0x004fe200078e0002 */
[----:B------:R-:W-:Y:S01]  /*3900*/  ISETP.GT.U32.AND.EX P3, PT, R14, RZ, PT, P3 ;  /* 0x000000ff0e00720c */ /* 0x000fe20003f64130 */
[----:B------:R-:W-:Y:S01]  /*3910*/  STS [R77], R22 ;  /* 0x000000164d007388 */ /* 0x000fe20000000800 */
[----:B------:R-:W-:Y:S01]  /*3920*/  ISETP.GT.U32.AND.EX P5, PT, R16, RZ, PT, P5 ;  /* 0x000000ff1000720c */ /* 0x000fe20003fa4150 */
[----:B0-----:R-:W-:Y:S01]  /*3930*/  IMAD.WIDE.U32 R4, R0, 0x4, R4 ;  /* 0x0000000400047825 */ /* 0x001fe200078e0004 */
[----:B------:R-:W-:Y:S01]  /*3940*/  ISETP.GT.U32.AND.EX P6, PT, R16, RZ, PT, P6 ;  /* 0x000000ff1000720c */ /* 0x000fe20003fc4160 */
[----:B------:R0:W-:Y:S01]  /*3950*/  STS [R79], R23 ;  /* 0x000000174f007388 */ /* 0x0001e20000000800 */
[----:B-1----:R-:W-:Y:S01]  /*3960*/  @P4 LOP3.LUT R21, R17, R30, RZ, 0x3c, !PT ;  /* 0x0000001e11154212 */ /* 0x002fe200078e3cff */
[----:B------:R-:W-:-:S02]  /*3970*/  @P2 IMAD.MOV.U32 R12, RZ, RZ, -0x1 ;  /* 0xffffffffff0c2424 */ /* 0x000fc400078e00ff */
[----:B------:R-:W-:Y:S01]  /*3980*/  STS [R81], R24 ;  /* 0x0000001851007388 */ /* 0x000fe20000000800 */
[----:B------:R-:W-:Y:S01]  /*3990*/  @P2 ISETP.GT.AND P1, PT, R31, -0x1, PT ;  /* 0xffffffff1f00280c */ /* 0x000fe20003f24270 */
[----:B------:R-:W-:Y:S02]  /*39a0*/  VIADD R14, R0, 0x600 ;  /* 0x00000600000e7836 */ /* 0x000fe40000000000 */
[----:B------:R1:W-:Y:S01]  /*39b0*/  STS [R83], R25 ;  /* 0x0000001953007388 */ /* 0x0003e20000000800 */
[----:B------:R-:W-:Y:S01]  /*39c0*/  @P2 SEL R12, R12, 0x80000000, P1 ;  /* 0x800000000c0c2807 */ /* 0x000fe20000800000 */
[----:B0-----:R-:W-:Y:S01]  /*39d0*/  @P3 IMAD.MOV.U32 R23, RZ, RZ, -0x1 ;  /* 0xffffffffff173424 */ /* 0x001fe200078e00ff */
[----:B------:R-:W-:Y:S01]  /*39e0*/  ISETP.LT.U32.AND P1, PT, R14, UR6, PT ;  /* 0x000000060e007c0c */ /* 0x000fe2000bf21070 */
[----:B------:R-:W-:Y:S01]  /*39f0*/  STS [R85], R26 ;  /* 0x0000001a55007388 */ /* 0x000fe20000000800 */
[----:B------:R-:W-:Y:S01]  /*3a00*/  @P2 LOP3.LUT R31, R12, R31, RZ, 0x3c, !PT ;  /* 0x0000001f0c1f2212 */ /* 0x000fe200078e3cff */
[C---:B------:R-:W-:Y:S01]  /*3a10*/  VIADD R12, R0.reuse, 0x700 ;  /* 0x00000700000c7836 */ /* 0x040fe20000000000 */
[----:B------:R-:W-:Y:S01]  /*3a20*/  LOP3.LUT R14, R0, 0x800, RZ, 0xfc, !PT ;  /* 0x00000800000e7812 */ /* 0x000fe200078efcff */
[----:B------:R-:W-:Y:S01]  /*3a30*/  STS [R87], R27 ;  /* 0x0000001b57007388 */ /* 0x000fe20000000800 */
[----:B------:R-:W-:-:S02]  /*3a40*/  IMAD.U32 R18, RZ, RZ, UR7 ;  /* 0x00000007ff127e24 */ /* 0x000fc4000f8e00ff */
[----:B-1----:R-:W-:Y:S01]  /*3a50*/  @P5 IMAD.MOV.U32 R25, RZ, RZ, -0x1 ;  /* 0xffffffffff195424 */ /* 0x002fe200078e00ff */
[----:B------:R-:W-:Y:S01]  /*3a60*/  STS [R89], R28 ;  /* 0x0000001c59007388 */ /* 0x000fe20000000800 */
[----:B------:R-:W-:Y:S01]  /*3a70*/  IMAD.U32 R20, RZ, RZ, UR7 ;  /* 0x00000007ff147e24 */ /* 0x000fe2000f8e00ff */
[----:B------:R-:W-:Y:S01]  /*3a80*/  BAR.SYNC.DEFER_BLOCKING 0x0 ;  /* 0x0000000000007b1d */ /* 0x000fe20000010000 */
[----:B------:R-:W-:Y:S01]  /*3a90*/  ISETP.GT.U32.AND.EX P1, PT, R18, RZ, PT, P1 ;  /* 0x000000ff1200720c */ /* 0x000fe20003f24110 */
[----:B------:R-:W-:-:S12]  /*3aa0*/  VIADD R16, R0, 0xb00 ;  /* 0x00000b0000107836 */ /* 0x000fd80000000000 */
[----:B------:R-:W-:Y:S01]  /*3ab0*/  @P1 IMAD.MOV.U32 R18, RZ, RZ, -0x1 ;  /* 0xffffffffff121424 */ /* 0x000fe200078e00ff */
[----:B------:R-:W0:Y:S04]  /*3ac0*/  @P4 LDS R43, [R51] ;  /* 0x00000000332b4984 */ /* 0x000e280000000800 */
[----:B------:R-:W1:Y:S04]  /*3ad0*/  LDS R13, [R51+0x400] ;  /* 0x00040000330d7984 */ /* 0x000e680000000800 */
[----:B------:R-:W2:Y:S04]  /*3ae0*/  LDS R15, [R51+0x800] ;  /* 0x00080000330f7984 */ /* 0x000ea80000000800 */
[----:B------:R-:W3:Y:S04]  /*3af0*/  LDS R17, [R51+0xc00] ;  /* 0x000c000033117984 */ /* 0x000ee80000000800 */
[----:B------:R-:W4:Y:S04]  /*3b00*/  LDS R19, [R51+0x1000] ;  /* 0x0010000033137984 */ /* 0x000f280000000800 */
[----:B------:R-:W-:Y:S04]  /*3b10*/  @P4 STG.E desc[UR8][R2.64], R21 ;  /* 0x0000001502004986 */ /* 0x000fe8000c101908 */
[----:B------:R-:W4:Y:S04]  /*3b20*/  LDS R21, [R51+0x1400] ;  /* 0x0014000033157984 */ /* 0x000f280000000800 */
[----:B0-----:R-:W-:Y:S01]  /*3b30*/  @P4 STG.E desc[UR8][R4.64], R43 ;  /* 0x0000002b04004986 */ /* 0x001fe2000c101908 */
[----:B------:R-:W-:-:S03]  /*3b40*/  @P3 ISETP.GT.AND P4, PT, R32, -0x1, PT ;  /* 0xffffffff2000380c */ /* 0x000fc60003f84270 */
[----:B------:R-:W-:Y:S01]  /*3b50*/  @P2 STG.E desc[UR8][R2.64+0x400], R31 ;  /* 0x0004001f02002986 */ /* 0x000fe2000c101908 */
[----:B------:R-:W-:Y:S02]  /*3b60*/  @P3 SEL R23, R23, 0x80000000, P4 ;  /* 0x8000000017173807 */ /* 0x000fe40002000000 */
[----:B------:R-:W-:Y:S01]  /*3b70*/  @P0 ISETP.GT.AND P4, PT, R33, -0x1, PT ;  /* 0xffffffff2100080c */ /* 0x000fe20003f84270 */
[----:B-1----:R-:W-:Y:S01]  /*3b80*/  @P2 STG.E desc[UR8][R4.64+0x400], R13 ;  /* 0x0004000d04002986 */ /* 0x002fe2000c101908 */
[----:B------:R-:W-:Y:S01]  /*3b90*/  ISETP.LT.U32.AND P2, PT, R12, UR6, PT ;  /* 0x000000060c007c0c */ /* 0x000fe2000bf41070 */
[----:B------:R-:W-:Y:S01]  /*3ba0*/  @P0 IMAD.MOV.U32 R12, RZ, RZ, -0x1 ;  /* 0xffffffffff0c0424 */ /* 0x000fe200078e00ff */
[----:B------:R-:W-:Y:S01]  /*3bb0*/  @P3 LOP3.LUT R23, R23, R32, RZ, 0x3c, !PT ;  /* 0x0000002017173212 */ /* 0x000fe200078e3cff */
[----:B------:R-:W0:Y:S01]  /*3bc0*/  LDS R13, [R51+0x1800] ;  /* 0x00180000330d7984 */ /* 0x000e220000000800 */
[----:B------:R-:W-:Y:S02]  /*3bd0*/  ISETP.GT.U32.AND.EX P2, PT, R20, RZ, PT, P2 ;  /* 0x000000ff1400720c */ /* 0x000fe40003f44120 */
[----:B------:R-:W-:Y:S01]  /*3be0*/  @P0 SEL R12, R12, 0x80000000, P4 ;  /* 0x800000000c0c0807 */ /* 0x000fe20002000000 */
[----:B------:R-:W-:Y:S01]  /*3bf0*/  @P3 STG.E desc[UR8][R2.64+0x800], R23 ;  /* 0x0008001702003986 */ /* 0x000fe2000c101908 */
[----:B------:R-:W-:-:S02]  /*3c00*/  @P5 ISETP.GT.AND P4, PT, R34, -0x1, PT ;  /* 0xffffffff2200580c */ /* 0x000fc40003f84270 */
[----:B------:R-:W-:Y:S01]  /*3c10*/  @P0 LOP3.LUT R33, R12, R33, RZ, 0x3c, !PT ;  /* 0x000000210c210212 */ /* 0x000fe200078e3cff */
[----:B------:R-:W-:Y:S01]  /*3c20*/  VIADD R12, R0, 0x900 ;  /* 0x00000900000c7836 */ /* 0x000fe20000000000 */
[----:B------:R-:W-:Y:S01]  /*3c30*/  @P5 SEL R25, R25, 0x80000000, P4 ;  /* 0x8000000019195807 */ /* 0x000fe20002000000 */
[----:B--2---:R-:W-:Y:S01]  /*3c40*/  @P3 STG.E desc[UR8][R4.64+0x800], R15 ;  /* 0x0008000f04003986 */ /* 0x004fe2000c101908 */
[----:B------:R-:W-:Y:S01]  /*3c50*/  ISETP.LT.U32.AND P4, PT, R14, UR6, PT ;  /* 0x000000060e007c0c */ /* 0x000fe2000bf81070 */
[----:B------:R-:W-:Y:S01]  /*3c60*/  VIADD R14, R0, 0xa00 ;  /* 0x00000a00000e7836 */ /* 0x000fe20000000000 */
[----:B------:R-:W-:Y:S01]  /*3c70*/  @P5 LOP3.LUT R25, R25, R34, RZ, 0x3c, !PT ;  /* 0x0000002219195212 */ /* 0x000fe200078e3cff */
[----:B------:R-:W-:Y:S01]  /*3c80*/  @P0 STG.E desc[UR8][R2.64+0xc00], R33 ;  /* 0x000c002102000986 */ /* 0x000fe2000c101908 */
[----:B------:R-:W-:Y:S01]  /*3c90*/  ISETP.LT.U32.AND P3, PT, R12, UR6, PT ;  /* 0x000000060c007c0c */ /* 0x000fe2000bf61070 */
[----:B------:R-:W-:Y:S02]  /*3ca0*/  @P6 IMAD.MOV.U32 R12, RZ, RZ, -0x1 ;  /* 0xffffffffff0c6424 */ /* 0x000fe400078e00ff */
[----:B---3--:R-:W-:Y:S01]  /*3cb0*/  @P0 STG.E desc[UR8][R4.64+0xc00], R17 ;  /* 0x000c001104000986 */ /* 0x008fe2000c101908 */
[----:B------:R-:W-:-:S03]  /*3cc0*/  @P1 ISETP.GT.AND P0, PT, R36, -0x1, PT ;  /* 0xffffffff2400180c */ /* 0x000fc60003f04270 */
[----:B------:R-:W-:Y:S04]  /*3cd0*/  @P5 STG.E desc[UR8][R2.64+0x1000], R25 ;  /* 0x0010001902005986 */ /* 0x000fe8000c101908 */
[----:B----4-:R1:W-:Y:S01]  /*3ce0*/  @P5 STG.E desc[UR8][R4.64+0x1000], R19 ;  /* 0x0010001304005986 */ /* 0x0103e2000c101908 */
[----:B------:R-:W-:-:S03]  /*3cf0*/  @P6 ISETP.GT.AND P5, PT, R35, -0x1, PT ;  /* 0xffffffff2300680c */ /* 0x000fc60003fa4270 */
[----:B------:R-:W2:Y:S01]  /*3d00*/  LDS R15, [R51+0x1c00] ;  /* 0x001c0000330f7984 */ /* 0x000ea20000000800 */
[----:B------:R-:W-:Y:S02]  /*3d10*/  @P6 SEL R12, R12, 0x80000000, P5 ;  /* 0x800000000c0c6807 */ /* 0x000fe40002800000 */
[----:B------:R-:W-:Y:S01]  /*3d20*/  ISETP.LT.U32.AND P5, PT, R14, UR6, PT ;  /* 0x000000060e007c0c */ /* 0x000fe2000bfa1070 */
[----:B------:R-:W-:Y:S01]  /*3d30*/  IMAD.U32 R14, RZ, RZ, UR7 ;  /* 0x00000007ff0e7e24 */ /* 0x000fe2000f8e00ff */
[----:B------:R-:W3:Y:S01]  /*3d40*/  LDS R17, [R51+0x2000] ;  /* 0x0020000033117984 */ /* 0x000ee20000000800 */
[----:B------:R-:W-:Y:S02]  /*3d50*/  @P6 LOP3.LUT R35, R12, R35, RZ, 0x3c, !PT ;  /* 0x000000230c236212 */ /* 0x000fe400078e3cff */
[----:B-1----:R-:W-:Y:S02]  /*3d60*/  @P1 SEL R19, R18, 0x80000000, P0 ;  /* 0x8000000012131807 */ /* 0x002fe40000000000 */
[----:B------:R-:W-:Y:S01]  /*3d70*/  ISETP.GT.U32.AND.EX P4, PT, R14, RZ, PT, P4 ;  /* 0x000000ff0e00720c */ /* 0x000fe20003f84140 */
[----:B------:R-:W-:Y:S01]  /*3d80*/  @P6 STG.E desc[UR8][R2.64+0x1400], R35 ;  /* 0x0014002302006986 */ /* 0x000fe2000c101908 */
[----:B------:R-:W-:Y:S01]  /*3d90*/  @P1 LOP3.LUT R23, R19, R36, RZ, 0x3c, !PT ;  /* 0x0000002413171212 */ /* 0x000fe200078e3cff */
[----:B------:R-:W-:Y:S01]  /*3da0*/  @P2 IMAD.MOV.U32 R14, RZ, RZ, -0x1 ;  /* 0xffffffffff0e2424 */ /* 0x000fe200078e00ff */
[----:B------:R-:W-:Y:S01]  /*3db0*/  ISETP.LT.U32.AND P0, PT, R16, UR6, PT ;  /* 0x0000000610007c0c */ /* 0x000fe2000bf01070 */
[----:B------:R-:W1:Y:S01]  /*3dc0*/  LDS R19, [R51+0x2400] ;  /* 0x0024000033137984 */ /* 0x000e620000000800 */
[----:B------:R-:W-:Y:S01]  /*3dd0*/  IMAD.U32 R16, RZ, RZ, UR7 ;  /* 0x00000007ff107e24 */ /* 0x000fe2000f8e00ff */
[----:B------:R-:W-:-:S02]  /*3de0*/  LOP3.LUT R12, R0, 0xc00, RZ, 0xfc, !PT ;  /* 0x00000c00000c7812 */ /* 0x000fc400078efcff */
[----:B------:R-:W-:Y:S01]  /*3df0*/  @P6 STG.E desc[UR8][R4.64+0x1400], R21 ;  /* 0x0014001504006986 */ /* 0x000fe2000c101908 */
[----:B------:R-:W-:Y:S02]  /*3e00*/  @P2 ISETP.GT.AND P6, PT, R37, -0x1, PT ;  /* 0xffffffff2500280c */ /* 0x000fe40003fc4270 */
[C---:B------:R-:W-:Y:S01]  /*3e10*/  ISETP.GT.U32.AND.EX P3, PT, R16.reuse, RZ, PT, P3 ;  /* 0x000000ff1000720c */ /* 0x040fe20003f64130 */
[----:B------:R4:W-:Y:S01]  /*3e20*/  @P1 STG.E desc[UR8][R2.64+0x1800], R23 ;  /* 0x0018001702001986 */ /* 0x0009e2000c101908 */
[----:B------:R-:W-:Y:S01]  /*3e30*/  ISETP.GT.U32.AND.EX P5, PT, R16, RZ, PT, P5 ;  /* 0x000000ff1000720c */ /* 0x000fe20003fa4150 */
[----:B------:R-:W-:Y:S02]  /*3e40*/  @P4 IMAD.MOV.U32 R16, RZ, RZ, -0x1 ;  /* 0xffffffffff104424 */ /* 0x000fe400078e00ff */
[----:B0-----:R-:W-:Y:S01]  /*3e50*/  @P1 STG.E desc[UR8][R4.64+0x1800], R13 ;  /* 0x0018000d04001986 */ /* 0x001fe2000c101908 */
[----:B------:R-:W-:Y:S02]  /*3e60*/  ISETP.LT.U32.AND P1, PT, R12, UR6, PT ;  /* 0x000000060c007c0c */ /* 0x000fe4000bf21070 */
[----:B------:R-:W-:Y:S01]  /*3e70*/  @P2 SEL R12, R14, 0x80000000, P6 ;  /* 0x800000000e0c2807 */ /* 0x000fe20003000000 */
[----:B------:R-:W0:Y:S01]  /*3e80*/  LDS R13, [R51+0x2800] ;  /* 0x00280000330d7984 */ /* 0x000e220000000800 */
[----:B------:R-:W-:Y:S01]  /*3e90*/  @P4 ISETP.GT.AND P6, PT, R38, -0x1, PT ;  /* 0xffffffff2600480c */ /* 0x000fe20003fc4270 */
[----:B------:R-:W-:Y:S01]  /*3ea0*/  VIADD R14, R0, 0xd00 ;  /* 0x00000d00000e7836 */ /* 0x000fe20000000000 */
[----:B------:R-:W-:Y:S01]  /*3eb0*/  @P2 LOP3.LUT R37, R12, R37, RZ, 0x3c, !PT ;  /* 0x000000250c252212 */ /* 0x000fe200078e3cff */
[----:B------:R-:W0:Y:S01]  /*3ec0*/  LDS R21, [R51+0x2c00] ;  /* 0x002c000033157984 */ /* 0x000e220000000800 */
[----:B----4-:R-:W-:Y:S01]  /*3ed0*/  @P4 SEL R23, R16, 0x80000000, P6 ;  /* 0x8000000010174807 */ /* 0x010fe20003000000 */
[----:B------:R-:W-:Y:S01]  /*3ee0*/  IMAD.U32 R16, RZ, RZ, UR7 ;  /* 0x00000007ff107e24 */ /* 0x000fe2000f8e00ff */
[----:B------:R-:W-:Y:S01]  /*3ef0*/  @P3 ISETP.GT.AND P6, PT, R39, -0x1, PT ;  /* 0xffffffff2700380c */ /* 0x000fe20003fc4270 */
[----:B------:R-:W-:Y:S01]  /*3f00*/  @P3 IMAD.MOV.U32 R18, RZ, RZ, -0x1 ;  /* 0xffffffffff123424 */ /* 0x000fe200078e00ff */
[----:B------:R-:W-:Y:S01]  /*3f10*/  @P4 LOP3.LUT R23, R23, R38, RZ, 0x3c, !PT ;  /* 0x0000002617174212 */ /* 0x000fe200078e3cff */
[----:B------:R-:W-:Y:S01]  /*3f20*/  @P2 STG.E desc[UR8][R2.64+0x1c00], R37 ;  /* 0x001c002502002986 */ /* 0x000fe2000c101908 */
[----:B------:R-:W-:Y:S01]  /*3f30*/  ISETP.GT.U32.AND.EX P0, PT, R16, RZ, PT, P0 ;  /* 0x000000ff1000720c */ /* 0x000fe20003f04100 */
[----:B------:R-:W-:Y:S01]  /*3f40*/  @P5 IMAD.MOV.U32 R25, RZ, RZ, -0x1 ;  /* 0xffffffffff195424 */ /* 0x000fe200078e00ff */
[----:B------:R-:W-:Y:S01]  /*3f50*/  @P3 SEL R12, R18, 0x80000000, P6 ;  /* 0x80000000120c3807 */ /* 0x000fe20003000000 */
[----:B--2---:R2:W-:Y:S01]  /*3f60*/  @P2 STG.E desc[UR8][R4.64+0x1c00], R15 ;  /* 0x001c000f04002986 */ /* 0x0045e2000c101908 */
[----:B------:R-:W-:Y:S01]  /*3f70*/  @P5 ISETP.GT.AND P2, PT, R40, -0x1, PT ;  /* 0xffffffff2800580c */ /* 0x000fe20003f44270 */
[----:B------:R-:W-:Y:S01]  /*3f80*/  VIADD R18, R0, 0x1200 ;  /* 0x0000120000127836 */ /* 0x000fe20000000000 */
[----:B------:R-:W-:Y:S01]  /*3f90*/  @P3 LOP3.LUT R39, R12, R39, RZ, 0x3c, !PT ;  /* 0x000000270c273212 */ /* 0x000fe200078e3cff */
[----:B------:R-:W-:Y:S01]  /*3fa0*/  VIADD R12, R0, 0xe00 ;  /* 0x00000e00000c7836 */ /* 0x000fe20000000000 */
[----:B------:R-:W-:Y:S01]  /*3fb0*/  @P4 STG.E desc[UR8][R2.64+0x2000], R23 ;  /* 0x0020001702004986 */ /* 0x000fe2000c101908 */
[----:B------:R-:W-:-:S02]  /*3fc0*/  @P5 SEL R25, R25, 0x80000000, P2 ;  /* 0x8000000019195807 */ /* 0x000fc40001000000 */
[----:B------:R-:W-:Y:S01]  /*3fd0*/  ISETP.LT.U32.AND P6, PT, R14, UR6, PT ;  /* 0x000000060e007c0c */ /* 0x000fe2000bfc1070 */
[----:B---3--:R-:W-:Y:S01]  /*3fe0*/  @P4 STG.E desc[UR8][R4.64+0x2000], R17 ;  /* 0x0020001104004986 */ /* 0x008fe2000c101908 */
[----:B------:R-:W-:Y:S01]  /*3ff0*/  ISETP.LT.U32.AND P2, PT, R12, UR6, PT ;  /* 0x000000060c007c0c */ /* 0x000fe2000bf41070 */
[----:B------:R-:W-:Y:S01]  /*4000*/  VIADD R14, R0, 0xf00 ;  /* 0x00000f00000e7836 */ /* 0x000fe20000000000 */
[----:B------:R-:W-:Y:S01]  /*4010*/  @P5 LOP3.LUT R25, R25, R40, RZ, 0x3c, !PT ;  /* 0x0000002819195212 */ /* 0x000fe200078e3cff */
[----:B------:R-:W-:Y:S01]  /*4020*/  @P3 STG.E desc[UR8][R2.64+0x2400], R39 ;  /* 0x0024002702003986 */ /* 0x000fe2000c101908 */
[----:B------:R-:W-:Y:S01]  /*4030*/  @P0 IMAD.MOV.U32 R12, RZ, RZ, -0x1 ;  /* 0xffffffffff0c0424 */ /* 0x000fe200078e00ff */
[----:B------:R-:W-:Y:S01]  /*4040*/  ISETP.GT.U32.AND.EX P6, PT, R16, RZ, PT, P6 ;  /* 0x000000ff1000720c */ /* 0x000fe20003fc4160 */
[----:B--2---:R-:W-:Y:S01]  /*4050*/  IMAD.U32 R15, RZ, RZ, UR7 ;  /* 0x00000007ff0f7e24 */ /* 0x004fe2000f8e00ff */
[----:B-1----:R-:W-:Y:S01]  /*4060*/  @P3 STG.E desc[UR8][R4.64+0x2400], R19 ;  /* 0x0024001304003986 */ /* 0x002fe2000c101908 */
[----:B------:R-:W-:-:S02]  /*4070*/  @P0 ISETP.GT.AND P3, PT, R41, -0x1, PT ;  /* 0xffffffff2900080c */ /* 0x000fc40003f64270 */
[----:B------:R-:W-:Y:S01]  /*4080*/  ISETP.LT.U32.AND P4, PT, R14, UR6, PT ;  /* 0x000000060e007c0c */ /* 0x000fe2000bf81070 */
[----:B------:R1:W-:Y:S01]  /*4090*/  @P5 STG.E desc[UR8][R2.64+0x2800], R25 ;  /* 0x0028001902005986 */ /* 0x0003e2000c101908 */
[----:B------:R-:W-:Y:S02]  /*40a0*/  @P0 SEL R12, R12, 0x80000000, P3 ;  /* 0x800000000c0c0807 */ /* 0x000fe40001800000 */
[----:B------:R-:W-:Y:S01]  /*40b0*/  LOP3.LUT R14, R0, 0x1000, RZ, 0xfc, !PT ;  /* 0x00001000000e7812 */ /* 0x000fe200078efcff */
[----:B------:R-:W-:Y:S01]  /*40c0*/  LDS R17, [R51+0x3800] ;  /* 0x0038000033117984 */ /* 0x000fe20000000800 */
[C---:B------:R-:W-:Y:S02]  /*40d0*/  ISETP.GT.U32.AND.EX P1, PT, R15.reuse, RZ, PT, P1 ;  /* 0x000000ff0f00720c */ /* 0x040fe40003f24110 */
[----:B------:R-:W-:Y:S01]  /*40e0*/  @P0 LOP3.LUT R41, R12, R41, RZ, 0x3c, !PT ;  /* 0x000000290c290212 */ /* 0x000fe200078e3cff */
[----:B------:R-:W-:Y:S01]  /*40f0*/  VIADD R12, R0, 0x1100 ;  /* 0x00001100000c7836 */ /* 0x000fe20000000000 */
[----:B------:R-:W-:Y:S01]  /*4100*/  ISETP.LT.U32.AND P3, PT, R14, UR6, PT ;  /* 0x000000060e007c0c */ /* 0x000fe2000bf61070 */
[----:B------:R-:W-:Y:S01]  /*4110*/  IMAD.U32 R14, RZ, RZ, UR7 ;  /* 0x00000007ff0e7e24 */ /* 0x000fe2000f8e00ff */
[----:B0-----:R-:W-:Y:S01]  /*4120*/  @P5 STG.E desc[UR8][R4.64+0x2800], R13 ;  /* 0x0028000d04005986 */ /* 0x001fe2000c101908 */
[----:B------:R-:W-:-:S02]  /*4130*/  ISETP.GT.U32.AND.EX P4, PT, R15, RZ, PT, P4 ;  /* 0x000000ff0f00720c */ /* 0x000fc40003f84140 */
[----:B------:R-:W-:Y:S01]  /*4140*/  ISETP.LT.U32.AND P5, PT, R12, UR6, PT ;  /* 0x000000060c007c0c */ /* 0x000fe2000bfa1070 */
[----:B------:R-:W-:Y:S01]  /*4150*/  @P0 STG.E desc[UR8][R2.64+0x2c00], R41 ;  /* 0x002c002902000986 */ /* 0x000fe2000c101908 */
[C---:B------:R-:W-:Y:S02]  /*4160*/  ISETP.GT.U32.AND.EX P2, PT, R14.reuse, RZ, PT, P2 ;  /* 0x000000ff0e00720c */ /* 0x040fe40003f44120 */
[----:B------:R-:W-:Y:S01]  /*4170*/  @P1 IMAD.MOV.U32 R12, RZ, RZ, -0x1 ;  /* 0xffffffffff0c1424 */ /* 0x000fe200078e00ff */
[----:B------:R-:W0:Y:S01]  /*4180*/  LDS R13, [R51+0x3000] ;  /* 0x00300000330d7984 */ /* 0x000e220000000800 */
[----:B------:R-:W-:Y:S02]  /*4190*/  ISETP.GT.U32.AND.EX P5, PT, R15, RZ, PT, P5 ;  /* 0x000000ff0f00720c */ /* 0x000fe40003fa4150 */
[----:B------:R-:W-:Y:S01]  /*41a0*/  ISETP.GT.U32.AND.EX P3, PT, R14, RZ, PT, P3 ;  /* 0x000000ff0e00720c */ /* 0x000fe20003f64130 */
[----:B------:R-:W-:Y:S01]  /*41b0*/  @P0 STG.E desc[UR8][R4.64+0x2c00], R21 ;  /* 0x002c001504000986 */ /* 0x000fe2000c101908 */
[----:B------:R-:W-:Y:S01]  /*41c0*/  @P1 ISETP.GT.AND P0, PT, R29, -0x1, PT ;  /* 0xffffffff1d00180c */ /* 0x000fe20003f04270 */
[----:B------:R-:W-:-:S02]  /*41d0*/  @P6 IMAD.MOV.U32 R14, RZ, RZ, -0x1 ;  /* 0xffffffffff0e6424 */ /* 0x000fc400078e00ff */
[----:B------:R-:W2:Y:S01]  /*41e0*/  LDS R15, [R51+0x3400] ;  /* 0x00340000330f7984 */ /* 0x000ea20000000800 */
[----:B------:R-:W-:Y:S01]  /*41f0*/  @P1 SEL R12, R12, 0x80000000, P0 ;  /* 0x800000000c0c1807 */ /* 0x000fe20000000000 */
[----:B-1----:R-:W-:Y:S01]  /*4200*/  @P2 IMAD.MOV.U32 R25, RZ, RZ, -0x1 ;  /* 0xffffffffff192424 */ /* 0x002fe200078e00ff */
[----:B------:R-:W-:Y:S01]  /*4210*/  @P6 ISETP.GT.AND P0, PT, R11, -0x1, PT ;  /* 0xffffffff0b00680c */ /* 0x000fe20003f04270 */
[----:B------:R-:W1:Y:S01]  /*4220*/  LDS R19, [R51+0x3c00] ;  /* 0x003c000033137984 */ /* 0x000e620000000800 */
[----:B------:R-:W-:Y:S01]  /*4230*/  @P4 IMAD.MOV.U32 R16, RZ, RZ, -0x1 ;  /* 0xffffffffff104424 */ /* 0x000fe200078e00ff */
[----:B------:R-:W-:Y:S01]  /*4240*/  @P1 LOP3.LUT R29, R12, R29, RZ, 0x3c, !PT ;  /* 0x0000001d0c1d1212 */ /* 0x000fe200078e3cff */
[----:B------:R-:W-:Y:S01]  /*4250*/  @P5 IMAD.MOV.U32 R20, RZ, RZ, -0x1 ;  /* 0xffffffffff145424 */ /* 0x000fe200078e00ff */
[----:B------:R-:W3:Y:S01]  /*4260*/  LDS R21, [R51+0x4000] ;  /* 0x0040000033157984 */ /* 0x000ee20000000800 */
[----:B------:R-:W-:Y:S01]  /*4270*/  @P6 SEL R14, R14, 0x80000000, P0 ;  /* 0x800000000e0e6807 */ /* 0x000fe20000000000 */
[----:B------:R-:W-:Y:S01]  /*4280*/  @P3 IMAD.MOV.U32 R27, RZ, RZ, -0x1 ;  /* 0xffffffffff1b3424 */ /* 0x000fe200078e00ff */
[----:B------:R-:W-:Y:S01]  /*4290*/  @P2 ISETP.GT.AND P0, PT, R10, -0x1, PT ;  /* 0xffffffff0a00280c */ /* 0x000fe20003f04270 */
[----:B------:R-:W4:Y:S01]  /*42a0*/  LDS R23, [R51+0x4400] ;  /* 0x0044000033177984 */ /* 0x000f220000000800 */
[----:B------:R-:W-:-:S02]  /*42b0*/  @P6 LOP3.LUT R11, R14, R11, RZ, 0x3c, !PT ;  /* 0x0000000b0e0b6212 */ /* 0x000fc400078e3cff */
[----:B------:R-:W-:Y:S01]  /*42c0*/  @P2 SEL R25, R25, 0x80000000, P0 ;  /* 0x8000000019192807 */ /* 0x000fe20000000000 */
[----:B------:R0:W-:Y:S01]  /*42d0*/  @P1 STG.E desc[UR8][R2.64+0x3000], R29 ;  /* 0x0030001d02001986 */ /* 0x0001e2000c101908 */
[----:B------:R-:W-:Y:S02]  /*42e0*/  @P4 ISETP.GT.AND P0, PT, R9, -0x1, PT ;  /* 0xffffffff0900480c */ /* 0x000fe40003f04270 */
[----:B------:R-:W-:Y:S02]  /*42f0*/  @P2 LOP3.LUT R25, R25, R10, RZ, 0x3c, !PT ;  /* 0x0000000a19192212 */ /* 0x000fe400078e3cff */
[----:B------:R-:W-:Y:S02]  /*4300*/  @P4 SEL R16, R16, 0x80000000, P0 ;  /* 0x8000000010104807 */ /* 0x000fe40000000000 */
[----:B------:R-:W-:Y:S02]  /*4310*/  @P3 ISETP.GT.AND P0, PT, R8, -0x1, PT ;  /* 0xffffffff0800380c */ /* 0x000fe40003f04270 */
[----:B------:R-:W-:-:S02]  /*4320*/  @P4 LOP3.LUT R9, R16, R9, RZ, 0x3c, !PT ;  /* 0x0000000910094212 */ /* 0x000fc400078e3cff */
[----:B------:R-:W-:Y:S02]  /*4330*/  @P3 SEL R27, R27, 0x80000000, P0 ;  /* 0x800000001b1b3807 */ /* 0x000fe40000000000 */
[----:B------:R-:W-:Y:S02]  /*4340*/  @P5 ISETP.GT.AND P0, PT, R7, -0x1, PT ;  /* 0xffffffff0700580c */ /* 0x000fe40003f04270 */
[----:B------:R-:W-:Y:S01]  /*4350*/  @P3 LOP3.LUT R27, R27, R8, RZ, 0x3c, !PT ;  /* 0x000000081b1b3212 */ /* 0x000fe200078e3cff */
[----:B0-----:R0:W-:Y:S01]  /*4360*/  @P1 STG.E desc[UR8][R4.64+0x3000], R13 ;  /* 0x0030000d04001986 */ /* 0x0011e2000c101908 */
[----:B------:R-:W-:Y:S02]  /*4370*/  @P5 SEL R0, R20, 0x80000000, P0 ;  /* 0x8000000014005807 */ /* 0x000fe40000000000 */
[----:B------:R-:W-:Y:S01]  /*4380*/  ISETP.LT.U32.AND P0, PT, R18, UR6, PT ;  /* 0x0000000612007c0c */ /* 0x000fe2000bf01070 */
[----:B------:R-:W-:Y:S01]  /*4390*/  IMAD.U32 R18, RZ, RZ, UR7 ;  /* 0x00000007ff127e24 */ /* 0x000fe2000f8e00ff */
[----:B------:R0:W-:Y:S01]  /*43a0*/  @P6 STG.E desc[UR8][R2.64+0x3400], R11 ;  /* 0x0034000b02006986 */ /* 0x0001e2000c101908 */
[----:B------:R-:W-:-:S03]  /*43b0*/  @P5 LOP3.LUT R7, R0, R7, RZ, 0x3c, !PT ;  /* 0x0000000700075212 */ /* 0x000fc600078e3cff */
[----:B------:R-:W-:Y:S01]  /*43c0*/  ISETP.GT.U32.AND.EX P0, PT, R18, RZ, PT, P0 ;  /* 0x000000ff1200720c */ /* 0x000fe20003f04100 */
[----:B--2---:R0:W-:Y:S04]  /*43d0*/  @P6 STG.E desc[UR8][R4.64+0x3400], R15 ;  /* 0x0034000f04006986 */ /* 0x0041e8000c101908 */
[----:B------:R0:W-:Y:S04]  /*43e0*/  @P2 STG.E desc[UR8][R2.64+0x3800], R25 ;  /* 0x0038001902002986 */ /* 0x0001e8000c101908 */
[----:B------:R0:W-:Y:S04]  /*43f0*/  @P2 STG.E desc[UR8][R4.64+0x3800], R17 ;  /* 0x0038001104002986 */ /* 0x0001e8000c101908 */
[----:B------:R0:W-:Y:S04]  /*4400*/  @P4 STG.E desc[UR8][R2.64+0x3c00], R9 ;  /* 0x003c000902004986 */ /* 0x0001e8000c101908 */
[----:B-1----:R0:W-:Y:S04]  /*4410*/  @P4 STG.E desc[UR8][R4.64+0x3c00], R19 ;  /* 0x003c001304004986 */ /* 0x0021e8000c101908 */
[----:B------:R0:W-:Y:S04]  /*4420*/  @P3 STG.E desc[UR8][R2.64+0x4000], R27 ;  /* 0x0040001b02003986 */ /* 0x0001e8000c101908 */
[----:B---3--:R0:W-:Y:S04]  /*4430*/  @P3 STG.E desc[UR8][R4.64+0x4000], R21 ;  /* 0x0040001504003986 */ /* 0x0081e8000c101908 */
[----:B------:R0:W-:Y:S04]  /*4440*/  @P5 STG.E desc[UR8][R2.64+0x4400], R7 ;  /* 0x0044000702005986 */ /* 0x0001e8000c101908 */
[----:B----4-:R0:W-:Y:S01]  /*4450*/  @P5 STG.E desc[UR8][R4.64+0x4400], R23 ;  /* 0x0044001704005986 */ /* 0x0101e2000c101908 */
[----:B------:R-:W-:Y:S05]  /*4460*/  @!P0 EXIT ;  /* 0x000000000000894d */ /* 0x000fea0003800000 */
[----:B------:R-:W1:Y:S01]  /*4470*/  LDS R51, [R51+0x4800] ;  /* 0x0048000033337984 */ /* 0x000e620000000800 */
[----:B0-----:R-:W-:Y:S01]  /*4480*/  IMAD.MOV.U32 R7, RZ, RZ, -0x1 ;  /* 0xffffffffff077424 */ /* 0x001fe200078e00ff */
[----:B------:R-:W-:-:S04]  /*4490*/  ISETP.GT.AND P0, PT, R6, -0x1, PT ;  /* 0xffffffff0600780c */ /* 0x000fc80003f04270 */
[----:B------:R-:W-:-:S04]  /*44a0*/  SEL R7, R7, 0x80000000, P0 ;  /* 0x8000000007077807 */ /* 0x000fc80000000000 */
[----:B------:R-:W-:-:S05]  /*44b0*/  LOP3.LUT R7, R7, R6, RZ, 0x3c, !PT ;  /* 0x0000000607077212 */ /* 0x000fca00078e3cff */
[----:B------:R-:W-:Y:S04]  /*44c0*/  STG.E desc[UR8][R2.64+0x4800], R7 ;  /* 0x0048000702007986 */ /* 0x000fe8000c101908 */
[----:B-1----:R-:W-:Y:S01]  /*44d0*/  STG.E desc[UR8][R4.64+0x4800], R51 ;  /* 0x0048003304007986 */ /* 0x002fe2000c101908 */
[----:B------:R-:W-:Y:S05]  /*44e0*/  EXIT ;  /* 0x000000000000794d */ /* 0x000fea0003800000 */
.L_x_223:
        /* <DEDUP_REMOVED lines=9> */
.L_x_446:


//--------------------- .text._ZN3cub18CUB_300001_SM_10006detail11EmptyKernelIvEEvv --------------------------
	.section	.text._ZN3cub18CUB_300001_SM_10006detail11EmptyKernelIvEEvv,"ax",@progbits
	.align	128
        .global         _ZN3cub18CUB_300001_SM_10006detail11EmptyKernelIvEEvv
        .type           _ZN3cub18CUB_300001_SM_10006detail11EmptyKernelIvEEvv,@function
        .size           _ZN3cub18CUB_300001_SM_10006detail11EmptyKernelIvEEvv,(.L_x_447 - _ZN3cub18CUB_300001_SM_10006detail11EmptyKernelIvEEvv)
        .other          _ZN3cub18CUB_300001_SM_10006detail11EmptyKernelIvEEvv,@"STO_CUDA_ENTRY STV_DEFAULT"
_ZN3cub18CUB_300001_SM_10006detail11EmptyKernelIvEEvv:
.text._ZN3cub18CUB_300001_SM_10006detail11EmptyKernelIvEEvv:
[----:B------:R-:W-:Y:S01]  /*0000*/  LDC R1, c[0x0][0x37c] ;  /* 0x0000df00ff017b82 */ /* 0x000fe20000000800 */
[----:B------:R-:W-:Y:S05]  /*0010*/  EXIT ;  /* 0x000000000000794d */ /* 0x000fea0003800000 */
.L_x_224:
        /* <DEDUP_REMOVED lines=14> */
.L_x_447:


//--------------------- .text._Z23sec_weighted_mean_cuda_iiPfS_fPiS_ --------------------------
	.section	.text._Z23sec_weighted_mean_cuda_iiPfS_fPiS_,"ax",@progbits
	.align	128
        .global         _Z23sec_weighted_mean_cuda_iiPfS_fPiS_
        .type           _Z23sec_weighted_mean_cuda_iiPfS_fPiS_,@function
        .size           _Z23sec_weighted_mean_cuda_iiPfS_fPiS_,(.L_x_442 - _Z23sec_weighted_mean_cuda_iiPfS_fPiS_)
        .other          _Z23sec_weighted_mean_cuda_iiPfS_fPiS_,@"STO_CUDA_ENTRY STV_DEFAULT"
_Z23sec_weighted_mean_cuda_iiPfS_fPiS_:
.text._Z23sec_weighted_mean_cuda_iiPfS_fPiS_:
[----:B------:R-:W-:Y:S08]  /*0000*/  LDC R1, c[0x0][0x37c] ;  /* 0x0000df00ff017b82 */ /* 0x000ff00000000800 */
[----:B------:R-:W0:Y:S08]  /*0010*/  S2UR UR4, SR_CTAID.X ;  /* 0x00000000000479c3 */ /* 0x000e300000002500 */
[----:B------:R-:W0:Y:S02]  /*0020*/  LDC R0, c[0x0][0x380] ;  /* 0x0000e000ff007b82 */ /* 0x000e240000000800 */
[----:B0-----:R-:W-:-:S13]  /*0030*/  ISETP.LE.AND P0, PT, R0, UR4, PT ;  /* 0x0000000400007c0c */ /* 0x001fda000bf03270 */
[----:B------:R-:W-:Y:S05]  /*0040*/  @P0 EXIT ;  /* 0x000000000000094d */ /* 0x000fea0003800000 */
[----:B------:R-:W0:Y:S01]  /*0050*/  S2R R6, SR_TID.X ;  /* 0x0000000000067919 */ /* 0x000e220000002100 */
[----:B------:R-:W-:Y:S01]  /*0060*/  MOV R7, UR4 ;  /* 0x0000000400077c02 */ /* 0x000fe20008000f00 */
[----:B------:R-:W1:Y:S01]  /*0070*/  LDCU UR5, c[0x0][0x360] ;  /* 0x00006c00ff0577ac */ /* 0x000e620008000800 */
[----:B------:R-:W2:Y:S05]  /*0080*/  LDCU.64 UR6, c[0x0][0x358] ;  /* 0x00006b00ff0677ac */ /* 0x000eaa0008000a00 */
.L_x_234:
[----:B0-----:R-:W0:Y:S01]  /*0090*/  LDCU UR4, c[0x0][0x384] ;  /* 0x00007080ff0477ac */ /* 0x001e220008000800 */
[----:B------:R-:W-:Y:S01]  /*00a0*/  BSSY.RECONVERGENT B0, `(.L_x_225) ;  /* 0x00000a1000007945 */ /* 0x000fe20003800200 */
[----:B0-----:R-:W-:-:S13]  /*00b0*/  ISETP.GE.AND P0, PT, R6, UR4, PT ;  /* 0x0000000406007c0c */ /* 0x001fda000bf06270 */
[----:B------:R-:W-:Y:S05]  /*00c0*/  @P0 BRA `(.L_x_226) ;  /* 0x0000000800780947 */ /* 0x000fea0003800000 */
[----:B------:R-:W0:Y:S02]  /*00d0*/  LDC.64 R2, c[0x0][0x3a0] ;  /* 0x0000e800ff027b82 */ /* 0x000e240000000a00 */
[----:B0-----:R-:W-:-:S05]  /*00e0*/  IMAD.WIDE R2, R7, 0x4, R2 ;  /* 0x0000000407027825 */ /* 0x001fca00078e0202 */
[----:B--2---:R-:W2:Y:S04]  /*00f0*/  LDG.E R8, desc[UR6][R2.64] ;  /* 0x0000000602087981 */ /* 0x004ea8000c1e1900 */
[----:B------:R-:W2:Y:S01]  /*0100*/  LDG.E R9, desc[UR6][R2.64+0x4] ;  /* 0x0000040602097981 */ /* 0x000ea2000c1e1900 */
[----:B------:R-:W-:Y:S01]  /*0110*/  MOV R10, R6 ;  /* 0x00000006000a7202 */ /* 0x000fe20000000f00 */
[----:B--2---:R-:W-:-:S05]  /*0120*/  IMAD.IADD R11, R9, 0x1, -R8 ;  /* 0x00000001090b7824 */ /* 0x004fca00078e0a08 */
[----:B------:R-:W-:-:S07]  /*0130*/  LOP3.LUT R11, R11, 0x7, RZ, 0xc0, !PT ;  /* 0x000000070b0b7812 */ /* 0x000fce00078ec0ff */
.L_x_233:
[----:B------:R-:W-:Y:S01]  /*0140*/  ISETP.GE.AND P0, PT, R8, R9, PT ;  /* 0x000000090800720c */ /* 0x000fe20003f06270 */
[----:B------:R-:W-:Y:S02]  /*0150*/  HFMA2 R20, -RZ, RZ, 0, 0 ;  /* 0x00000000ff147431 */ /* 0x000fe400000001ff */
[----:B------:R-:W-:-:S10]  /*0160*/  IMAD.MOV.U32 R29, RZ, RZ, RZ ;  /* 0x000000ffff1d7224 */ /* 0x000fd400078e00ff */
[----:B0-----:R-:W-:Y:S05]  /*0170*/  @P0 BRA `(.L_x_227) ;  /* 0x0000000400f00947 */ /* 0x001fea0003800000 */
[----:B------:R-:W-:Y:S01]  /*0180*/  IMAD.IADD R0, R8, 0x1, -R9 ;  /* 0x0000000108007824 */ /* 0x000fe200078e0a09 */
[----:B------:R-:W-:Y:S01]  /*0190*/  ISETP.NE.AND P1, PT, R11, RZ, PT ;  /* 0x000000ff0b00720c */ /* 0x000fe20003f25270 */
[----:B------:R-:W-:Y:S01]  /*01a0*/  IMAD.MOV.U32 R29, RZ, RZ, RZ ;  /* 0x000000ffff1d7224 */ /* 0x000fe200078e00ff */
[----:B------:R-:W-:Y:S02]  /*01b0*/  MOV R20, RZ ;  /* 0x000000ff00147202 */ /* 0x000fe40000000f00 */
[----:B------:R-:W-:Y:S02]  /*01c0*/  ISETP.GT.U32.AND P0, PT, R0, -0x8, PT ;  /* 0xfffffff80000780c */ /* 0x000fe40003f04070 */
[----:B------:R-:W-:-:S11]  /*01d0*/  MOV R25, R8 ;  /* 0x0000000800197202 */ /* 0x000fd60000000f00 */
[----:B------:R-:W-:Y:S05]  /*01e0*/  @P0 BRA `(.L_x_228) ;  /* 0x0000000000dc0947 */ /* 0x000fea0003800000 */
[----:B------:R-:W0:Y:S01]  /*01f0*/  LDC R23, c[0x0][0x384] ;  /* 0x0000e100ff177b82 */ /* 0x000e220000000800 */
[----:B------:R-:W-:Y:S01]  /*0200*/  IADD3 R21, PT, PT, -R8, R9, RZ ;  /* 0x0000000908157210 */ /* 0x000fe20007ffe1ff */
[----:B------:R-:W-:Y:S01]  /*0210*/  IMAD.MOV.U32 R25, RZ, RZ, R8 ;  /* 0x000000ffff197224 */ /* 0x000fe200078e0008 */
[----:B------:R-:W-:Y:S02]  /*0220*/  MOV R20, RZ ;  /* 0x000000ff00147202 */ /* 0x000fe40000000f00 */
[----:B------:R-:W-:-:S04]  /*0230*/  LOP3.LUT R21, R21, 0xfffffff8, RZ, 0xc0, !PT ;  /* 0xfffffff815157812 */ /* 0x000fc800078ec0ff */
[----:B------:R-:W-:Y:S01]  /*0240*/  IADD3 R21, PT, PT, -R21, RZ, RZ ;  /* 0x000000ff15157210 */ /* 0x000fe20007ffe1ff */
[----:B0-----:R-:W-:-:S07]  /*0250*/  IMAD R0, R8, R23, R10 ;  /* 0x0000001708007224 */ /* 0x001fce00078e020a */
.L_x_229:
[----:B------:R-:W0:Y:S08]  /*0260*/  LDC.64 R18, c[0x0][0x388] ;  /* 0x0000e200ff127b82 */ /* 0x000e300000000a00 */
[----:B------:R-:W2:Y:S01]  /*0270*/  LDC.64 R2, c[0x0][0x390] ;  /* 0x0000e400ff027b82 */ /* 0x000ea20000000a00 */
[----:B0-----:R-:W-:-:S05]  /*0280*/  IMAD.WIDE R18, R0, 0x4, R18 ;  /* 0x0000000400127825 */ /* 0x001fca00078e0212 */
[----:B------:R0:W3:Y:S01]  /*0290*/  LDG.E R26, desc[UR6][R18.64] ;  /* 0x00000006121a7981 */ /* 0x0000e2000c1e1900 */
[----:B--2---:R-:W-:-:S05]  /*02a0*/  IMAD.WIDE R2, R25, 0x4, R2 ;  /* 0x0000000419027825 */ /* 0x004fca00078e0202 */
[----:B------:R-:W3:Y:S01]  /*02b0*/  LDG.E R27, desc[UR6][R2.64] ;  /* 0x00000006021b7981 */ /* 0x000ee2000c1e1900 */
[----:B------:R-:W-:-:S03]  /*02c0*/  IMAD.WIDE R16, R23, 0x4, R18 ;  /* 0x0000000417107825 */ /* 0x000fc600078e0212 */
[----:B------:R-:W2:Y:S04]  /*02d0*/  LDG.E R22, desc[UR6][R2.64+0x4] ;  /* 0x0000040602167981 */ /* 0x000ea8000c1e1900 */
[----:B------:R-:W2:Y:S01]  /*02e0*/  LDG.E R24, desc[UR6][R16.64] ;  /* 0x0000000610187981 */ /* 0x000ea2000c1e1900 */
[----:B------:R-:W-:-:S05]  /*02f0*/  IMAD.WIDE R12, R23, 0x4, R16 ;  /* 0x00000004170c7825 */ /* 0x000fca00078e0210 */
[----:B------:R4:W5:Y:S01]  /*0300*/  LDG.E R28, desc[UR6][R12.64] ;  /* 0x000000060c1c7981 */ /* 0x000962000c1e1900 */
[----:B------:R-:W-:-:S03]  /*0310*/  IMAD.WIDE R4, R23, 0x4, R12 ;  /* 0x0000000417047825 */ /* 0x000fc600078e020c */
[----:B------:R-:W5:Y:S01]  /*0320*/  LDG.E R17, desc[UR6][R2.64+0x8] ;  /* 0x0000080602117981 */ /* 0x000f62000c1e1900 */
[----:B------:R-:W-:-:S03]  /*0330*/  IMAD.WIDE R14, R23, 0x4, R4 ;  /* 0x00000004170e7825 */ /* 0x000fc600078e0204 */
[----:B------:R3:W5:Y:S01]  /*0340*/  LDG.E R16, desc[UR6][R4.64] ;  /* 0x0000000604107981 */ /* 0x000762000c1e1900 */
[----:B0-----:R-:W-:-:S04]  /*0350*/  IMAD.WIDE R18, R23, 0x4, R14 ;  /* 0x0000000417127825 */ /* 0x001fc800078e020e */
[----:B----4-:R-:W-:-:S04]  /*0360*/  IMAD.WIDE R12, R23, 0x4, R18 ;  /* 0x00000004170c7825 */ /* 0x010fc800078e0212 */
[----:B---3--:R-:W-:Y:S02]  /*0370*/  FFMA R5, R26, R27, R29 ;  /* 0x0000001b1a057223 */ /* 0x008fe4000000001d */
[----:B------:R-:W3:Y:S01]  /*0380*/  LDG.E R29, desc[UR6][R2.64+0xc] ;  /* 0x00000c06021d7981 */ /* 0x000ee2000c1e1900 */
[----:B------:R-:W-:-:S03]  /*0390*/  FADD R27, R27, R20 ;  /* 0x000000141b1b7221 */ /* 0x000fc60000000000 */
[----:B------:R-:W4:Y:S04]  /*03a0*/  LDG.E R26, desc[UR6][R14.64] ;  /* 0x000000060e1a7981 */ /* 0x000f28000c1e1900 */
[----:B------:R-:W4:Y:S01]  /*03b0*/  LDG.E R20, desc[UR6][R2.64+0x10] ;  /* 0x0000100602147981 */ /* 0x000f22000c1e1900 */
[----:B--2---:R-:W-:Y:S01]  /*03c0*/  FFMA R24, R24, R22, R5 ;  /* 0x0000001618187223 */ /* 0x004fe20000000005 */
[----:B------:R-:W-:Y:S02]  /*03d0*/  IMAD.WIDE R4, R23, 0x4, R12 ;  /* 0x0000000417047825 */ /* 0x000fe400078e020c */
[----:B------:R-:W2:Y:S04]  /*03e0*/  LDG.E R14, desc[UR6][R18.64] ;  /* 0x00000006120e7981 */ /* 0x000ea8000c1e1900 */
[----:B------:R-:W2:Y:S04]  /*03f0*/  LDG.E R15, desc[UR6][R2.64+0x18] ;  /* 0x00001806020f7981 */ /* 0x000ea8000c1e1900 */
[----:B------:R-:W2:Y:S04]  /*0400*/  LDG.E R5, desc[UR6][R4.64] ;  /* 0x0000000604057981 */ /* 0x000ea8000c1e1900 */
[----:B------:R-:W2:Y:S04]  /*0410*/  LDG.E R19, desc[UR6][R2.64+0x14] ;  /* 0x0000140602137981 */ /* 0x000ea8000c1e1900 */
[----:B------:R0:W2:Y:S04]  /*0420*/  LDG.E R18, desc[UR6][R2.64+0x1c] ;  /* 0x00001c0602127981 */ /* 0x0000a8000c1e1900 */
[----:B------:R-:W2:Y:S01]  /*0430*/  LDG.E R2, desc[UR6][R12.64] ;  /* 0x000000060c027981 */ /* 0x000ea2000c1e1900 */
[----:B------:R-:W-:Y:S01]  /*0440*/  FADD R22, R27, R22 ;  /* 0x000000161b167221 */ /* 0x000fe20000000000 */
[----:B------:R-:W-:-:S03]  /*0450*/  IADD3 R21, PT, PT, R21, 0x8, RZ ;  /* 0x0000000815157810 */ /* 0x000fc60007ffe0ff */
[----:B-----5:R-:W-:Y:S01]  /*0460*/  FADD R22, R22, R17 ;  /* 0x0000001116167221 */ /* 0x020fe20000000000 */
[----:B------:R-:W-:Y:S01]  /*0470*/  FFMA R17, R28, R17, R24 ;  /* 0x000000111c117223 */ /* 0x000fe20000000018 */
[----:B------:R-:W-:Y:S01]  /*0480*/  ISETP.NE.AND P0, PT, R21, RZ, PT ;  /* 0x000000ff1500720c */ /* 0x000fe20003f05270 */
[----:B------:R-:W-:Y:S01]  /*0490*/  IMAD R0, R23, 0x8, R0 ;  /* 0x0000000817007824 */ /* 0x000fe200078e0200 */
[----:B------:R-:W-:Y:S01]  /*04a0*/  IADD3 R25, PT, PT, R25, 0x8, RZ ;  /* 0x0000000819197810 */ /* 0x000fe20007ffe0ff */
[----:B---3--:R-:W-:Y:S01]  /*04b0*/  FADD R27, R22, R29 ;  /* 0x0000001d161b7221 */ /* 0x008fe20000000000 */
[----:B------:R-:W-:-:S03]  /*04c0*/  FFMA R17, R16, R29, R17 ;  /* 0x0000001d10117223 */ /* 0x000fc60000000011 */
[----:B----4-:R-:W-:Y:S01]  /*04d0*/  FADD R16, R27, R20 ;  /* 0x000000141b107221 */ /* 0x010fe20000000000 */
[----:B------:R-:W-:-:S03]  /*04e0*/  FFMA R17, R26, R20, R17 ;  /* 0x000000141a117223 */ /* 0x000fc60000000011 */
[----:B--2---:R-:W-:Y:S01]  /*04f0*/  FADD R16, R16, R19 ;  /* 0x0000001310107221 */ /* 0x004fe20000000000 */
[----:B------:R-:W-:-:S03]  /*0500*/  FFMA R17, R14, R19, R17 ;  /* 0x000000130e117223 */ /* 0x000fc60000000011 */
[----:B0-----:R-:W-:-:S04]  /*0510*/  FADD R3, R16, R15 ;  /* 0x0000000f10037221 */ /* 0x001fc80000000000 */
[----:B------:R-:W-:Y:S01]  /*0520*/  FADD R20, R3, R18 ;  /* 0x0000001203147221 */ /* 0x000fe20000000000 */
[----:B------:R-:W-:-:S04]  /*0530*/  FFMA R2, R2, R15, R17 ;  /* 0x0000000f02027223 */ /* 0x000fc80000000011 */
[----:B------:R-:W-:Y:S01]  /*0540*/  FFMA R29, R5, R18, R2 ;  /* 0x00000012051d7223 */ /* 0x000fe20000000002 */
[----:B------:R-:W-:Y:S06]  /*0550*/  @P0 BRA `(.L_x_229) ;  /* 0xfffffffc00400947 */ /* 0x000fec000383ffff */
.L_x_228:
[----:B------:R-:W-:Y:S05]  /*0560*/  @!P1 BRA `(.L_x_227) ;  /* 0x0000000000f49947 */ /* 0x000fea0003800000 */
[----:B------:R-:W-:Y:S01]  /*0570*/  IADD3 R2, PT, PT, R11, -0x1, RZ ;  /* 0xffffffff0b027810 */ /* 0x000fe20007ffe0ff */
[----:B------:R-:W-:-:S03]  /*0580*/  IMAD.IADD R0, R9, 0x1, -R8 ;  /* 0x0000000109007824 */ /* 0x000fc600078e0a08 */
[----:B------:R-:W-:Y:S02]  /*0590*/  ISETP.GE.U32.AND P0, PT, R2, 0x3, PT ;  /* 0x000000030200780c */ /* 0x000fe40003f06070 */
[----:B------:R-:W-:-:S11]  /*05a0*/  LOP3.LUT P1, R22, R0, 0x3, RZ, 0xc0, !PT ;  /* 0x0000000300167812 */ /* 0x000fd6000782c0ff */
[----:B------:R-:W-:Y:S05]  /*05b0*/  @!P0 BRA `(.L_x_230) ;  /* 0x0000000000688947 */ /* 0x000fea0003800000 */
[----:B------:R-:W0:Y:S08]  /*05c0*/  LDC R17, c[0x0][0x384] ;  /* 0x0000e100ff117b82 */ /* 0x000e300000000800 */
[----:B------:R-:W2:Y:S08]  /*05d0*/  LDC.64 R4, c[0x0][0x388] ;  /* 0x0000e200ff047b82 */ /* 0x000eb00000000a00 */
[----:B------:R-:W3:Y:S01]  /*05e0*/  LDC.64 R2, c[0x0][0x390] ;  /* 0x0000e400ff027b82 */ /* 0x000ee20000000a00 */
[----:B0-----:R-:W-:-:S04]  /*05f0*/  IMAD R13, R25, R17, R10 ;  /* 0x00000011190d7224 */ /* 0x001fc800078e020a */
[----:B--2---:R-:W-:-:S04]  /*0600*/  IMAD.WIDE R4, R13, 0x4, R4 ;  /* 0x000000040d047825 */ /* 0x004fc800078e0204 */
[----:B------:R-:W-:Y:S02]  /*0610*/  IMAD.WIDE R12, R17, 0x4, R4 ;  /* 0x00000004110c7825 */ /* 0x000fe400078e0204 */
[----:B------:R-:W2:Y:S02]  /*0620*/  LDG.E R4, desc[UR6][R4.64] ;  /* 0x0000000604047981 */ /* 0x000ea4000c1e1900 */
[----:B---3--:R-:W-:-:S04]  /*0630*/  IMAD.WIDE R2, R25, 0x4, R2 ;  /* 0x0000000419027825 */ /* 0x008fc800078e0202 */
[C---:B------:R-:W-:Y:S01]  /*0640*/  IMAD.WIDE R14, R17.reuse, 0x4, R12 ;  /* 0x00000004110e7825 */ /* 0x040fe200078e020c */
[----:B------:R-:W3:Y:S04]  /*0650*/  LDG.E R21, desc[UR6][R2.64] ;  /* 0x0000000602157981 */ /* 0x000ee8000c1e1900 */
[----:B------:R-:W4:Y:S01]  /*0660*/  LDG.E R19, desc[UR6][R2.64+0x4] ;  /* 0x0000040602137981 */ /* 0x000f22000c1e1900 */
[----:B------:R-:W-:-:S03]  /*0670*/  IMAD.WIDE R16, R17, 0x4, R14 ;  /* 0x0000000411107825 */ /* 0x000fc600078e020e */
[----:B------:R-:W5:Y:S04]  /*0680*/  LDG.E R13, desc[UR6][R12.64] ;  /* 0x000000060c0d7981 */ /* 0x000f68000c1e1900 */
[----:B------:R-:W5:Y:S04]  /*0690*/  LDG.E R18, desc[UR6][R2.64+0x8] ;  /* 0x0000080602127981 */ /* 0x000f68000c1e1900 */
[----:B------:R-:W5:Y:S04]  /*06a0*/  LDG.E R14, desc[UR6][R14.64] ;  /* 0x000000060e0e7981 */ /* 0x000f68000c1e1900 */
[----:B------:R-:W5:Y:S04]  /*06b0*/  LDG.E R26, desc[UR6][R2.64+0xc] ;  /* 0x00000c06021a7981 */ /* 0x000f68000c1e1900 */
[----:B------:R-:W5:Y:S01]  /*06c0*/  LDG.E R16, desc[UR6][R16.64] ;  /* 0x0000000610107981 */ /* 0x000f62000c1e1900 */
[----:B------:R-:W-:Y:S01]  /*06d0*/  IADD3 R25, PT, PT, R25, 0x4, RZ ;  /* 0x0000000419197810 */ /* 0x000fe20007ffe0ff */
[----:B---3--:R-:W-:Y:S01]  /*06e0*/  FADD R24, R20, R21 ;  /* 0x0000001514187221 */ /* 0x008fe20000000000 */
[----:B--2---:R-:W-:-:S03]  /*06f0*/  FFMA R20, R4, R21, R29 ;  /* 0x0000001504147223 */ /* 0x004fc6000000001d */
[----:B----4-:R-:W-:Y:S01]  /*0700*/  FADD R5, R24, R19 ;  /* 0x0000001318057221 */ /* 0x010fe20000000000 */
[----:B-----5:R-:W-:-:S03]  /*0710*/  FFMA R19, R13, R19, R20 ;  /* 0x000000130d137223 */ /* 0x020fc60000000014 */
[----:B------:R-:W-:Y:S01]  /*0720*/  FADD R5, R5, R18 ;  /* 0x0000001205057221 */ /* 0x000fe20000000000 */
[----:B------:R-:W-:-:S03]  /*0730*/  FFMA R19, R14, R18, R19 ;  /* 0x000000120e137223 */ /* 0x000fc60000000013 */
[----:B------:R-:W-:Y:S01]  /*0740*/  FADD R20, R5, R26 ;  /* 0x0000001a05147221 */ /* 0x000fe20000000000 */
[----:B------:R-:W-:-:S07]  /*0750*/  FFMA R29, R16, R26, R19 ;  /* 0x0000001a101d7223 */ /* 0x000fce0000000013 */
.L_x_230:
[----:B------:R-:W-:Y:S05]  /*0760*/  @!P1 BRA `(.L_x_227) ;  /* 0x0000000000749947 */ /* 0x000fea0003800000 */
[----:B------:R-:W-:Y:S02]  /*0770*/  ISETP.NE.AND P0, PT, R22, 0x1, PT ;  /* 0x000000011600780c */ /* 0x000fe40003f05270 */
[----:B------:R-:W-:-:S04]  /*0780*/  LOP3.LUT R0, R0, 0x1, RZ, 0xc0, !PT ;  /* 0x0000000100007812 */ /* 0x000fc800078ec0ff */
[----:B------:R-:W-:-:S07]  /*0790*/  ISETP.NE.U32.AND P1, PT, R0, 0x1, PT ;  /* 0x000000010000780c */ /* 0x000fce0003f25070 */
[----:B------:R-:W0:Y:S08]  /*07a0*/  @P0 LDC R15, c[0x0][0x384] ;  /* 0x0000e100ff0f0b82 */ /* 0x000e300000000800 */
[----:B------:R-:W2:Y:S08]  /*07b0*/  @P0 LDC.64 R12, c[0x0][0x388] ;  /* 0x0000e200ff0c0b82 */ /* 0x000eb00000000a00 */
[----:B------:R-:W3:Y:S08]  /*07c0*/  @P0 LDC.64 R16, c[0x0][0x390] ;  /* 0x0000e400ff100b82 */ /* 0x000ef00000000a00 */
[----:B------:R-:W4:Y:S01]  /*07d0*/  @!P1 LDC R18, c[0x0][0x384] ;  /* 0x0000e100ff129b82 */ /* 0x000f220000000800 */
[----:B0-----:R-:W-:-:S07]  /*07e0*/  @P0 IMAD R19, R25, R15, R10 ;  /* 0x0000000f19130224 */ /* 0x001fce00078e020a */
[----:B------:R-:W0:Y:S01]  /*07f0*/  @!P1 LDC.64 R2, c[0x0][0x390] ;  /* 0x0000e400ff029b82 */ /* 0x000e220000000a00 */
[----:B--2---:R-:W-:-:S07]  /*0800*/  @P0 IMAD.WIDE R12, R19, 0x4, R12 ;  /* 0x00000004130c0825 */ /* 0x004fce00078e020c */
[----:B------:R-:W2:Y:S01]  /*0810*/  @!P1 LDC.64 R4, c[0x0][0x388] ;  /* 0x0000e200ff049b82 */ /* 0x000ea20000000a00 */
[C---:B---3--:R-:W-:Y:S01]  /*0820*/  @P0 IMAD.WIDE R16, R25.reuse, 0x4, R16 ;  /* 0x0000000419100825 */ /* 0x048fe200078e0210 */
[----:B------:R-:W-:-:S03]  /*0830*/  @P0 IADD3 R25, PT, PT, R25, 0x2, RZ ;  /* 0x0000000219190810 */ /* 0x000fc60007ffe0ff */
[----:B------:R-:W-:Y:S01]  /*0840*/  @P0 IMAD.WIDE R14, R15, 0x4, R12 ;  /* 0x000000040f0e0825 */ /* 0x000fe200078e020c */
[----:B------:R-:W3:Y:S03]  /*0850*/  @P0 LDG.E R0, desc[UR6][R16.64] ;  /* 0x0000000610000981 */ /* 0x000ee6000c1e1900 */
[C---:B----4-:R-:W-:Y:S01]  /*0860*/  @!P1 IMAD R19, R25.reuse, R18, R10 ;  /* 0x0000001219139224 */ /* 0x050fe200078e020a */
[----:B------:R-:W4:Y:S04]  /*0870*/  @P0 LDG.E R12, desc[UR6][R12.64] ;  /* 0x000000060c0c0981 */ /* 0x000f28000c1e1900 */
[----:B------:R-:W5:Y:S01]  /*0880*/  @P0 LDG.E R21, desc[UR6][R16.64+0x4] ;  /* 0x0000040610150981 */ /* 0x000f62000c1e1900 */
[----:B0-----:R-:W-:-:S03]  /*0890*/  @!P1 IMAD.WIDE R2, R25, 0x4, R2 ;  /* 0x0000000419029825 */ /* 0x001fc600078e0202 */
[----:B------:R-:W5:Y:S04]  /*08a0*/  @P0 LDG.E R15, desc[UR6][R14.64] ;  /* 0x000000060e0f0981 */ /* 0x000f68000c1e1900 */
[----:B------:R-:W5:Y:S01]  /*08b0*/  @!P1 LDG.E R3, desc[UR6][R2.64] ;  /* 0x0000000602039981 */ /* 0x000f62000c1e1900 */
[----:B--2---:R-:W-:-:S06]  /*08c0*/  @!P1 IMAD.WIDE R4, R19, 0x4, R4 ;  /* 0x0000000413049825 */ /* 0x004fcc00078e0204 */
[----:B------:R-:W2:Y:S01]  /*08d0*/  @!P1 LDG.E R4, desc[UR6][R4.64] ;  /* 0x0000000604049981 */ /* 0x000ea2000c1e1900 */
[----:B---3--:R-:W-:Y:S01]  /*08e0*/  @P0 FADD R18, R20, R0 ;  /* 0x0000000014120221 */ /* 0x008fe20000000000 */
[----:B----4-:R-:W-:-:S03]  /*08f0*/  @P0 FFMA R0, R12, R0, R29 ;  /* 0x000000000c000223 */ /* 0x010fc6000000001d */
[----:B-----5:R-:W-:Y:S01]  /*0900*/  @P0 FADD R20, R18, R21 ;  /* 0x0000001512140221 */ /* 0x020fe20000000000 */
[----:B------:R-:W-:-:S03]  /*0910*/  @P0 FFMA R29, R15, R21, R0 ;  /* 0x000000150f1d0223 */ /* 0x000fc60000000000 */
[----:B------:R-:W-:Y:S01]  /*0920*/  @!P1 FADD R20, R20, R3 ;  /* 0x0000000314149221 */ /* 0x000fe20000000000 */
[----:B--2---:R-:W-:-:S07]  /*0930*/  @!P1 FFMA R29, R4, R3, R29 ;  /* 0x00000003041d9223 */ /* 0x004fce000000001d */
.L_x_227:
[----:B------:R-:W0:Y:S01]  /*0940*/  MUFU.RCP R3, R20 ;  /* 0x0000001400037308 */ /* 0x000e220000001000 */
[----:B------:R-:W-:Y:S07]  /*0950*/  BSSY.RECONVERGENT B1, `(.L_x_231) ;  /* 0x000000d000017945 */ /* 0x000fee0003800200 */
[----:B------:R-:W2:Y:S01]  /*0960*/  FCHK P0, R29, R20 ;  /* 0x000000141d007302 */ /* 0x000ea20000000000 */
[----:B0-----:R-:W-:-:S04]  /*0970*/  FFMA R0, R3, -R20, 1 ;  /* 0x3f80000003007423 */ /* 0x001fc80000000814 */
[----:B------:R-:W-:-:S04]  /*0980*/  FFMA R0, R3, R0, R3 ;  /* 0x0000000003007223 */ /* 0x000fc80000000003 */
[----:B------:R-:W-:-:S04]  /*0990*/  FFMA R2, R0, R29, RZ ;  /* 0x0000001d00027223 */ /* 0x000fc800000000ff */
[----:B------:R-:W-:-:S04]  /*09a0*/  FFMA R3, R2, -R20, R29 ;  /* 0x8000001402037223 */ /* 0x000fc8000000001d */
[----:B------:R-:W-:Y:S01]  /*09b0*/  FFMA R5, R0, R3, R2 ;  /* 0x0000000300057223 */ /* 0x000fe20000000002 */
[----:B--2---:R-:W-:Y:S06]  /*09c0*/  @!P0 BRA `(.L_x_232) ;  /* 0x0000000000148947 */ /* 0x004fec0003800000 */
[----:B------:R-:W-:Y:S01]  /*09d0*/  IMAD.MOV.U32 R0, RZ, RZ, R29 ;  /* 0x000000ffff007224 */ /* 0x000fe200078e001d */
[----:B------:R-:W-:Y:S02]  /*09e0*/  MOV R3, R20 ;  /* 0x0000001400037202 */ /* 0x000fe40000000f00 */
[----:B------:R-:W-:-:S07]  /*09f0*/  MOV R2, 0xa10 ;  /* 0x00000a1000027802 */ /* 0x000fce0000000f00 */
[----:B-1----:R-:W-:Y:S05]  /*0a00*/  CALL.REL.NOINC `($__internal_0_$__cuda_sm3x_div_rn_noftz_f32_slowpath) ;  /* 0x0000000000447944 */ /* 0x002fea0003c00000 */
[----:B------:R-:W-:-:S07]  /*0a10*/  MOV R5, R0 ;  /* 0x0000000000057202 */ /* 0x000fce0000000f00 */
.L_x_232:
[----:B-1----:R-:W-:Y:S05]  /*0a20*/  BSYNC.RECONVERGENT B1 ;  /* 0x0000000000017941 */ /* 0x002fea0003800200 */
.L_x_231:
[----:B------:R-:W0:Y:S01]  /*0a30*/  LDC.64 R2, c[0x0][0x3a8] ;  /* 0x0000ea00ff027b82 */ /* 0x000e220000000a00 */
[----:B------:R-:W1:Y:S02]  /*0a40*/  LDCU UR4, c[0x0][0x384] ;  /* 0x00007080ff0477ac */ /* 0x000e640008000800 */
[----:B-1----:R-:W-:Y:S02]  /*0a50*/  IMAD R13, R7, UR4, R10 ;  /* 0x00000004070d7c24 */ /* 0x002fe4000f8e020a */
[----:B------:R-:W-:Y:S02]  /*0a60*/  VIADD R10, R10, UR5 ;  /* 0x000000050a0a7c36 */ /* 0x000fe40008000000 */
[----:B0-----:R-:W-:-:S03]  /*0a70*/  IMAD.WIDE R2, R13, 0x4, R2 ;  /* 0x000000040d027825 */ /* 0x001fc600078e0202 */
[----:B------:R-:W-:Y:S02]  /*0a80*/  ISETP.GE.AND P0, PT, R10, UR4, PT ;  /* 0x000000040a007c0c */ /* 0x000fe4000bf06270 */
[----:B------:R0:W-:Y:S11]  /*0a90*/  STG.E desc[UR6][R2.64], R5 ;  /* 0x0000000502007986 */ /* 0x0001f6000c101906 */
[----:B------:R-:W-:Y:S05]  /*0aa0*/  @!P0 BRA `(.L_x_233) ;  /* 0xfffffff400a48947 */ /* 0x000fea000383ffff */
.L_x_226:
[----:B-12---:R-:W-:Y:S05]  /*0ab0*/  BSYNC.RECONVERGENT B0 ;  /* 0x0000000000007941 */ /* 0x006fea0003800200 */
.L_x_225:
[----:B------:R-:W1:Y:S01]  /*0ac0*/  LDC R0, c[0x0][0x370] ;  /* 0x0000dc00ff007b82 */ /* 0x000e620000000800 */
[----:B------:R-:W2:Y:S01]  /*0ad0*/  LDCU UR4, c[0x0][0x380] ;  /* 0x00007000ff0477ac */ /* 0x000ea20008000800 */
[----:B-1----:R-:W-:-:S04]  /*0ae0*/  IADD3 R7, PT, PT, R0, R7, RZ ;  /* 0x0000000700077210 */ /* 0x002fc80007ffe0ff */
[----:B--2---:R-:W-:-:S13]  /*0af0*/  ISETP.GE.AND P0, PT, R7, UR4, PT ;  /* 0x0000000407007c0c */ /* 0x004fda000bf06270 */
[----:B------:R-:W-:Y:S05]  /*0b00*/  @!P0 BRA `(.L_x_234) ;  /* 0xfffffff400608947 */ /* 0x000fea000383ffff */
[----:B------:R-:W-:Y:S05]  /*0b10*/  EXIT ;  /* 0x000000000000794d */ /* 0x000fea0003800000 */
        .weak           $__internal_0_$__cuda_sm3x_div_rn_noftz_f32_slowpath
        .type           $__internal_0_$__cuda_sm3x_div_rn_noftz_f32_slowpath,@function
        .size           $__internal_0_$__cuda_sm3x_div_rn_noftz_f32_slowpath,(.L_x_442 - $__internal_0_$__cuda_sm3x_div_rn_noftz_f32_slowpath)
$__internal_0_$__cuda_sm3x_div_rn_noftz_f32_slowpath:
[----:B------:R-:W-:Y:S01]  /*0b20*/  SHF.R.U32.HI R5, RZ, 0x17, R3 ;  /* 0x00000017ff057819 */ /* 0x000fe20000011603 */
[----:B------:R-:W-:Y:S01]  /*0b30*/  BSSY.RECONVERGENT B2, `(.L_x_235) ;  /* 0x0000062000027945 */ /* 0x000fe20003800200 */
[----:B------:R-:W-:Y:S02]  /*0b40*/  SHF.R.U32.HI R4, RZ, 0x17, R0 ;  /* 0x00000017ff047819 */ /* 0x000fe40000011600 */
[----:B------:R-:W-:Y:S02]  /*0b50*/  LOP3.LUT R5, R5, 0xff, RZ, 0xc0, !PT ;  /* 0x000000ff05057812 */ /* 0x000fe400078ec0ff */
[----:B------:R-:W-:Y:S02]  /*0b60*/  LOP3.LUT R14, R4, 0xff, RZ, 0xc0, !PT ;  /* 0x000000ff040e7812 */ /* 0x000fe400078ec0ff */
[----:B------:R-:W-:-:S03]  /*0b70*/  IADD3 R13, PT, PT, R5, -0x1, RZ ;  /* 0xffffffff050d7810 */ /* 0x000fc60007ffe0ff */
[----:B------:R-:W-:Y:S01]  /*0b80*/  VIADD R12, R14, 0xffffffff ;  /* 0xffffffff0e0c7836 */ /* 0x000fe20000000000 */
[----:B------:R-:W-:-:S04]  /*0b90*/  ISETP.GT.U32.AND P0, PT, R13, 0xfd, PT ;  /* 0x000000fd0d00780c */ /* 0x000fc80003f04070 */
[----:B------:R-:W-:-:S13]  /*0ba0*/  ISETP.GT.U32.OR P0, PT, R12, 0xfd, P0 ;  /* 0x000000fd0c00780c */ /* 0x000fda0000704470 */
[----:B------:R-:W-:Y:S01]  /*0bb0*/  @!P0 MOV R4, RZ ;  /* 0x000000ff00048202 */ /* 0x000fe20000000f00 */
[----:B------:R-:W-:Y:S06]  /*0bc0*/  @!P0 BRA `(.L_x_236) ;  /* 0x00000000005c8947 */ /* 0x000fec0003800000 */
[----:B------:R-:W-:Y:S02]  /*0bd0*/  FSETP.GTU.FTZ.AND P0, PT, |R0|, +INF , PT ;  /* 0x7f8000000000780b */ /* 0x000fe40003f1c200 */
[----:B------:R-:W-:-:S04]  /*0be0*/  FSETP.GTU.FTZ.AND P1, PT, |R3|, +INF , PT ;  /* 0x7f8000000300780b */ /* 0x000fc80003f3c200 */
[----:B------:R-:W-:-:S13]  /*0bf0*/  PLOP3.LUT P0, PT, P0, P1, PT, 0xf8, 0x8f ;  /* 0x00000000008f781c */ /* 0x000fda0000703f70 */
[----:B------:R-:W-:Y:S05]  /*0c00*/  @P0 BRA `(.L_x_237) ;  /* 0x00000004004c0947 */ /* 0x000fea0003800000 */
[----:B------:R-:W-:-:S13]  /*0c10*/  LOP3.LUT P0, RZ, R3, 0x7fffffff, R0, 0xc8, !PT ;  /* 0x7fffffff03ff7812 */ /* 0x000fda000780c800 */
[----:B------:R-:W-:Y:S05]  /*0c20*/  @!P0 BRA `(.L_x_238) ;  /* 0x00000004003c8947 */ /* 0x000fea0003800000 */
[C---:B------:R-:W-:Y:S02]  /*0c30*/  FSETP.NEU.FTZ.AND P2, PT, |R0|.reuse, +INF , PT ;  /* 0x7f8000000000780b */ /* 0x040fe40003f5d200 */
[----:B------:R-:W-:Y:S02]  /*0c40*/  FSETP.NEU.FTZ.AND P1, PT, |R3|, +INF , PT ;  /* 0x7f8000000300780b */ /* 0x000fe40003f3d200 */
[----:B------:R-:W-:-:S11]  /*0c50*/  FSETP.NEU.FTZ.AND P0, PT, |R0|, +INF , PT ;  /* 0x7f8000000000780b */ /* 0x000fd60003f1d200 */
[----:B------:R-:W-:Y:S05]  /*0c60*/  @!P1 BRA !P2, `(.L_x_238) ;  /* 0x00000004002c9947 */ /* 0x000fea0005000000 */
[----:B------:R-:W-:-:S04]  /*0c70*/  LOP3.LUT P2, RZ, R0, 0x7fffffff, RZ, 0xc0, !PT ;  /* 0x7fffffff00ff7812 */ /* 0x000fc8000784c0ff */
[----:B------:R-:W-:-:S13]  /*0c80*/  PLOP3.LUT P1, PT, P1, P2, PT, 0x2f, 0xf2 ;  /* 0x0000000000f2781c */ /* 0x000fda0000f24577 */
[----:B------:R-:W-:Y:S05]  /*0c90*/  @P1 BRA `(.L_x_239) ;  /* 0x0000000400181947 */ /* 0x000fea0003800000 */
[----:B------:R-:W-:-:S04]  /*0ca0*/  LOP3.LUT P1, RZ, R3, 0x7fffffff, RZ, 0xc0, !PT ;  /* 0x7fffffff03ff7812 */ /* 0x000fc8000782c0ff */
[----:B------:R-:W-:-:S13]  /*0cb0*/  PLOP3.LUT P0, PT, P0, P1, PT, 0x2f, 0xf2 ;  /* 0x0000000000f2781c */ /* 0x000fda0000702577 */
[----:B------:R-:W-:Y:S05]  /*0cc0*/  @P0 BRA `(.L_x_240) ;  /* 0x0000000400000947 */ /* 0x000fea0003800000 */
[----:B------:R-:W-:Y:S02]  /*0cd0*/  ISETP.GE.AND P0, PT, R12, RZ, PT ;  /* 0x000000ff0c00720c */ /* 0x000fe40003f06270 */
[----:B------:R-:W-:-:S11]  /*0ce0*/  ISETP.GE.AND P1, PT, R13, RZ, PT ;  /* 0x000000ff0d00720c */ /* 0x000fd60003f26270 */
[----:B------:R-:W-:Y:S01]  /*0cf0*/  @P0 MOV R4, RZ ;  /* 0x000000ff00040202 */ /* 0x000fe20000000f00 */
[----:B------:R-:W-:Y:S02]  /*0d00*/  @!P0 IMAD.MOV.U32 R4, RZ, RZ, -0x40 ;  /* 0xffffffc0ff048424 */ /* 0x000fe400078e00ff */
[----:B------:R-:W-:Y:S01]  /*0d10*/  @!P0 FFMA R0, R0, 1.84467440737095516160e+19, RZ ;  /* 0x5f80000000008823 */ /* 0x000fe200000000ff */
[----:B------:R-:W-:Y:S02]  /*0d20*/  @!P1 FFMA R3, R3, 1.84467440737095516160e+19, RZ ;  /* 0x5f80000003039823 */ /* 0x000fe400000000ff */
[----:B------:R-:W-:-:S07]  /*0d30*/  @!P1 IADD3 R4, PT, PT, R4, 0x40, RZ ;  /* 0x0000004004049810 */ /* 0x000fce0007ffe0ff */
.L_x_236:
[----:B------:R-:W-:Y:S01]  /*0d40*/  LEA R12, R5, 0xc0800000, 0x17 ;  /* 0xc0800000050c7811 */ /* 0x000fe200078eb8ff */
[----:B------:R-:W-:Y:S03]  /*0d50*/  BSSY.RECONVERGENT B3, `(.L_x_241) ;  /* 0x0000036000037945 */ /* 0x000fe60003800200 */
[----:B------:R-:W-:Y:S01]  /*0d60*/  IADD3 R12, PT, PT, -R12, R3, RZ ;  /* 0x000000030c0c7210 */ /* 0x000fe20007ffe1ff */
[----:B------:R-:W-:-:S03]  /*0d70*/  VIADD R3, R14, 0xffffff81 ;  /* 0xffffff810e037836 */ /* 0x000fc60000000000 */
[----:B------:R-:W0:Y:S01]  /*0d80*/  MUFU.RCP R13, R12 ;  /* 0x0000000c000d7308 */ /* 0x000e220000001000 */
[----:B------:R-:W-:Y:S01]  /*0d90*/  FADD.FTZ R15, -R12, -RZ ;  /* 0x800000ff0c0f7221 */ /* 0x000fe20000010100 */
[C---:B------:R-:W-:Y:S01]  /*0da0*/  IMAD R0, R3.reuse, -0x800000, R0 ;  /* 0xff80000003007824 */ /* 0x040fe200078e0200 */
[----:B------:R-:W-:-:S04]  /*0db0*/  IADD3 R5, PT, PT, R3, 0x7f, -R5 ;  /* 0x0000007f03057810 */ /* 0x000fc80007ffe805 */
[----:B------:R-:W-:Y:S01]  /*0dc0*/  IADD3 R5, PT, PT, R5, R4, RZ ;  /* 0x0000000405057210 */ /* 0x000fe20007ffe0ff */
[----:B0-----:R-:W-:-:S04]  /*0dd0*/  FFMA R14, R13, R15, 1 ;  /* 0x3f8000000d0e7423 */ /* 0x001fc8000000000f */
[----:B------:R-:W-:-:S04]  /*0de0*/  FFMA R16, R13, R14, R13 ;  /* 0x0000000e0d107223 */ /* 0x000fc8000000000d */
[----:B------:R-:W-:-:S04]  /*0df0*/  FFMA R13, R0, R16, RZ ;  /* 0x00000010000d7223 */ /* 0x000fc800000000ff */
[----:B------:R-:W-:-:S04]  /*0e00*/  FFMA R14, R15, R13, R0 ;  /* 0x0000000d0f0e7223 */ /* 0x000fc80000000000 */
[----:B------:R-:W-:-:S04]  /*0e10*/  FFMA R13, R16, R14, R13 ;  /* 0x0000000e100d7223 */ /* 0x000fc8000000000d */
[----:B------:R-:W-:-:S04]  /*0e20*/  FFMA R14, R15, R13, R0 ;  /* 0x0000000d0f0e7223 */ /* 0x000fc80000000000 */
[----:B------:R-:W-:-:S05]  /*0e30*/  FFMA R0, R16, R14, R13 ;  /* 0x0000000e10007223 */ /* 0x000fca000000000d */
[----:B------:R-:W-:-:S04]  /*0e40*/  SHF.R.U32.HI R3, RZ, 0x17, R0 ;  /* 0x00000017ff037819 */ /* 0x000fc80000011600 */
[----:B------:R-:W-:-:S04]  /*0e50*/  LOP3.LUT R3, R3, 0xff, RZ, 0xc0, !PT ;  /* 0x000000ff03037812 */ /* 0x000fc800078ec0ff */
[----:B------:R-:W-:-:S05]  /*0e60*/  IADD3 R15, PT, PT, R3, R5, RZ ;  /* 0x00000005030f7210 */ /* 0x000fca0007ffe0ff */
[----:B------:R-:W-:-:S05]  /*0e70*/  VIADD R3, R15, 0xffffffff ;  /* 0xffffffff0f037836 */ /* 0x000fca0000000000 */
[----:B------:R-:W-:-:S13]  /*0e80*/  ISETP.GE.U32.AND P0, PT, R3, 0xfe, PT ;  /* 0x000000fe0300780c */ /* 0x000fda0003f06070 */
[----:B------:R-:W-:Y:S05]  /*0e90*/  @!P0 BRA `(.L_x_242) ;  /* 0x0000000000808947 */ /* 0x000fea0003800000 */
[----:B------:R-:W-:-:S13]  /*0ea0*/  ISETP.GT.AND P0, PT, R15, 0xfe, PT ;  /* 0x000000fe0f00780c */ /* 0x000fda0003f04270 */
[----:B------:R-:W-:Y:S05]  /*0eb0*/  @P0 BRA `(.L_x_243) ;  /* 0x00000000006c0947 */ /* 0x000fea0003800000 */
[----:B------:R-:W-:-:S13]  /*0ec0*/  ISETP.GE.AND P0, PT, R15, 0x1, PT ;  /* 0x000000010f00780c */ /* 0x000fda0003f06270 */
[----:B------:R-:W-:Y:S05]  /*0ed0*/  @P0 BRA `(.L_x_244) ;  /* 0x0000000000740947 */ /* 0x000fea0003800000 */
[----:B------:R-:W-:Y:S02]  /*0ee0*/  ISETP.GE.AND P0, PT, R15, -0x18, PT ;  /* 0xffffffe80f00780c */ /* 0x000fe40003f06270 */
[----:B------:R-:W-:-:S11]  /*0ef0*/  LOP3.LUT R0, R0, 0x80000000, RZ, 0xc0, !PT ;  /* 0x8000000000007812 */ /* 0x000fd600078ec0ff */
[----:B------:R-:W-:Y:S05]  /*0f00*/  @!P0 BRA `(.L_x_244) ;  /* 0x0000000000688947 */ /* 0x000fea0003800000 */
[CCC-:B------:R-:W-:Y:S01]  /*0f10*/  FFMA.RZ R3, R16.reuse, R14.reuse, R13.reuse ;  /* 0x0000000e10037223 */ /* 0x1c0fe2000000c00d */
[C---:B------:R-:W-:Y:S01]  /*0f20*/  IADD3 R12, PT, PT, R15.reuse, 0x20, RZ ;  /* 0x000000200f0c7810 */ /* 0x040fe20007ffe0ff */
[CCC-:B------:R-:W-:Y:S01]  /*0f30*/  FFMA.RM R4, R16.reuse, R14.reuse, R13.reuse ;  /* 0x0000000e10047223 */ /* 0x1c0fe2000000400d */
[----:B------:R-:W-:Y:S02]  /*0f40*/  ISETP.NE.AND P2, PT, R15, RZ, PT ;  /* 0x000000ff0f00720c */ /* 0x000fe40003f45270 */
[----:B------:R-:W-:Y:S01]  /*0f50*/  LOP3.LUT R5, R3, 0x7fffff, RZ, 0xc0, !PT ;  /* 0x007fffff03057812 */ /* 0x000fe200078ec0ff */
[----:B------:R-:W-:Y:S01]  /*0f60*/  FFMA.RP R3, R16, R14, R13 ;  /* 0x0000000e10037223 */ /* 0x000fe2000000800d */
[----:B------:R-:W-:Y:S02]  /*0f70*/  ISETP.NE.AND P1, PT, R15, RZ, PT ;  /* 0x000000ff0f00720c */ /* 0x000fe40003f25270 */
[----:B------:R-:W-:Y:S02]  /*0f80*/  LOP3.LUT R5, R5, 0x800000, RZ, 0xfc, !PT ;  /* 0x0080000005057812 */ /* 0x000fe400078efcff */
[----:B------:R-:W-:-:S02]  /*0f90*/  IADD3 R13, PT, PT, -R15, RZ, RZ ;  /* 0x000000ff0f0d7210 */ /* 0x000fc40007ffe1ff */
[----:B------:R-:W-:Y:S02]  /*0fa0*/  SHF.L.U32 R12, R5, R12, RZ ;  /* 0x0000000c050c7219 */ /* 0x000fe400000006ff */
[----:B------:R-:W-:Y:S02]  /*0fb0*/  FSETP.NEU.FTZ.AND P0, PT, R3, R4, PT ;  /* 0x000000040300720b */ /* 0x000fe40003f1d000 */
[----:B------:R-:W-:Y:S02]  /*0fc0*/  SEL R4, R13, RZ, P2 ;  /* 0x000000ff0d047207 */ /* 0x000fe40001000000 */
[----:B------:R-:W-:Y:S02]  /*0fd0*/  ISETP.NE.AND P1, PT, R12, RZ, P1 ;  /* 0x000000ff0c00720c */ /* 0x000fe40000f25270 */
[----:B------:R-:W-:Y:S02]  /*0fe0*/  SHF.R.U32.HI R4, RZ, R4, R5 ;  /* 0x00000004ff047219 */ /* 0x000fe40000011605 */
[----:B------:R-:W-:-:S02]  /*0ff0*/  PLOP3.LUT P0, PT, P0, P1, PT, 0xf8, 0x8f ;  /* 0x00000000008f781c */ /* 0x000fc40000703f70 */
[----:B------:R-:W-:Y:S02]  /*1000*/  SHF.R.U32.HI R12, RZ, 0x1, R4 ;  /* 0x00000001ff0c7819 */ /* 0x000fe40000011604 */
[----:B------:R-:W-:-:S04]  /*1010*/  SEL R3, RZ, 0x1, !P0 ;  /* 0x00000001ff037807 */ /* 0x000fc80004000000 */
[----:B------:R-:W-:-:S04]  /*1020*/  LOP3.LUT R3, R3, 0x1, R12, 0xf8, !PT ;  /* 0x0000000103037812 */ /* 0x000fc800078ef80c */
[----:B------:R-:W-:-:S05]  /*1030*/  LOP3.LUT R3, R3, R4, RZ, 0xc0, !PT ;  /* 0x0000000403037212 */ /* 0x000fca00078ec0ff */
[----:B------:R-:W-:-:S05]  /*1040*/  IMAD.IADD R3, R12, 0x1, R3 ;  /* 0x000000010c037824 */ /* 0x000fca00078e0203 */
[----:B------:R-:W-:Y:S01]  /*1050*/  LOP3.LUT R0, R3, R0, RZ, 0xfc, !PT ;  /* 0x0000000003007212 */ /* 0x000fe200078efcff */
[----:B------:R-:W-:Y:S06]  /*1060*/  BRA `(.L_x_244) ;  /* 0x0000000000107947 */ /* 0x000fec0003800000 */
.L_x_243:
[----:B------:R-:W-:-:S04]  /*1070*/  LOP3.LUT R0, R0, 0x80000000, RZ, 0xc0, !PT ;  /* 0x8000000000007812 */ /* 0x000fc800078ec0ff */
[----:B------:R-:W-:Y:S01]  /*1080*/  LOP3.LUT R0, R0, 0x7f800000, RZ, 0xfc, !PT ;  /* 0x7f80000000007812 */ /* 0x000fe200078efcff */
[----:B------:R-:W-:Y:S06]  /*1090*/  BRA `(.L_x_244) ;  /* 0x0000000000047947 */ /* 0x000fec0003800000 */
.L_x_242:
[----:B------:R-:W-:-:S07]  /*10a0*/  LEA R0, R5, R0, 0x17 ;  /* 0x0000000005007211 */ /* 0x000fce00078eb8ff */
.L_x_244:
[----:B------:R-:W-:Y:S05]  /*10b0*/  BSYNC.RECONVERGENT B3 ;  /* 0x0000000000037941 */ /* 0x000fea0003800200 */
.L_x_241:
[----:B------:R-:W-:Y:S05]  /*10c0*/  BRA `(.L_x_245) ;  /* 0x0000000000207947 */ /* 0x000fea0003800000 */
.L_x_240:
[----:B------:R-:W-:-:S04]  /*10d0*/  LOP3.LUT R0, R3, 0x80000000, R0, 0x48, !PT ;  /* 0x8000000003007812 */ /* 0x000fc800078e4800 */
[----:B------:R-:W-:Y:S01]  /*10e0*/  LOP3.LUT R0, R0, 0x7f800000, RZ, 0xfc, !PT ;  /* 0x7f80000000007812 */ /* 0x000fe200078efcff */
[----:B------:R-:W-:Y:S06]  /*10f0*/  BRA `(.L_x_245) ;  /* 0x0000000000147947 */ /* 0x000fec0003800000 */
.L_x_239:
[----:B------:R-:W-:Y:S01]  /*1100*/  LOP3.LUT R0, R3, 0x80000000, R0, 0x48, !PT ;  /* 0x8000000003007812 */ /* 0x000fe200078e4800 */
[----:B------:R-:W-:Y:S06]  /*1110*/  BRA `(.L_x_245) ;  /* 0x00000000000c7947 */ /* 0x000fec0003800000 */
.L_x_238:
[----:B------:R-:W0:Y:S01]  /*1120*/  MUFU.RSQ R0, -QNAN ;  /* 0xffc0000000007908 */ /* 0x000e220000001400 */
[----:B------:R-:W-:Y:S05]  /*1130*/  BRA `(.L_x_245) ;  /* 0x0000000000047947 */ /* 0x000fea0003800000 */
.L_x_237:
[----:B------:R-:W-:-:S07]  /*1140*/  FADD.FTZ R0, R0, R3 ;  /* 0x0000000300007221 */ /* 0x000fce0000010000 */
.L_x_245:
[----:B------:R-:W-:Y:S05]  /*1150*/  BSYNC.RECONVERGENT B2 ;  /* 0x0000000000027941 */ /* 0x000fea0003800200 */
.L_x_235:
[----:B------:R-:W-:-:S04]  /*1160*/  HFMA2 R3, -RZ, RZ, 0, 0 ;  /* 0x00000000ff037431 */ /* 0x000fc800000001ff */
[----:B0-----:R-:W-:Y:S05]  /*1170*/  RET.REL.NODEC R2 `(_Z23sec_weighted_mean_cuda_iiPfS_fPiS_) ;  /* 0xffffffec02a07950 */ /* 0x001fea0003c3ffff */
.L_x_246:
        /* <DEDUP_REMOVED lines=16> */
.L_x_442:


//--------------------- .text._Z17sec_argsort_cuda_iiPfPiS_ --------------------------
	.section	.text._Z17sec_argsort_cuda_iiPfPiS_,"ax",@progbits
	.align	128
        .global         _Z17sec_argsort_cuda_iiPfPiS_
        .type           _Z17sec_argsort_cuda_iiPfPiS_,@function
        .size           _Z17sec_argsort_cuda_iiPfPiS_,(.L_x_449 - _Z17sec_argsort_cuda_iiPfPiS_)
        .other          _Z17sec_argsort_cuda_iiPfPiS_,@"STO_CUDA_ENTRY STV_DEFAULT"
_Z17sec_argsort_cuda_iiPfPiS_:
.text._Z17sec_argsort_cuda_iiPfPiS_:
[----:B------:R-:W0:Y:S08]  /*0000*/  LDC R1, c[0x0][0x37c] ;  /* 0x0000df00ff017b82 */ /* 0x000e300000000800 */
[----:B------:R-:W1:Y:S01]  /*0010*/  S2UR UR6, SR_CTAID.X ;  /* 0x00000000000679c3 */ /* 0x000e620000002500 */
[----:B------:R-:W2:Y:S01]  /*0020*/  LDCU UR4, c[0x0][0x2f8] ;  /* 0x00005f00ff0477ac */ /* 0x000ea20008000800 */
[----:B0-----:R-:W-:Y:S01]  /*0030*/  VIADD R1, R1, 0xfffffff8 ;  /* 0xfffffff801017836 */ /* 0x001fe20000000000 */
[----:B------:R-:W0:Y:S05]  /*0040*/  LDCU UR5, c[0x0][0x2fc] ;  /* 0x00005f80ff0577ac */ /* 0x000e2a0008000800 */
[----:B------:R-:W1:Y:S01]  /*0050*/  LDC R0, c[0x0][0x380] ;  /* 0x0000e000ff007b82 */ /* 0x000e620000000800 */
[----:B--2---:R-:W-:-:S02]  /*0060*/  IADD3 R2, P1, PT, R1, UR4, RZ ;  /* 0x0000000401027c10 */ /* 0x004fc4000ff3e0ff */
[----:B-1----:R-:W-:-:S13]  /*0070*/  ISETP.LE.AND P0, PT, R0, UR6, PT ;  /* 0x0000000600007c0c */ /* 0x002fda000bf03270 */
[----:B0-----:R-:W-:Y:S05]  /*0080*/  @P0 EXIT ;  /* 0x000000000000094d */ /* 0x001fea0003800000 */
[----:B------:R-:W-:Y:S01]  /*0090*/  IMAD.X R16, RZ, RZ, UR5, P1 ;  /* 0x00000005ff107e24 */ /* 0x000fe200088e06ff */
[----:B------:R-:W0:Y:S01]  /*00a0*/  LDCU.64 UR36, c[0x0][0x358] ;  /* 0x00006b00ff2477ac */ /* 0x000e220008000a00 */
[----:B------:R-:W-:Y:S01]  /*00b0*/  IMAD.U32 R19, RZ, RZ, UR6 ;  /* 0x00000006ff137e24 */ /* 0x000fe2000f8e00ff */
[----:B------:R-:W1:Y:S06]  /*00c0*/  LDCU UR38, c[0x0][0x370] ;  /* 0x00006e00ff2677ac */ /* 0x000e6c0008000800 */
.L_x_328:
[----:B--234-:R-:W2:Y:S02]  /*00d0*/  LDC.64 R6, c[0x0][0x390] ;  /* 0x0000e400ff067b82 */ /* 0x01cea40000000a00 */
[----:B--2---:R-:W-:-:S05]  /*00e0*/  IMAD.WIDE R6, R19, 0x4, R6 ;  /* 0x0000000413067825 */ /* 0x004fca00078e0206 */
[----:B0-----:R-:W2:Y:S04]  /*00f0*/  LDG.E R22, desc[UR36][R6.64] ;  /* 0x0000002406167981 */ /* 0x001ea8000c1e1900 */
[----:B------:R-:W3:Y:S01]  /*0100*/  LDG.E R23, desc[UR36][R6.64+0x4] ;  /* 0x0000042406177981 */ /* 0x000ee2000c1e1900 */
[----:B------:R-:W-:Y:S01]  /*0110*/  BSSY.RECONVERGENT B6, `(.L_x_247) ;  /* 0x0000024000067945 */ /* 0x000fe20003800200 */
[----:B------:R-:W-:Y:S01]  /*0120*/  IMAD.MOV.U32 R18, RZ, RZ, RZ ;  /* 0x000000ffff127224 */ /* 0x000fe200078e00ff */
[----:B------:R-:W-:Y:S01]  /*0130*/  CS2R R4, SRZ ;  /* 0x0000000000047805 */ /* 0x000fe2000001ff00 */
[----:B------:R-:W-:Y:S02]  /*0140*/  IMAD.MOV.U32 R17, RZ, RZ, RZ ;  /* 0x000000ffff117224 */ /* 0x000fe400078e00ff */
[----:B------:R-:W-:-:S02]  /*0150*/  IMAD.MOV.U32 R9, RZ, RZ, RZ ;  /* 0x000000ffff097224 */ /* 0x000fc400078e00ff */
[----:B------:R-:W-:Y:S02]  /*0160*/  IMAD.MOV.U32 R10, RZ, RZ, RZ ;  /* 0x000000ffff0a7224 */ /* 0x000fe400078e00ff */
[----:B--2---:R-:W-:Y:S01]  /*0170*/  IMAD.WIDE R24, R22, 0x4, RZ ;  /* 0x0000000416187825 */ /* 0x004fe200078e02ff */
[----:B-1----:R-:W-:Y:S02]  /*0180*/  SHF.R.S32.HI R29, RZ, 0x1f, R22 ;  /* 0x0000001fff1d7819 */ /* 0x002fe40000011416 */
[----:B---3--:R-:W-:Y:S01]  /*0190*/  SHF.R.S32.HI R28, RZ, 0x1f, R23 ;  /* 0x0000001fff1c7819 */ /* 0x008fe20000011417 */
[----:B------:R-:W-:-:S03]  /*01a0*/  IMAD.WIDE R24, R23, 0x4, -R24 ;  /* 0x0000000417187825 */ /* 0x000fc600078e0a18 */
[----:B------:R-:W-:-:S04]  /*01b0*/  ISETP.NE.U32.AND P0, PT, R24, RZ, PT ;  /* 0x000000ff1800720c */ /* 0x000fc80003f05070 */
[----:B------:R-:W-:-:S13]  /*01c0*/  ISETP.NE.AND.EX P0, PT, R25, RZ, PT, P0 ;  /* 0x000000ff1900720c */ /* 0x000fda0003f05300 */
[----:B------:R-:W-:Y:S05]  /*01d0*/  @!P0 BRA `(.L_x_248) ;  /* 0x00000000005c8947 */ /* 0x000fea0003800000 */
[----:B------:R-:W-:Y:S01]  /*01e0*/  MOV R26, 0x180 ;  /* 0x00000180001a7802 */ /* 0x000fe20000000f00 */
[----:B------:R-:W-:Y:S01]  /*01f0*/  IMAD.MOV.U32 R4, RZ, RZ, R24 ;  /* 0x000000ffff047224 */ /* 0x000fe200078e0018 */
[--C-:B------:R-:W-:Y:S01]  /*0200*/  SHF.R.S64 R30, R24, 0x2, R25.reuse ;  /* 0x00000002181e7819 */ /* 0x100fe20000001019 */
[--C-:B------:R-:W-:Y:S01]  /*0210*/  IMAD.MOV.U32 R5, RZ, RZ, R25.reuse ;  /* 0x000000ffff057224 */ /* 0x100fe200078e0019 */
[----:B------:R0:W2:Y:S01]  /*0220*/  LDC.64 R6, c[0x4][R26] ;  /* 0x010000001a067b82 */ /* 0x0000a20000000a00 */
[----:B------:R-:W-:-:S07]  /*0230*/  SHF.R.S32.HI R31, RZ, 0x2, R25 ;  /* 0x00000002ff1f7819 */ /* 0x000fce0000011419 */
[----:B------:R-:W-:-:S07]  /*0240*/  LEPC R20, `(.L_x_249) ;  /* 0x000000001014794e */ /* 0x000fce0000000000 */
[----:B012---:R-:W-:Y:S05]  /*0250*/  CALL.ABS.NOINC R6 ;  /* 0x0000000006007343 */ /* 0x007fea0003c00000 */
.L_x_249:
[----:B------:R-:W-:-:S04]  /*0260*/  ISETP.NE.U32.AND P0, PT, R4, RZ, PT ;  /* 0x000000ff0400720c */ /* 0x000fc80003f05070 */
[----:B------:R-:W-:-:S13]  /*0270*/  ISETP.NE.AND.EX P0, PT, R5, RZ, PT, P0 ;  /* 0x000000ff0500720c */ /* 0x000fda0003f05300 */
[----:B------:R-:W-:Y:S05]  /*0280*/  @!P0 BRA `(.L_x_250) ;  /* 0x0000004000148947 */ /* 0x000fea0003800000 */
[----:B------:R-:W0:Y:S01]  /*0290*/  LDC.64 R26, c[0x4][R26] ;  /* 0x010000001a1a7b82 */ /* 0x000e220000000a00 */
[----:B------:R-:W-:Y:S02]  /*02a0*/  IMAD.MOV.U32 R18, RZ, RZ, R4 ;  /* 0x000000ffff127224 */ /* 0x000fe400078e0004 */
[----:B------:R-:W-:Y:S02]  /*02b0*/  IMAD.MOV.U32 R17, RZ, RZ, R5 ;  /* 0x000000ffff117224 */ /* 0x000fe400078e0005 */
[----:B------:R-:W-:Y:S02]  /*02c0*/  IMAD.MOV.U32 R4, RZ, RZ, R24 ;  /* 0x000000ffff047224 */ /* 0x000fe400078e0018 */
[----:B------:R-:W-:-:S07]  /*02d0*/  IMAD.MOV.U32 R5, RZ, RZ, R25 ;  /* 0x000000ffff057224 */ /* 0x000fce00078e0019 */
[----:B------:R-:W-:-:S07]  /*02e0*/  LEPC R20, `(.L_x_251) ;  /* 0x000000001014794e */ /* 0x000fce0000000000 */
[----:B0-----:R-:W-:Y:S05]  /*02f0*/  CALL.ABS.NOINC R26 ;  /* 0x000000001a007343 */ /* 0x001fea0003c00000 */
.L_x_251:
[----:B------:R-:W-:-:S04]  /*0300*/  ISETP.NE.U32.AND P0, PT, R4, RZ, PT ;  /* 0x000000ff0400720c */ /* 0x000fc80003f05070 */
[----:B------:R-:W-:-:S13]  /*0310*/  ISETP.NE.AND.EX P0, PT, R5, RZ, PT, P0 ;  /* 0x000000ff0500720c */ /* 0x000fda0003f05300 */
[----:B------:R-:W-:Y:S05]  /*0320*/  @!P0 BRA `(.L_x_252) ;  /* 0x0000003c00a88947 */ /* 0x000fea0003800000 */
[----:B------:R-:W-:Y:S02]  /*0330*/  IMAD.MOV.U32 R9, RZ, RZ, R30 ;  /* 0x000000ffff097224 */ /* 0x000fe400078e001e */
[----:B------:R-:W-:-:S07]  /*0340*/  IMAD.MOV.U32 R10, RZ, RZ, R31 ;  /* 0x000000ffff0a7224 */ /* 0x000fce00078e001f */
.L_x_248:
[----:B-1----:R-:W-:Y:S05]  /*0350*/  BSYNC.RECONVERGENT B6 ;  /* 0x0000000000067941 */ /* 0x002fea0003800200 */
.L_x_247:
[----:B------:R-:W0:Y:S01]  /*0360*/  LDCU.64 UR4, c[0x0][0x388] ;  /* 0x00007100ff0477ac */ /* 0x000e220008000a00 */
[C---:B------:R-:W-:Y:S01]  /*0370*/  ISETP.GE.AND P0, PT, R22.reuse, R23, PT ;  /* 0x000000171600720c */ /* 0x040fe20003f06270 */
[C---:B------:R-:W-:Y:S01]  /*0380*/  IMAD.SHL.U32 R0, R22.reuse, 0x4, RZ ;  /* 0x0000000416007824 */ /* 0x040fe200078e00ff */
[----:B------:R-:W-:Y:S01]  /*0390*/  SHF.L.U64.HI R3, R22, 0x2, R29 ;  /* 0x0000000216037819 */ /* 0x000fe2000001021d */
[----:B------:R-:W1:Y:S01]  /*03a0*/  LDCU.64 UR6, c[0x0][0x398] ;  /* 0x00007300ff0677ac */ /* 0x000e620008000a00 */
[----:B------:R-:W-:Y:S02]  /*03b0*/  BSSY.RECONVERGENT B2, `(.L_x_253) ;  /* 0x00001c1000027945 */ /* 0x000fe40003800200 */
[C---:B0-----:R-:W-:Y:S02]  /*03c0*/  IADD3 R20, P1, PT, R0.reuse, UR4, RZ ;  /* 0x0000000400147c10 */ /* 0x041fe4000ff3e0ff */
[----:B------:R-:W-:Y:S02]  /*03d0*/  LEA R41, P2, R23, UR4, 0x2 ;  /* 0x0000000417297c11 */ /* 0x000fe4000f8410ff */
[----:B-1----:R-:W-:-:S02]  /*03e0*/  IADD3 R37, P3, PT, R0, UR6, RZ ;  /* 0x0000000600257c10 */ /* 0x002fc4000ff7e0ff */
[C---:B------:R-:W-:Y:S02]  /*03f0*/  IADD3.X R21, PT, PT, R3.reuse, UR5, RZ, P1, !PT ;  /* 0x0000000503157c10 */ /* 0x040fe40008ffe4ff */
[----:B------:R-:W-:Y:S02]  /*0400*/  IADD3.X R35, PT, PT, R3, UR7, RZ, P3, !PT ;  /* 0x0000000703237c10 */ /* 0x000fe40009ffe4ff */
[----:B------:R-:W-:Y:S01]  /*0410*/  LEA.HI.X R8, R23, UR5, R28, 0x2, P2 ;  /* 0x0000000517087c11 */ /* 0x000fe200090f141c */
[----:B------:R-:W-:Y:S06]  /*0420*/  @P0 BRA `(.L_x_254) ;  /* 0x0000001800e40947 */ /* 0x000fec0003800000 */
[----:B------:R-:W-:Y:S02]  /*0430*/  IMAD.MOV.U32 R40, RZ, RZ, R20 ;  /* 0x000000ffff287224 */ /* 0x000fe400078e0014 */
[----:B------:R-:W-:Y:S02]  /*0440*/  IMAD.MOV.U32 R39, RZ, RZ, R21 ;  /* 0x000000ffff277224 */ /* 0x000fe400078e0015 */
[----:B------:R-:W-:Y:S02]  /*0450*/  IMAD.MOV.U32 R38, RZ, RZ, R37 ;  /* 0x000000ffff267224 */ /* 0x000fe400078e0025 */
[----:B------:R-:W-:-:S07]  /*0460*/  IMAD.MOV.U32 R36, RZ, RZ, R35 ;  /* 0x000000ffff247224 */ /* 0x000fce00078e0023 */
.L_x_286:
[----:B------:R-:W-:Y:S01]  /*0470*/  IADD3 R0, P1, PT, R40, 0x80, RZ ;  /* 0x0000008028007810 */ /* 0x000fe20007f3e0ff */
[----:B------:R-:W-:Y:S03]  /*0480*/  BSSY.RECONVERGENT B1, `(.L_x_255) ;  /* 0x00001a8000017945 */ /* 0x000fe60003800200 */
[----:B------:R-:W-:Y:S01]  /*0490*/  ISETP.LT.U32.AND P0, PT, R0, R41, PT ;  /* 0x000000290000720c */ /* 0x000fe20003f01070 */
[----:B------:R-:W-:Y:S01]  /*04a0*/  IMAD.X R3, RZ, RZ, R39, P1 ;  /* 0x000000ffff037224 */ /* 0x000fe200008e0627 */
[----:B------:R-:W-:-:S04]  /*04b0*/  IADD3 R34, P1, PT, R40, 0x4, RZ ;  /* 0x0000000428227810 */ /* 0x000fc80007f3e0ff */
[----:B------:R-:W-:Y:S01]  /*04c0*/  ISETP.LT.U32.AND.EX P0, PT, R3, R8, PT, P0 ;  /* 0x000000080300720c */ /* 0x000fe20003f01100 */
[----:B------:R-:W-:-:S03]  /*04d0*/  IMAD.X R15, RZ, RZ, R39, P1 ;  /* 0x000000ffff0f7224 */ /* 0x000fc600008e0627 */
[----:B------:R-:W-:Y:S02]  /*04e0*/  SEL R7, R0, R41, P0 ;  /* 0x0000002900077207 */ /* 0x000fe40000000000 */
[----:B------:R-:W-:Y:S02]  /*04f0*/  SEL R0, R3, R8, P0 ;  /* 0x0000000803007207 */ /* 0x000fe40000000000 */
[----:B------:R-:W-:-:S04]  /*0500*/  ISETP.NE.U32.AND P0, PT, R34, R7, PT ;  /* 0x000000072200720c */ /* 0x000fc80003f05070 */
[----:B------:R-:W-:-:S13]  /*0510*/  ISETP.NE.AND.EX P0, PT, R15, R0, PT, P0 ;  /* 0x000000000f00720c */ /* 0x000fda0003f05300 */
[----:B------:R-:W-:Y:S05]  /*0520*/  @!P0 BRA `(.L_x_256) ;  /* 0x0000001800748947 */ /* 0x000fea0003800000 */
[----:B------:R-:W-:Y:S02]  /*0530*/  IMAD.MOV.U32 R14, RZ, RZ, RZ ;  /* 0x000000ffff0e7224 */ /* 0x000fe400078e00ff */
[----:B------:R-:W-:Y:S02]  /*0540*/  IMAD.MOV.U32 R13, RZ, RZ, RZ ;  /* 0x000000ffff0d7224 */ /* 0x000fe400078e00ff */
[--C-:B------:R-:W-:Y:S02]  /*0550*/  IMAD.MOV.U32 R32, RZ, RZ, R20.reuse ;  /* 0x000000ffff207224 */ /* 0x100fe400078e0014 */
[--C-:B------:R-:W-:Y:S02]  /*0560*/  IMAD.MOV.U32 R33, RZ, RZ, R21.reuse ;  /* 0x000000ffff217224 */ /* 0x100fe400078e0015 */
[----:B------:R-:W-:Y:S02]  /*0570*/  IMAD.MOV.U32 R43, RZ, RZ, R20 ;  /* 0x000000ffff2b7224 */ /* 0x000fe400078e0014 */
[----:B------:R-:W-:-:S02]  /*0580*/  IMAD.MOV.U32 R42, RZ, RZ, R21 ;  /* 0x000000ffff2a7224 */ /* 0x000fc400078e0015 */
[----:B------:R-:W-:Y:S02]  /*0590*/  IMAD.MOV.U32 R12, RZ, RZ, R37 ;  /* 0x000000ffff0c7224 */ /* 0x000fe400078e0025 */
[----:B------:R-:W-:Y:S02]  /*05a0*/  IMAD.MOV.U32 R11, RZ, RZ, R36 ;  /* 0x000000ffff0b7224 */ /* 0x000fe400078e0024 */
[----:B------:R-:W-:Y:S02]  /*05b0*/  IMAD.MOV.U32 R24, RZ, RZ, R38 ;  /* 0x000000ffff187224 */ /* 0x000fe400078e0026 */
[----:B------:R-:W-:-:S07]  /*05c0*/  IMAD.MOV.U32 R25, RZ, RZ, R35 ;  /* 0x000000ffff197224 */ /* 0x000fce00078e0023 */
.L_x_285:
[----:B------:R-:W-:Y:S01]  /*05d0*/  IMAD.MOV.U32 R30, RZ, RZ, R43 ;  /* 0x000000ffff1e7224 */ /* 0x000fe200078e002b */
[----:B------:R-:W2:Y:S01]  /*05e0*/  LDG.E R0, desc[UR36][R20.64] ;  /* 0x0000002414007981 */ /* 0x000ea2000c1e1900 */
[----:B------:R-:W-:-:S03]  /*05f0*/  IMAD.MOV.U32 R31, RZ, RZ, R42 ;  /* 0x000000ffff1f7224 */ /* 0x000fc600078e002a */
[----:B------:R0:W5:Y:S04]  /*0600*/  LDG.E R6, desc[UR36][R24.64+0x4] ;  /* 0x0000042418067981 */ /* 0x000168000c1e1900 */
[----:B------:R-:W2:Y:S01]  /*0610*/  LDG.E R7, desc[UR36][R30.64+0x4] ;  /* 0x000004241e077981 */ /* 0x000ea2000c1e1900 */
[----:B------:R-:W-:Y:S02]  /*0620*/  IADD3 R3, P1, PT, R32, 0x4, RZ ;  /* 0x0000000420037810 */ /* 0x000fe40007f3e0ff */
[----:B------:R-:W-:Y:S02]  /*0630*/  IADD3 R26, P2, PT, R43, 0x4, RZ ;  /* 0x000000042b1a7810 */ /* 0x000fe40007f5e0ff */
[----:B------:R-:W-:Y:S01]  /*0640*/  IADD3 R48, P3, PT, R24, 0x4, RZ ;  /* 0x0000000418307810 */ /* 0x000fe20007f7e0ff */
[----:B------:R-:W-:Y:S02]  /*0650*/  BSSY.RECONVERGENT B0, `(.L_x_257) ;  /* 0x0000175000007945 */ /* 0x000fe40003800200 */
[----:B------:R-:W-:-:S02]  /*0660*/  IMAD.X R27, RZ, RZ, R42, P2 ;  /* 0x000000ffff1b7224 */ /* 0x000fc400010e062a */
[----:B------:R-:W-:Y:S01]  /*0670*/  IMAD.X R29, RZ, RZ, R25, P3 ;  /* 0x000000ffff1d7224 */ /* 0x000fe200018e0619 */
[----:B--2---:R-:W-:Y:S01]  /*0680*/  FSETP.GEU.AND P0, PT, R7, R0, PT ;  /* 0x000000000700720b */ /* 0x004fe20003f0e000 */
[----:B------:R-:W-:-:S12]  /*0690*/  IMAD.X R0, RZ, RZ, R33, P1 ;  /* 0x000000ffff007224 */ /* 0x000fd800008e0621 */
[----:B0-----:R-:W-:Y:S05]  /*06a0*/  @!P0 BRA `(.L_x_258) ;  /* 0x0000000000788947 */ /* 0x001fea0003800000 */
[----:B------:R-:W2:Y:S01]  /*06b0*/  LDG.E R30, desc[UR36][R30.64] ;  /* 0x000000241e1e7981 */ /* 0x000ea2000c1e1900 */
[----:B------:R-:W-:Y:S01]  /*06c0*/  BSSY.RECONVERGENT B3, `(.L_x_259) ;  /* 0x0000017000037945 */ /* 0x000fe20003800200 */
[----:B------:R-:W-:Y:S02]  /*06d0*/  IMAD.MOV.U32 R49, RZ, RZ, R29 ;  /* 0x000000ffff317224 */ /* 0x000fe400078e001d */
[----:B------:R-:W-:Y:S02]  /*06e0*/  IMAD.MOV.U32 R32, RZ, RZ, R26 ;  /* 0x000000ffff207224 */ /* 0x000fe400078e001a */
[----:B------:R-:W-:Y:S01]  /*06f0*/  IMAD.MOV.U32 R33, RZ, RZ, R27 ;  /* 0x000000ffff217224 */ /* 0x000fe200078e001b */
[----:B--2---:R-:W-:-:S13]  /*0700*/  FSETP.GEU.AND P0, PT, R7, R30, PT ;  /* 0x0000001e0700720b */ /* 0x004fda0003f0e000 */
[----:B------:R-:W-:Y:S05]  /*0710*/  @P0 BRA `(.L_x_260) ;  /* 0x0000000000440947 */ /* 0x000fea0003800000 */
[----:B------:R-:W-:-:S07]  /*0720*/  IMAD.MOV.U32 R44, RZ, RZ, R30 ;  /* 0x000000ffff2c7224 */ /* 0x000fce00078e001e */
.L_x_261:
[----:B------:R-:W-:Y:S01]  /*0730*/  IMAD.MOV.U32 R30, RZ, RZ, R48 ;  /* 0x000000ffff1e7224 */ /* 0x000fe200078e0030 */
[----:B------:R0:W-:Y:S01]  /*0740*/  STG.E desc[UR36][R32.64], R44 ;  /* 0x0000002c20007986 */ /* 0x0001e2000c101924 */
[----:B------:R-:W-:-:S05]  /*0750*/  IMAD.MOV.U32 R31, RZ, RZ, R49 ;  /* 0x000000ffff1f7224 */ /* 0x000fca00078e0031 */
[----:B------:R-:W2:Y:S01]  /*0760*/  LDG.E R45, desc[UR36][R30.64+-0x4] ;  /* 0xfffffc241e2d7981 */ /* 0x000ea2000c1e1900 */
[----:B0-----:R-:W-:Y:S02]  /*0770*/  IMAD.MOV.U32 R32, RZ, RZ, R43 ;  /* 0x000000ffff207224 */ /* 0x001fe400078e002b */
[----:B------:R-:W-:Y:S01]  /*0780*/  IMAD.MOV.U32 R33, RZ, RZ, R42 ;  /* 0x000000ffff217224 */ /* 0x000fe200078e002a */
[----:B--2---:R0:W-:Y:S04]  /*0790*/  STG.E desc[UR36][R30.64], R45 ;  /* 0x0000002d1e007986 */ /* 0x0041e8000c101924 */
[----:B------:R-:W2:Y:S01]  /*07a0*/  LDG.E R44, desc[UR36][R32.64+-0x4] ;  /* 0xfffffc24202c7981 */ /* 0x000ea2000c1e1900 */
[----:B------:R-:W-:Y:S02]  /*07b0*/  IADD3 R48, P0, PT, R30, -0x4, RZ ;  /* 0xfffffffc1e307810 */ /* 0x000fe40007f1e0ff */
[----:B------:R-:W-:-:S02]  /*07c0*/  IADD3 R46, P1, PT, R43, -0x4, RZ ;  /* 0xfffffffc2b2e7810 */ /* 0x000fc40007f3e0ff */
[----:B------:R-:W-:Y:S02]  /*07d0*/  IADD3.X R49, PT, PT, R31, -0x1, RZ, P0, !PT ;  /* 0xffffffff1f317810 */ /* 0x000fe400007fe4ff */
[----:B------:R-:W-:Y:S01]  /*07e0*/  IADD3.X R47, PT, PT, R42, -0x1, RZ, P1, !PT ;  /* 0xffffffff2a2f7810 */ /* 0x000fe20000ffe4ff */
[----:B------:R-:W-:-:S04]  /*07f0*/  IMAD.MOV.U32 R43, RZ, RZ, R46 ;  /* 0x000000ffff2b7224 */ /* 0x000fc800078e002e */
[----:B------:R-:W-:Y:S01]  /*0800*/  IMAD.MOV.U32 R42, RZ, RZ, R47 ;  /* 0x000000ffff2a7224 */ /* 0x000fe200078e002f */
[----:B--2---:R-:W-:-:S13]  /*0810*/  FSETP.GEU.AND P0, PT, R7, R44, PT ;  /* 0x0000002c0700720b */ /* 0x004fda0003f0e000 */
[----:B0-----:R-:W-:Y:S05]  /*0820*/  @!P0 BRA `(.L_x_261) ;  /* 0xfffffffc00c08947 */ /* 0x001fea000383ffff */
.L_x_260:
[----:B------:R-:W-:Y:S05]  /*0830*/  BSYNC.RECONVERGENT B3 ;  /* 0x0000000000037941 */ /* 0x000fea0003800200 */
.L_x_259:
[----:B------:R-:W-:Y:S01]  /*0840*/  IMAD.MOV.U32 R30, RZ, RZ, R48 ;  /* 0x000000ffff1e7224 */ /* 0x000fe200078e0030 */
[----:B------:R0:W-:Y:S01]  /*0850*/  STG.E desc[UR36][R32.64], R7 ;  /* 0x0000000720007986 */ /* 0x0001e2000c101924 */
[----:B------:R-:W-:-:S05]  /*0860*/  IMAD.MOV.U32 R31, RZ, RZ, R49 ;  /* 0x000000ffff1f7224 */ /* 0x000fca00078e0031 */
[----:B-----5:R0:W-:Y:S01]  /*0870*/  STG.E desc[UR36][R30.64], R6 ;  /* 0x000000061e007986 */ /* 0x0201e2000c101924 */
[----:B------:R-:W-:Y:S05]  /*0880*/  BRA `(.L_x_262) ;  /* 0x0000001400447947 */ /* 0x000fea0003800000 */
.L_x_258:
[----:B------:R-:W-:Y:S01]  /*0890*/  LOP3.LUT R44, R14, 0x3, RZ, 0xc0, !PT ;  /* 0x000000030e2c7812 */ /* 0x000fe200078ec0ff */
[----:B------:R-:W-:Y:S01]  /*08a0*/  BSSY.RECONVERGENT B3, `(.L_x_263) ;  /* 0x0000027000037945 */ /* 0x000fe20003800200 */
[----:B------:R-:W-:Y:S01]  /*08b0*/  IADD3 R49, P0, PT, R43, 0x8, RZ ;  /* 0x000000082b317810 */ /* 0x000fe20007f1e0ff */
[----:B------:R-:W-:Y:S01]  /*08c0*/  IMAD.MOV.U32 R45, RZ, RZ, R34 ;  /* 0x000000ffff2d7224 */ /* 0x000fe200078e0022 */
[----:B------:R-:W-:Y:S01]  /*08d0*/  ISETP.NE.U32.AND P1, PT, R44, 0x3, PT ;  /* 0x000000032c00780c */ /* 0x000fe20003f25070 */
[----:B------:R-:W-:Y:S02]  /*08e0*/  IMAD.MOV.U32 R46, RZ, RZ, R15 ;  /* 0x000000ffff2e7224 */ /* 0x000fe400078e000f */
[----:B------:R-:W-:Y:S01]  /*08f0*/  IMAD.MOV.U32 R50, RZ, RZ, R3 ;  /* 0x000000ffff327224 */ /* 0x000fe200078e0003 */
[----:B------:R-:W-:Y:S01]  /*0900*/  ISETP.NE.AND.EX P1, PT, RZ, RZ, PT, P1 ;  /* 0x000000ffff00720c */ /* 0x000fe20003f25310 */
[----:B------:R-:W-:Y:S02]  /*0910*/  IMAD.MOV.U32 R47, RZ, RZ, R0 ;  /* 0x000000ffff2f7224 */ /* 0x000fe400078e0000 */
[----:B------:R-:W-:-:S10]  /*0920*/  IMAD.X R48, RZ, RZ, R42, P0 ;  /* 0x000000ffff307224 */ /* 0x000fd400000e062a */
[----:B------:R-:W-:Y:S05]  /*0930*/  @!P1 BRA `(.L_x_264) ;  /* 0x0000000000749947 */ /* 0x000fea0003800000 */
[----:B------:R-:W2:Y:S01]  /*0940*/  LDG.E R51, desc[UR36][R32.64] ;  /* 0x0000002420337981 */ /* 0x000ea2000c1e1900 */
[----:B------:R-:W-:Y:S01]  /*0950*/  ISETP.NE.U32.AND P0, PT, R44, RZ, PT ;  /* 0x000000ff2c00720c */ /* 0x000fe20003f05070 */
[----:B------:R-:W-:Y:S01]  /*0960*/  IMAD.MOV.U32 R49, RZ, RZ, R26 ;  /* 0x000000ffff317224 */ /* 0x000fe200078e001a */
[----:B------:R-:W-:Y:S01]  /*0970*/  IADD3 R45, P2, PT, R34, -0x4, RZ ;  /* 0xfffffffc222d7810 */ /* 0x000fe20007f5e0ff */
[----:B------:R-:W-:Y:S01]  /*0980*/  IMAD.MOV.U32 R48, RZ, RZ, R27 ;  /* 0x000000ffff307224 */ /* 0x000fe200078e001b */
[----:B------:R-:W-:Y:S01]  /*0990*/  ISETP.NE.AND.EX P0, PT, RZ, RZ, PT, P0 ;  /* 0x000000ffff00720c */ /* 0x000fe20003f05300 */
[----:B------:R-:W-:Y:S01]  /*09a0*/  IMAD.MOV.U32 R50, RZ, RZ, R32 ;  /* 0x000000ffff327224 */ /* 0x000fe200078e0020 */
[----:B------:R-:W-:Y:S01]  /*09b0*/  IADD3.X R46, PT, PT, R15, -0x1, RZ, P2, !PT ;  /* 0xffffffff0f2e7810 */ /* 0x000fe200017fe4ff */
[----:B------:R-:W-:Y:S01]  /*09c0*/  IMAD.MOV.U32 R47, RZ, RZ, R33 ;  /* 0x000000ffff2f7224 */ /* 0x000fe200078e0021 */
[----:B--2---:R0:W-:Y:S09]  /*09d0*/  STG.E desc[UR36][R26.64], R51 ;  /* 0x000000331a007986 */ /* 0x0041f2000c101924 */
[----:B------:R-:W-:Y:S05]  /*09e0*/  @!P0 BRA `(.L_x_264) ;  /* 0x0000000000488947 */ /* 0x000fea0003800000 */
[----:B0-----:R-:W2:Y:S01]  /*09f0*/  LDG.E R51, desc[UR36][R32.64+-0x4] ;  /* 0xfffffc2420337981 */ /* 0x001ea2000c1e1900 */
[----:B------:R-:W-:-:S04]  /*0a00*/  ISETP.NE.U32.AND P0, PT, R44, 0x1, PT ;  /* 0x000000012c00780c */ /* 0x000fc80003f05070 */
[----:B------:R-:W-:Y:S01]  /*0a10*/  ISETP.NE.AND.EX P0, PT, RZ, RZ, PT, P0 ;  /* 0x000000ffff00720c */ /* 0x000fe20003f05300 */
[----:B--2---:R1:W-:-:S12]  /*0a20*/  STG.E desc[UR36][R30.64], R51 ;  /* 0x000000331e007986 */ /* 0x0043d8000c101924 */
[----:B------:R-:W2:Y:S01]  /*0a30*/  @P0 LDG.E R53, desc[UR36][R32.64+-0x8] ;  /* 0xfffff82420350981 */ /* 0x000ea2000c1e1900 */
[----:B------:R-:W-:Y:S01]  /*0a40*/  IADD3 R50, P3, PT, R32, -0x4, RZ ;  /* 0xfffffffc20327810 */ /* 0x000fe20007f7e0ff */
[----:B------:R-:W-:Y:S01]  /*0a50*/  IMAD.MOV.U32 R49, RZ, RZ, R43 ;  /* 0x000000ffff317224 */ /* 0x000fe200078e002b */
[----:B------:R-:W-:Y:S01]  /*0a60*/  IADD3 R45, P2, PT, R34, -0x8, RZ ;  /* 0xfffffff8222d7810 */ /* 0x000fe20007f5e0ff */
[----:B------:R-:W-:Y:S01]  /*0a70*/  IMAD.MOV.U32 R48, RZ, RZ, R42 ;  /* 0x000000ffff307224 */ /* 0x000fe200078e002a */
[----:B------:R-:W-:Y:S02]  /*0a80*/  IADD3.X R47, PT, PT, R33, -0x1, RZ, P3, !PT ;  /* 0xffffffff212f7810 */ /* 0x000fe40001ffe4ff */
[----:B------:R-:W-:Y:S02]  /*0a90*/  @P0 IADD3 R50, P4, PT, R32, -0x8, RZ ;  /* 0xfffffff820320810 */ /* 0x000fe40007f9e0ff */
[----:B------:R-:W-:Y:S02]  /*0aa0*/  @P0 IADD3 R49, P5, PT, R43, -0x4, RZ ;  /* 0xfffffffc2b310810 */ /* 0x000fe40007fbe0ff */
[----:B------:R-:W-:-:S02]  /*0ab0*/  @P0 IADD3 R45, P3, PT, R34, -0xc, RZ ;  /* 0xfffffff4222d0810 */ /* 0x000fc40007f7e0ff */
[----:B------:R-:W-:Y:S02]  /*0ac0*/  IADD3.X R46, PT, PT, R15, -0x1, RZ, P2, !PT ;  /* 0xffffffff0f2e7810 */ /* 0x000fe400017fe4ff */
[----:B------:R-:W-:Y:S02]  /*0ad0*/  @P0 IADD3.X R47, PT, PT, R33, -0x1, RZ, P4, !PT ;  /* 0xffffffff212f0810 */ /* 0x000fe400027fe4ff */
[----:B------:R-:W-:Y:S02]  /*0ae0*/  @P0 IADD3.X R48, PT, PT, R42, -0x1, RZ, P5, !PT ;  /* 0xffffffff2a300810 */ /* 0x000fe40002ffe4ff */
[----:B------:R-:W-:Y:S01]  /*0af0*/  @P0 IADD3.X R46, PT, PT, R15, -0x1, RZ, P3, !PT ;  /* 0xffffffff0f2e0810 */ /* 0x000fe20001ffe4ff */
[----:B--2---:R1:W-:Y:S06]  /*0b00*/  @P0 STG.E desc[UR36][R30.64+-0x4], R53 ;  /* 0xfffffc351e000986 */ /* 0x0043ec000c101924 */
.L_x_264:
[----:B------:R-:W-:Y:S05]  /*0b10*/  BSYNC.RECONVERGENT B3 ;  /* 0x0000000000037941 */ /* 0x000fea0003800200 */
.L_x_263:
[----:B------:R-:W-:Y:S01]  /*0b20*/  ISETP.GE.U32.AND P2, PT, R14, 0x3, PT ;  /* 0x000000030e00780c */ /* 0x000fe20003f46070 */
[----:B------:R-:W-:Y:S03]  /*0b30*/  BSSY.RECONVERGENT B4, `(.L_x_265) ;  /* 0x000007f000047945 */ /* 0x000fe60003800200 */
[----:B------:R-:W-:-:S13]  /*0b40*/  ISETP.GE.U32.AND.EX P2, PT, R13, RZ, PT, P2 ;  /* 0x000000ff0d00720c */ /* 0x000fda0003f46120 */
[----:B------:R-:W-:Y:S05]  /*0b50*/  @!P2 BRA `(.L_x_266) ;  /* 0x0000000400f0a947 */ /* 0x000fea0003800000 */
[----:B------:R-:W-:Y:S01]  /*0b60*/  ISETP.GT.U32.AND P0, PT, R45, R40, PT ;  /* 0x000000282d00720c */ /* 0x000fe20003f04070 */
[----:B------:R-:W-:Y:S01]  /*0b70*/  BSSY.RELIABLE B3, `(.L_x_267) ;  /* 0x0000065000037945 */ /* 0x000fe20003800100 */
[----:B------:R-:W-:Y:S02]  /*0b80*/  IADD3 R32, P3, PT, R50, -0x8, RZ ;  /* 0xfffffff832207810 */ /* 0x000fe40007f7e0ff */
[----:B------:R-:W-:Y:S02]  /*0b90*/  ISETP.GT.AND.EX P0, PT, R46, R39, PT, P0 ;  /* 0x000000272e00720c */ /* 0x000fe40003f04300 */
[----:B-1----:R-:W-:Y:S02]  /*0ba0*/  IADD3 R30, P4, PT, R49, -0x8, RZ ;  /* 0xfffffff8311e7810 */ /* 0x002fe40007f9e0ff */
[----:B------:R-:W-:Y:S02]  /*0bb0*/  IADD3.X R33, PT, PT, R47, -0x1, RZ, P3, !PT ;  /* 0xffffffff2f217810 */ /* 0x000fe40001ffe4ff */
[----:B------:R-:W-:-:S07]  /*0bc0*/  IADD3.X R31, PT, PT, R48, -0x1, RZ, P4, !PT ;  /* 0xffffffff301f7810 */ /* 0x000fce00027fe4ff */
[----:B------:R-:W-:Y:S05]  /*0bd0*/  @!P0 BRA `(.L_x_268) ;  /* 0x0000000400788947 */ /* 0x000fea0003800000 */
[----:B------:R-:W-:Y:S01]  /*0be0*/  IADD3 R42, P0, PT, -R40, R45, RZ ;  /* 0x0000002d282a7210 */ /* 0x000fe20007f1e1ff */
[----:B------:R-:W-:Y:S03]  /*0bf0*/  BSSY.RECONVERGENT B5, `(.L_x_269) ;  /* 0x0000036000057945 */ /* 0x000fe60003800200 */
[----:B------:R-:W-:Y:S01]  /*0c00*/  ISETP.GT.U32.AND P3, PT, R42, 0x30, PT ;  /* 0x000000302a00780c */ /* 0x000fe20003f64070 */
[----:B------:R-:W-:Y:S01]  /*0c10*/  IMAD.X R42, R46, 0x1, ~R39, P0 ;  /* 0x000000012e2a7824 */ /* 0x000fe200000e0e27 */
[----:B------:R-:W-:-:S04]  /*0c20*/  PLOP3.LUT P0, PT, PT, PT, PT, 0x80, 0x8 ;  /* 0x000000000008781c */ /* 0x000fc80003f0f070 */
[----:B------:R-:W-:-:S13]  /*0c30*/  ISETP.GT.AND.EX P3, PT, R42, RZ, PT, P3 ;  /* 0x000000ff2a00720c */ /* 0x000fda0003f64330 */
[----:B------:R-:W-:Y:S05]  /*0c40*/  @!P3 BRA `(.L_x_270) ;  /* 0x0000000000c0b947 */ /* 0x000fea0003800000 */
[----:B------:R-:W-:Y:S02]  /*0c50*/  IADD3 R42, P3, PT, R40, 0x30, RZ ;  /* 0x00000030282a7810 */ /* 0x000fe40007f7e0ff */
[----:B------:R-:W-:-:S03]  /*0c60*/  PLOP3.LUT P0, PT, PT, PT, PT, 0x8, 0x80 ;  /* 0x000000000080781c */ /* 0x000fc60003f0e170 */
[----:B------:R-:W-:-:S10]  /*0c70*/  IMAD.X R43, RZ, RZ, R39, P3 ;  /* 0x000000ffff2b7224 */ /* 0x000fd400018e0627 */
.L_x_271:
[----:B------:R-:W2:Y:S04]  /*0c80*/  LDG.E R47, desc[UR36][R32.64+0x4] ;  /* 0x00000424202f7981 */ /* 0x000ea8000c1e1900 */
[----:B--2---:R1:W-:Y:S04]  /*0c90*/  STG.E desc[UR36][R30.64+0x4], R47 ;  /* 0x0000042f1e007986 */ /* 0x0043e8000c101924 */
[----:B------:R-:W2:Y:S04]  /*0ca0*/  LDG.E R49, desc[UR36][R32.64] ;  /* 0x0000002420317981 */ /* 0x000ea8000c1e1900 */
[----:B--2---:R2:W-:Y:S04]  /*0cb0*/  STG.E desc[UR36][R30.64], R49 ;  /* 0x000000311e007986 */ /* 0x0045e8000c101924 */
[----:B0-----:R-:W3:Y:S04]  /*0cc0*/  LDG.E R51, desc[UR36][R32.64+-0x4] ;  /* 0xfffffc2420337981 */ /* 0x001ee8000c1e1900 */
[----:B---3--:R0:W-:Y:S04]  /*0cd0*/  STG.E desc[UR36][R30.64+-0x4], R51 ;  /* 0xfffffc331e007986 */ /* 0x0081e8000c101924 */
[----:B------:R-:W3:Y:S04]  /*0ce0*/  LDG.E R53, desc[UR36][R32.64+-0x8] ;  /* 0xfffff82420357981 */ /* 0x000ee8000c1e1900 */
[----:B---3--:R3:W-:Y:S04]  /*0cf0*/  STG.E desc[UR36][R30.64+-0x8], R53 ;  /* 0xfffff8351e007986 */ /* 0x0087e8000c101924 */
[----:B------:R-:W4:Y:S04]  /*0d00*/  LDG.E R48, desc[UR36][R32.64+-0xc] ;  /* 0xfffff42420307981 */ /* 0x000f28000c1e1900 */
[----:B----4-:R4:W-:Y:S04]  /*0d10*/  STG.E desc[UR36][R30.64+-0xc], R48 ;  /* 0xfffff4301e007986 */ /* 0x0109e8000c101924 */
[----:B------:R-:W2:Y:S04]  /*0d20*/  LDG.E R50, desc[UR36][R32.64+-0x10] ;  /* 0xfffff02420327981 */ /* 0x000ea8000c1e1900 */
[----:B--2---:R2:W-:Y:S04]  /*0d30*/  STG.E desc[UR36][R30.64+-0x10], R50 ;  /* 0xfffff0321e007986 */ /* 0x0045e8000c101924 */
[----:B-1----:R-:W3:Y:S04]  /*0d40*/  LDG.E R47, desc[UR36][R32.64+-0x14] ;  /* 0xffffec24202f7981 */ /* 0x002ee8000c1e1900 */
[----:B---3--:R1:W-:Y:S04]  /*0d50*/  STG.E desc[UR36][R30.64+-0x14], R47 ;  /* 0xffffec2f1e007986 */ /* 0x0083e8000c101924 */
[----:B------:R-:W3:Y:S04]  /*0d60*/  LDG.E R49, desc[UR36][R32.64+-0x18] ;  /* 0xffffe82420317981 */ /* 0x000ee8000c1e1900 */
[----:B---3--:R3:W-:Y:S04]  /*0d70*/  STG.E desc[UR36][R30.64+-0x18], R49 ;  /* 0xffffe8311e007986 */ /* 0x0087e8000c101924 */
[----:B0-----:R-:W4:Y:S04]  /*0d80*/  LDG.E R51, desc[UR36][R32.64+-0x1c] ;  /* 0xffffe42420337981 */ /* 0x001f28000c1e1900 */
[----:B----4-:R0:W-:Y:S04]  /*0d90*/  STG.E desc[UR36][R30.64+-0x1c], R51 ;  /* 0xffffe4331e007986 */ /* 0x0101e8000c101924 */
[----:B------:R-:W4:Y:S04]  /*0da0*/  LDG.E R53, desc[UR36][R32.64+-0x20] ;  /* 0xffffe02420357981 */ /* 0x000f28000c1e1900 */
[----:B----4-:R4:W-:Y:S04]  /*0db0*/  STG.E desc[UR36][R30.64+-0x20], R53 ;  /* 0xffffe0351e007986 */ /* 0x0109e8000c101924 */
[----:B------:R-:W2:Y:S04]  /*0dc0*/  LDG.E R48, desc[UR36][R32.64+-0x24] ;  /* 0xffffdc2420307981 */ /* 0x000ea8000c1e1900 */
[----:B--2---:R-:W-:Y:S04]  /*0dd0*/  STG.E desc[UR36][R30.64+-0x24], R48 ;  /* 0xffffdc301e007986 */ /* 0x004fe8000c101924 */
[----:B------:R-:W2:Y:S04]  /*0de0*/  LDG.E R50, desc[UR36][R32.64+-0x28] ;  /* 0xffffd82420327981 */ /* 0x000ea8000c1e1900 */
[----:B--2---:R2:W-:Y:S04]  /*0df0*/  STG.E desc[UR36][R30.64+-0x28], R50 ;  /* 0xffffd8321e007986 */ /* 0x0045e8000c101924 */
[----:B-1----:R-:W3:Y:S04]  /*0e00*/  LDG.E R47, desc[UR36][R32.64+-0x2c] ;  /* 0xffffd424202f7981 */ /* 0x002ee8000c1e1900 */
[----:B---3--:R1:W-:Y:S04]  /*0e10*/  STG.E desc[UR36][R30.64+-0x2c], R47 ;  /* 0xffffd42f1e007986 */ /* 0x0083e8000c101924 */
[----:B------:R-:W3:Y:S04]  /*0e20*/  LDG.E R49, desc[UR36][R32.64+-0x30] ;  /* 0xffffd02420317981 */ /* 0x000ee8000c1e1900 */
[----:B---3--:R3:W-:Y:S04]  /*0e30*/  STG.E desc[UR36][R30.64+-0x30], R49 ;  /* 0xffffd0311e007986 */ /* 0x0087e8000c101924 */
[----:B0-----:R-:W4:Y:S01]  /*0e40*/  LDG.E R51, desc[UR36][R32.64+-0x34] ;  /* 0xffffcc2420337981 */ /* 0x001f22000c1e1900 */
[----:B------:R-:W-:-:S04]  /*0e50*/  IADD3 R45, P3, PT, R45, -0x40, RZ ;  /* 0xffffffc02d2d7810 */ /* 0x000fc80007f7e0ff */
[----:B------:R-:W-:Y:S02]  /*0e60*/  IADD3.X R46, PT, PT, R46, -0x1, RZ, P3, !PT ;  /* 0xffffffff2e2e7810 */ /* 0x000fe40001ffe4ff */
[----:B------:R-:W-:-:S04]  /*0e70*/  ISETP.GT.U32.AND P3, PT, R45, R42, PT ;  /* 0x0000002a2d00720c */ /* 0x000fc80003f64070 */
[----:B------:R-:W-:Y:S01]  /*0e80*/  ISETP.GT.AND.EX P3, PT, R46, R43, PT, P3 ;  /* 0x0000002b2e00720c */ /* 0x000fe20003f64330 */
[----:B----4-:R-:W-:Y:S04]  /*0e90*/  STG.E desc[UR36][R30.64+-0x34], R51 ;  /* 0xffffcc331e007986 */ /* 0x010fe8000c101924 */
[----:B------:R0:W4:Y:S01]  /*0ea0*/  LDG.E R53, desc[UR36][R32.64+-0x38] ;  /* 0xffffc82420357981 */ /* 0x000122000c1e1900 */
[----:B--2---:R-:W-:Y:S02]  /*0eb0*/  IADD3 R50, P4, PT, R32, -0x40, RZ ;  /* 0xffffffc020327810 */ /* 0x004fe40007f9e0ff */
[----:B-1----:R-:W-:Y:S02]  /*0ec0*/  IADD3 R47, P5, PT, R30, -0x40, RZ ;  /* 0xffffffc01e2f7810 */ /* 0x002fe40007fbe0ff */
[----:B---3--:R-:W-:-:S02]  /*0ed0*/  IADD3.X R49, PT, PT, R33, -0x1, RZ, P4, !PT ;  /* 0xffffffff21317810 */ /* 0x008fc400027fe4ff */
[----:B------:R-:W-:Y:S01]  /*0ee0*/  IADD3.X R48, PT, PT, R31, -0x1, RZ, P5, !PT ;  /* 0xffffffff1f307810 */ /* 0x000fe20002ffe4ff */
[----:B0-----:R-:W-:Y:S02]  /*0ef0*/  IMAD.MOV.U32 R32, RZ, RZ, R50 ;  /* 0x000000ffff207224 */ /* 0x001fe400078e0032 */
[----:B------:R-:W-:Y:S01]  /*0f00*/  IMAD.MOV.U32 R33, RZ, RZ, R49 ;  /* 0x000000ffff217224 */ /* 0x000fe200078e0031 */
[----:B----4-:R0:W-:Y:S02]  /*0f10*/  STG.E desc[UR36][R30.64+-0x38], R53 ;  /* 0xffffc8351e007986 */ /* 0x0101e4000c101924 */
[----:B0-----:R-:W-:Y:S02]  /*0f20*/  IMAD.MOV.U32 R30, RZ, RZ, R47 ;  /* 0x000000ffff1e7224 */ /* 0x001fe400078e002f */
[----:B------:R-:W-:Y:S01]  /*0f30*/  IMAD.MOV.U32 R31, RZ, RZ, R48 ;  /* 0x000000ffff1f7224 */ /* 0x000fe200078e0030 */
[----:B------:R-:W-:Y:S06]  /*0f40*/  @P3 BRA `(.L_x_271) ;  /* 0xfffffffc004c3947 */ /* 0x000fec000383ffff */
.L_x_270:
[----:B------:R-:W-:Y:S05]  /*0f50*/  BSYNC.RECONVERGENT B5 ;  /* 0x0000000000057941 */ /* 0x000fea0003800200 */
.L_x_269:
[----:B------:R-:W-:Y:S01]  /*0f60*/  IADD3 R42, P4, PT, -R40, R45, RZ ;  /* 0x0000002d282a7210 */ /* 0x000fe20007f9e1ff */
[----:B------:R-:W-:Y:S03]  /*0f70*/  BSSY.RECONVERGENT B5, `(.L_x_272) ;  /* 0x0000020000057945 */ /* 0x000fe60003800200 */
[----:B------:R-:W-:Y:S01]  /*0f80*/  ISETP.GT.U32.AND P3, PT, R42, 0x10, PT ;  /* 0x000000102a00780c */ /* 0x000fe20003f64070 */
[----:B------:R-:W-:-:S05]  /*0f90*/  IMAD.X R42, R46, 0x1, ~R39, P4 ;  /* 0x000000012e2a7824 */ /* 0x000fca00020e0e27 */
[----:B------:R-:W-:-:S13]  /*0fa0*/  ISETP.GT.AND.EX P3, PT, R42, RZ, PT, P3 ;  /* 0x000000ff2a00720c */ /* 0x000fda0003f64330 */
[----:B------:R-:W-:Y:S05]  /*0fb0*/  @!P3 BRA `(.L_x_273) ;  /* 0x00000000006cb947 */ /* 0x000fea0003800000 */
[----:B------:R-:W2:Y:S04]  /*0fc0*/  LDG.E R43, desc[UR36][R32.64+0x4] ;  /* 0x00000424202b7981 */ /* 0x000ea8000c1e1900 */
[----:B--2---:R1:W-:Y:S04]  /*0fd0*/  STG.E desc[UR36][R30.64+0x4], R43 ;  /* 0x0000042b1e007986 */ /* 0x0043e8000c101924 */
[----:B------:R-:W2:Y:S04]  /*0fe0*/  LDG.E R47, desc[UR36][R32.64] ;  /* 0x00000024202f7981 */ /* 0x000ea8000c1e1900 */
[----:B--2---:R2:W-:Y:S04]  /*0ff0*/  STG.E desc[UR36][R30.64], R47 ;  /* 0x0000002f1e007986 */ /* 0x0045e8000c101924 */
[----:B------:R-:W3:Y:S04]  /*1000*/  LDG.E R49, desc[UR36][R32.64+-0x4] ;  /* 0xfffffc2420317981 */ /* 0x000ee8000c1e1900 */
[----:B---3--:R-:W-:Y:S04]  /*1010*/  STG.E desc[UR36][R30.64+-0x4], R49 ;  /* 0xfffffc311e007986 */ /* 0x008fe8000c101924 */
[----:B0-----:R-:W3:Y:S04]  /*1020*/  LDG.E R51, desc[UR36][R32.64+-0x8] ;  /* 0xfffff82420337981 */ /* 0x001ee8000c1e1900 */
[----:B---3--:R0:W-:Y:S04]  /*1030*/  STG.E desc[UR36][R30.64+-0x8], R51 ;  /* 0xfffff8331e007986 */ /* 0x0081e8000c101924 */
[----:B------:R-:W3:Y:S04]  /*1040*/  LDG.E R53, desc[UR36][R32.64+-0xc] ;  /* 0xfffff42420357981 */ /* 0x000ee8000c1e1900 */
[----:B---3--:R-:W-:Y:S04]  /*1050*/  STG.E desc[UR36][R30.64+-0xc], R53 ;  /* 0xfffff4351e007986 */ /* 0x008fe8000c101924 */
[----:B------:R-:W3:Y:S04]  /*1060*/  LDG.E R42, desc[UR36][R32.64+-0x10] ;  /* 0xfffff024202a7981 */ /* 0x000ee8000c1e1900 */
[----:B---3--:R-:W-:Y:S04]  /*1070*/  STG.E desc[UR36][R30.64+-0x10], R42 ;  /* 0xfffff02a1e007986 */ /* 0x008fe8000c101924 */
[----:B-1----:R-:W3:Y:S01]  /*1080*/  LDG.E R43, desc[UR36][R32.64+-0x14] ;  /* 0xffffec24202b7981 */ /* 0x002ee2000c1e1900 */
[----:B------:R-:W-:-:S02]  /*1090*/  IADD3 R50, P4, PT, R32, -0x20, RZ ;  /* 0xffffffe020327810 */ /* 0x000fc40007f9e0ff */
[----:B------:R-:W-:Y:S01]  /*10a0*/  IADD3 R48, P5, PT, R30, -0x20, RZ ;  /* 0xffffffe01e307810 */ /* 0x000fe20007fbe0ff */
[----:B---3--:R-:W-:Y:S04]  /*10b0*/  STG.E desc[UR36][R30.64+-0x14], R43 ;  /* 0xffffec2b1e007986 */ /* 0x008fe8000c101924 */
[----:B--2---:R1:W2:Y:S01]  /*10c0*/  LDG.E R47, desc[UR36][R32.64+-0x18] ;  /* 0xffffe824202f7981 */ /* 0x0042a2000c1e1900 */
[----:B0-----:R-:W-:Y:S02]  /*10d0*/  IADD3.X R51, PT, PT, R33, -0x1, RZ, P4, !PT ;  /* 0xffffffff21337810 */ /* 0x001fe400027fe4ff */
[----:B------:R-:W-:Y:S02]  /*10e0*/  IADD3.X R49, PT, PT, R31, -0x1, RZ, P5, !PT ;  /* 0xffffffff1f317810 */ /* 0x000fe40002ffe4ff */
[----:B------:R-:W-:-:S02]  /*10f0*/  IADD3 R45, P3, PT, R45, -0x20, RZ ;  /* 0xffffffe02d2d7810 */ /* 0x000fc40007f7e0ff */
[----:B------:R-:W-:Y:S02]  /*1100*/  PLOP3.LUT P0, PT, PT, PT, PT, 0x8, 0x80 ;  /* 0x000000000080781c */ /* 0x000fe40003f0e170 */
[----:B------:R-:W-:Y:S01]  /*1110*/  IADD3.X R46, PT, PT, R46, -0x1, RZ, P3, !PT ;  /* 0xffffffff2e2e7810 */ /* 0x000fe20001ffe4ff */
[----:B-1----:R-:W-:Y:S02]  /*1120*/  IMAD.MOV.U32 R32, RZ, RZ, R50 ;  /* 0x000000ffff207224 */ /* 0x002fe400078e0032 */
[----:B------:R-:W-:Y:S01]  /*1130*/  IMAD.MOV.U32 R33, RZ, RZ, R51 ;  /* 0x000000ffff217224 */ /* 0x000fe200078e0033 */
[----:B--2---:R0:W-:Y:S02]  /*1140*/  STG.E desc[UR36][R30.64+-0x18], R47 ;  /* 0xffffe82f1e007986 */ /* 0x0041e4000c101924 */
[----:B0-----:R-:W-:Y:S02]  /*1150*/  IMAD.MOV.U32 R30, RZ, RZ, R48 ;  /* 0x000000ffff1e7224 */ /* 0x001fe400078e0030 */
[----:B------:R-:W-:-:S07]  /*1160*/  IMAD.MOV.U32 R31, RZ, RZ, R49 ;  /* 0x000000ffff1f7224 */ /* 0x000fce00078e0031 */
.L_x_273:
[----:B------:R-:W-:Y:S05]  /*1170*/  BSYNC.RECONVERGENT B5 ;  /* 0x0000000000057941 */ /* 0x000fea0003800200 */
.L_x_272:
[----:B------:R-:W-:-:S04]  /*1180*/  ISETP.NE.U32.AND P3, PT, R45, R40, PT ;  /* 0x000000282d00720c */ /* 0x000fc80003f65070 */
[----:B------:R-:W-:-:S13]  /*1190*/  ISETP.NE.OR.EX P0, PT, R46, R39, P0, P3 ;  /* 0x000000272e00720c */ /* 0x000fda0000705730 */
[----:B------:R-:W-:Y:S05]  /*11a0*/  @!P0 BREAK.RELIABLE B3 ;  /* 0x0000000000038942 */ /* 0x000fea0003800100 */
[----:B------:R-:W-:Y:S05]  /*11b0*/  @!P0 BRA `(.L_x_266) ;  /* 0x0000000000588947 */ /* 0x000fea0003800000 */
.L_x_268:
[----:B------:R-:W-:Y:S05]  /*11c0*/  BSYNC.RELIABLE B3 ;  /* 0x0000000000037941 */ /* 0x000fea0003800100 */
.L_x_267:
[----:B------:R-:W2:Y:S04]  /*11d0*/  LDG.E R43, desc[UR36][R32.64+0x4] ;  /* 0x00000424202b7981 */ /* 0x000ea8000c1e1900 */
[----:B--2---:R-:W-:Y:S04]  /*11e0*/  STG.E desc[UR36][R30.64+0x4], R43 ;  /* 0x0000042b1e007986 */ /* 0x004fe8000c101924 */
[----:B------:R-:W2:Y:S04]  /*11f0*/  LDG.E R47, desc[UR36][R32.64] ;  /* 0x00000024202f7981 */ /* 0x000ea8000c1e1900 */
[----:B--2---:R1:W-:Y:S04]  /*1200*/  STG.E desc[UR36][R30.64], R47 ;  /* 0x0000002f1e007986 */ /* 0x0043e8000c101924 */
[----:B------:R-:W2:Y:S01]  /*1210*/  LDG.E R49, desc[UR36][R32.64+-0x4] ;  /* 0xfffffc2420317981 */ /* 0x000ea2000c1e1900 */
[----:B------:R-:W-:-:S04]  /*1220*/  IADD3 R45, P0, PT, R45, -0x10, RZ ;  /* 0xfffffff02d2d7810 */ /* 0x000fc80007f1e0ff */
[----:B------:R-:W-:Y:S02]  /*1230*/  IADD3.X R46, PT, PT, R46, -0x1, RZ, P0, !PT ;  /* 0xffffffff2e2e7810 */ /* 0x000fe400007fe4ff */
[----:B------:R-:W-:-:S04]  /*1240*/  ISETP.NE.U32.AND P0, PT, R45, R40, PT ;  /* 0x000000282d00720c */ /* 0x000fc80003f05070 */
[----:B------:R-:W-:Y:S01]  /*1250*/  ISETP.NE.AND.EX P0, PT, R46, R39, PT, P0 ;  /* 0x000000272e00720c */ /* 0x000fe20003f05300 */
[----:B--2---:R-:W-:Y:S04]  /*1260*/  STG.E desc[UR36][R30.64+-0x4], R49 ;  /* 0xfffffc311e007986 */ /* 0x004fe8000c101924 */
[----:B0-----:R0:W2:Y:S01]  /*1270*/  LDG.E R51, desc[UR36][R32.64+-0x8] ;  /* 0xfffff82420337981 */ /* 0x0010a2000c1e1900 */
[----:B------:R-:W-:Y:S02]  /*1280*/  IADD3 R48, P3, PT, R32, -0x10, RZ ;  /* 0xfffffff020307810 */ /* 0x000fe40007f7e0ff */
[----:B------:R-:W-:Y:S02]  /*1290*/  IADD3 R42, P4, PT, R30, -0x10, RZ ;  /* 0xfffffff01e2a7810 */ /* 0x000fe40007f9e0ff */
[----:B-1----:R-:W-:-:S02]  /*12a0*/  IADD3.X R47, PT, PT, R33, -0x1, RZ, P3, !PT ;  /* 0xffffffff212f7810 */ /* 0x002fc40001ffe4ff */
[----:B------:R-:W-:Y:S01]  /*12b0*/  IADD3.X R43, PT, PT, R31, -0x1, RZ, P4, !PT ;  /* 0xffffffff1f2b7810 */ /* 0x000fe200027fe4ff */
[----:B0-----:R-:W-:Y:S02]  /*12c0*/  IMAD.MOV.U32 R32, RZ, RZ, R48 ;  /* 0x000000ffff207224 */ /* 0x001fe400078e0030 */
[----:B------:R-:W-:Y:S01]  /*12d0*/  IMAD.MOV.U32 R33, RZ, RZ, R47 ;  /* 0x000000ffff217224 */ /* 0x000fe200078e002f */
[----:B--2---:R0:W-:Y:S02]  /*12e0*/  STG.E desc[UR36][R30.64+-0x8], R51 ;  /* 0xfffff8331e007986 */ /* 0x0041e4000c101924 */
[----:B0-----:R-:W-:Y:S02]  /*12f0*/  IMAD.MOV.U32 R30, RZ, RZ, R42 ;  /* 0x000000ffff1e7224 */ /* 0x001fe400078e002a */
[----:B------:R-:W-:Y:S01]  /*1300*/  IMAD.MOV.U32 R31, RZ, RZ, R43 ;  /* 0x000000ffff1f7224 */ /* 0x000fe200078e002b */
[----:B------:R-:W-:Y:S06]  /*1310*/  @P0 BRA `(.L_x_267) ;  /* 0xfffffffc00ac0947 */ /* 0x000fec000383ffff */
.L_x_266:
[----:B------:R-:W-:Y:S05]  /*1320*/  BSYNC.RECONVERGENT B4 ;  /* 0x0000000000047941 */ /* 0x000fea0003800200 */
.L_x_265:
[C---:B------:R-:W-:Y:S01]  /*1330*/  IADD3 R32, P0, PT, R24.reuse, 0x8, RZ ;  /* 0x0000000818207810 */ /* 0x040fe20007f1e0ff */
[----:B------:R-:W-:Y:S01]  /*1340*/  VIADD R28, R24, 0x4 ;  /* 0x00000004181c7836 */ /* 0x000fe20000000000 */
[----:B------:R-:W-:Y:S01]  /*1350*/  IADD3 R42, P3, PT, R12, 0x4, RZ ;  /* 0x000000040c2a7810 */ /* 0x000fe20007f7e0ff */
[----:B------:R-:W-:Y:S01]  /*1360*/  BSSY.RECONVERGENT B3, `(.L_x_274) ;  /* 0x0000024000037945 */ /* 0x000fe20003800200 */
[----:B-1----:R-:W-:Y:S02]  /*1370*/  IMAD.MOV.U32 R31, RZ, RZ, R29 ;  /* 0x000000ffff1f7224 */ /* 0x002fe400078e001d */
[----:B------:R-:W-:Y:S02]  /*1380*/  IMAD.X R33, RZ, RZ, R25, P0 ;  /* 0x000000ffff217224 */ /* 0x000fe400000e0619 */
[----:B------:R-:W-:Y:S02]  /*1390*/  IMAD.X R43, RZ, RZ, R11, P3 ;  /* 0x000000ffff2b7224 */ /* 0x000fe400018e060b */
[----:B------:R-:W-:Y:S01]  /*13a0*/  IMAD.MOV.U32 R30, RZ, RZ, R28 ;  /* 0x000000ffff1e7224 */ /* 0x000fe200078e001c */
[----:B------:R-:W-:Y:S06]  /*13b0*/  @!P1 BRA `(.L_x_275) ;  /* 0x0000000000789947 */ /* 0x000fec0003800000 */
[----:B------:R-:W2:Y:S01]  /*13c0*/  LDG.E R45, desc[UR36][R24.64] ;  /* 0x00000024182d7981 */ /* 0x000ea2000c1e1900 */
[----:B------:R-:W-:Y:S01]  /*13d0*/  ISETP.NE.U32.AND P0, PT, R44, RZ, PT ;  /* 0x000000ff2c00720c */ /* 0x000fe20003f05070 */
[----:B------:R-:W-:Y:S02]  /*13e0*/  IMAD.MOV.U32 R32, RZ, RZ, R28 ;  /* 0x000000ffff207224 */ /* 0x000fe400078e001c */
[----:B------:R-:W-:Y:S01]  /*13f0*/  IMAD.MOV.U32 R33, RZ, RZ, R29 ;  /* 0x000000ffff217224 */ /* 0x000fe200078e001d */
[----:B------:R-:W-:Y:S01]  /*1400*/  ISETP.NE.AND.EX P0, PT, RZ, RZ, PT, P0 ;  /* 0x000000ffff00720c */ /* 0x000fe20003f05300 */
[----:B------:R-:W-:Y:S02]  /*1410*/  IMAD.MOV.U32 R42, RZ, RZ, R12 ;  /* 0x000000ffff2a7224 */ /* 0x000fe400078e000c */
[----:B------:R-:W-:Y:S02]  /*1420*/  IMAD.MOV.U32 R43, RZ, RZ, R11 ;  /* 0x000000ffff2b7224 */ /* 0x000fe400078e000b */
[----:B------:R-:W-:-:S02]  /*1430*/  IMAD.MOV.U32 R30, RZ, RZ, R24 ;  /* 0x000000ffff1e7224 */ /* 0x000fc400078e0018 */
[----:B------:R-:W-:Y:S01]  /*1440*/  IMAD.MOV.U32 R31, RZ, RZ, R25 ;  /* 0x000000ffff1f7224 */ /* 0x000fe200078e0019 */
[----:B--2---:R1:W-:Y:S05]  /*1450*/  STG.E desc[UR36][R24.64+0x4], R45 ;  /* 0x0000042d18007986 */ /* 0x0043ea000c101924 */
[----:B------:R-:W-:Y:S05]  /*1460*/  @!P0 BRA `(.L_x_275) ;  /* 0x00000000004c8947 */ /* 0x000fea0003800000 */
[----:B------:R-:W-:Y:S01]  /*1470*/  ISETP.NE.U32.AND P0, PT, R44, 0x1, PT ;  /* 0x000000012c00780c */ /* 0x000fe20003f05070 */
[----:B-1----:R-:W2:Y:S03]  /*1480*/  LDG.E R45, desc[UR36][R24.64+-0x4] ;  /* 0xfffffc24182d7981 */ /* 0x002ea6000c1e1900 */
[----:B------:R-:W-:-:S13]  /*1490*/  ISETP.NE.AND.EX P0, PT, RZ, RZ, PT, P0 ;  /* 0x000000ffff00720c */ /* 0x000fda0003f05300 */
[----:B------:R-:W3:Y:S01]  /*14a0*/  @P0 LDG.E R47, desc[UR36][R24.64+-0x8] ;  /* 0xfffff824182f0981 */ /* 0x000ee2000c1e1900 */
[----:B------:R-:W-:Y:S02]  /*14b0*/  IADD3 R30, P3, PT, R24, -0x4, RZ ;  /* 0xfffffffc181e7810 */ /* 0x000fe40007f7e0ff */
[----:B------:R-:W-:Y:S02]  /*14c0*/  IADD3 R42, P1, PT, R12, -0x4, RZ ;  /* 0xfffffffc0c2a7810 */ /* 0x000fe40007f3e0ff */
[----:B------:R-:W-:Y:S02]  /*14d0*/  IADD3.X R31, PT, PT, R25, -0x1, RZ, P3, !PT ;  /* 0xffffffff191f7810 */ /* 0x000fe40001ffe4ff */
[----:B------:R-:W-:Y:S02]  /*14e0*/  IADD3.X R43, PT, PT, R11, -0x1, RZ, P1, !PT ;  /* 0xffffffff0b2b7810 */ /* 0x000fe40000ffe4ff */
[----:B------:R-:W-:Y:S02]  /*14f0*/  @P0 IADD3 R49, P3, PT, R24, -0x8, RZ ;  /* 0xfffffff818310810 */ /* 0x000fe40007f7e0ff */
[----:B------:R-:W-:Y:S01]  /*1500*/  @P0 IADD3 R42, P1, PT, R12, -0x8, RZ ;  /* 0xfffffff80c2a0810 */ /* 0x000fe20007f3e0ff */
[----:B------:R-:W-:-:S02]  /*1510*/  IMAD.MOV.U32 R32, RZ, RZ, R24 ;  /* 0x000000ffff207224 */ /* 0x000fc400078e0018 */
[----:B------:R-:W-:Y:S01]  /*1520*/  IMAD.MOV.U32 R33, RZ, RZ, R25 ;  /* 0x000000ffff217224 */ /* 0x000fe200078e0019 */
[----:B------:R-:W-:Y:S01]  /*1530*/  @P0 IADD3.X R43, PT, PT, R11, -0x1, RZ, P1, !PT ;  /* 0xffffffff0b2b0810 */ /* 0x000fe20000ffe4ff */
[----:B------:R-:W-:Y:S02]  /*1540*/  @P0 IMAD.MOV.U32 R32, RZ, RZ, R30 ;  /* 0x000000ffff200224 */ /* 0x000fe400078e001e */
[----:B------:R-:W-:Y:S01]  /*1550*/  @P0 IMAD.MOV.U32 R33, RZ, RZ, R31 ;  /* 0x000000ffff210224 */ /* 0x000fe200078e001f */
[----:B------:R-:W-:Y:S01]  /*1560*/  @P0 IADD3.X R31, PT, PT, R25, -0x1, RZ, P3, !PT ;  /* 0xffffffff191f0810 */ /* 0x000fe20001ffe4ff */
[----:B------:R-:W-:Y:S01]  /*1570*/  @P0 IMAD.MOV.U32 R30, RZ, RZ, R49 ;  /* 0x000000ffff1e0224 */ /* 0x000fe200078e0031 */
[----:B--2---:R2:W-:Y:S04]  /*1580*/  STG.E desc[UR36][R24.64], R45 ;  /* 0x0000002d18007986 */ /* 0x0045e8000c101924 */
[----:B---3--:R2:W-:Y:S02]  /*1590*/  @P0 STG.E desc[UR36][R24.64+-0x4], R47 ;  /* 0xfffffc2f18000986 */ /* 0x0085e4000c101924 */
.L_x_275:
[----:B------:R-:W-:Y:S05]  /*15a0*/  BSYNC.RECONVERGENT B3 ;  /* 0x0000000000037941 */ /* 0x000fea0003800200 */
.L_x_274:
[----:B------:R-:W-:Y:S04]  /*15b0*/  BSSY.RECONVERGENT B4, `(.L_x_276) ;  /* 0x000007a000047945 */ /* 0x000fe80003800200 */
[----:B------:R-:W-:Y:S05]  /*15c0*/  @!P2 BRA `(.L_x_277) ;  /* 0x0000000400e0a947 */ /* 0x000fea0003800000 */
[----:B------:R-:W-:Y:S01]  /*15d0*/  ISETP.GT.U32.AND P0, PT, R42, R37, PT ;  /* 0x000000252a00720c */ /* 0x000fe20003f04070 */
[----:B------:R-:W-:Y:S03]  /*15e0*/  BSSY.RELIABLE B3, `(.L_x_278) ;  /* 0x0000061000037945 */ /* 0x000fe60003800100 */
[----:B------:R-:W-:-:S13]  /*15f0*/  ISETP.GT.AND.EX P0, PT, R43, R36, PT, P0 ;  /* 0x000000242b00720c */ /* 0x000fda0003f04300 */
        /* <DEDUP_REMOVED lines=8> */
[----:B-12---:R-:W-:Y:S02]  /*1680*/  IADD3 R45, P1, PT, R37, 0x30, RZ ;  /* 0x00000030252d7810 */ /* 0x006fe40007f3e0ff */
[----:B------:R-:W-:-:S03]  /*1690*/  PLOP3.LUT P0, PT, PT, PT, PT, 0x8, 0x80 ;  /* 0x000000000080781c */ /* 0x000fc60003f0e170 */
[----:B------:R-:W-:-:S10]  /*16a0*/  IMAD.X R44, RZ, RZ, R36, P1 ;  /* 0x000000ffff2c7224 */ /* 0x000fd400008e0624 */
.L_x_282:
        /* <DEDUP_REMOVED lines=25> */
[----:B---3--:R-:W-:Y:S04]  /*1840*/  STG.E desc[UR36][R32.64+-0x34], R47 ;  /* 0xffffcc2f20007986 */ /* 0x008fe8000c101924 */
[----:B------:R-:W3:Y:S04]  /*1850*/  LDG.E R49, desc[UR36][R30.64+-0x38] ;  /* 0xffffc8241e317981 */ /* 0x000ee8000c1e1900 */
[----:B---3--:R1:W-:Y:S04]  /*1860*/  STG.E desc[UR36][R32.64+-0x38], R49 ;  /* 0xffffc83120007986 */ /* 0x0083e8000c101924 */
[----:B0-----:R-:W3:Y:S01]  /*1870*/  LDG.E R51, desc[UR36][R30.64+-0x3c] ;  /* 0xffffc4241e337981 */ /* 0x001ee2000c1e1900 */
[----:B------:R-:W-:-:S04]  /*1880*/  IADD3 R42, P1, PT, R42, -0x40, RZ ;  /* 0xffffffc02a2a7810 */ /* 0x000fc80007f3e0ff */
[----:B------:R-:W-:Y:S02]  /*1890*/  IADD3.X R43, PT, PT, R43, -0x1, RZ, P1, !PT ;  /* 0xffffffff2b2b7810 */ /* 0x000fe40000ffe4ff */
[----:B------:R-:W-:-:S04]  /*18a0*/  ISETP.GT.U32.AND P1, PT, R42, R45, PT ;  /* 0x0000002d2a00720c */ /* 0x000fc80003f24070 */
[----:B------:R-:W-:Y:S01]  /*18b0*/  ISETP.GT.AND.EX P1, PT, R43, R44, PT, P1 ;  /* 0x0000002c2b00720c */ /* 0x000fe20003f24310 */
[----:B---3--:R-:W-:Y:S04]  /*18c0*/  STG.E desc[UR36][R32.64+-0x3c], R51 ;  /* 0xffffc43320007986 */ /* 0x008fe8000c101924 */
[----:B----4-:R0:W3:Y:S01]  /*18d0*/  LDG.E R53, desc[UR36][R30.64+-0x40] ;  /* 0xffffc0241e357981 */ /* 0x0100e2000c1e1900 */
[----:B--2---:R-:W-:Y:S02]  /*18e0*/  IADD3 R48, P2, PT, R30, -0x40, RZ ;  /* 0xffffffc01e307810 */ /* 0x004fe40007f5e0ff */
[----:B------:R-:W-:Y:S02]  /*18f0*/  IADD3 R46, P3, PT, R32, -0x40, RZ ;  /* 0xffffffc0202e7810 */ /* 0x000fe40007f7e0ff */
[----:B-1----:R-:W-:-:S02]  /*1900*/  IADD3.X R49, PT, PT, R31, -0x1, RZ, P2, !PT ;  /* 0xffffffff1f317810 */ /* 0x002fc400017fe4ff */
[----:B------:R-:W-:Y:S01]  /*1910*/  IADD3.X R47, PT, PT, R33, -0x1, RZ, P3, !PT ;  /* 0xffffffff212f7810 */ /* 0x000fe20001ffe4ff */
[----:B0-----:R-:W-:Y:S02]  /*1920*/  IMAD.MOV.U32 R30, RZ, RZ, R48 ;  /* 0x000000ffff1e7224 */ /* 0x001fe400078e0030 */
[----:B------:R-:W-:Y:S01]  /*1930*/  IMAD.MOV.U32 R31, RZ, RZ, R49 ;  /* 0x000000ffff1f7224 */ /* 0x000fe200078e0031 */
[----:B---3--:R0:W-:Y:S02]  /*1940*/  STG.E desc[UR36][R32.64+-0x40], R53 ;  /* 0xffffc03520007986 */ /* 0x0081e4000c101924 */
[----:B0-----:R-:W-:Y:S02]  /*1950*/  IMAD.MOV.U32 R32, RZ, RZ, R46 ;  /* 0x000000ffff207224 */ /* 0x001fe400078e002e */
[----:B------:R-:W-:Y:S01]  /*1960*/  IMAD.MOV.U32 R33, RZ, RZ, R47 ;  /* 0x000000ffff217224 */ /* 0x000fe200078e002f */
[----:B------:R-:W-:Y:S06]  /*1970*/  @P1 BRA `(.L_x_282) ;  /* 0xfffffffc004c1947 */ /* 0x000fec000383ffff */
.L_x_281:
[----:B------:R-:W-:Y:S05]  /*1980*/  BSYNC.RECONVERGENT B5 ;  /* 0x0000000000057941 */ /* 0x000fea0003800200 */
.L_x_280:
[----:B------:R-:W-:Y:S01]  /*1990*/  IADD3 R44, P2, PT, -R37, R42, RZ ;  /* 0x0000002a252c7210 */ /* 0x000fe20007f5e1ff */
[----:B------:R-:W-:Y:S03]  /*19a0*/  BSSY.RECONVERGENT B5, `(.L_x_283) ;  /* 0x0000020000057945 */ /* 0x000fe60003800200 */
[----:B------:R-:W-:Y:S01]  /*19b0*/  ISETP.GT.U32.AND P1, PT, R44, 0x10, PT ;  /* 0x000000102c00780c */ /* 0x000fe20003f24070 */
[----:B------:R-:W-:-:S05]  /*19c0*/  IMAD.X R44, R43, 0x1, ~R36, P2 ;  /* 0x000000012b2c7824 */ /* 0x000fca00010e0e24 */
[----:B------:R-:W-:-:S13]  /*19d0*/  ISETP.GT.AND.EX P1, PT, R44, RZ, PT, P1 ;  /* 0x000000ff2c00720c */ /* 0x000fda0003f24310 */
[----:B------:R-:W-:Y:S05]  /*19e0*/  @!P1 BRA `(.L_x_284) ;  /* 0x00000000006c9947 */ /* 0x000fea0003800000 */
[----:B-12---:R-:W2:Y:S04]  /*19f0*/  LDG.E R45, desc[UR36][R30.64+-0x4] ;  /* 0xfffffc241e2d7981 */ /* 0x006ea8000c1e1900 */
        /* <DEDUP_REMOVED lines=26> */
.L_x_284:
[----:B------:R-:W-:Y:S05]  /*1ba0*/  BSYNC.RECONVERGENT B5 ;  /* 0x0000000000057941 */ /* 0x000fea0003800200 */
.L_x_283:
[----:B------:R-:W-:-:S04]  /*1bb0*/  ISETP.NE.U32.AND P1, PT, R42, R37, PT ;  /* 0x000000252a00720c */ /* 0x000fc80003f25070 */
[----:B------:R-:W-:-:S13]  /*1bc0*/  ISETP.NE.OR.EX P0, PT, R43, R36, P0, P1 ;  /* 0x000000242b00720c */ /* 0x000fda0000705710 */
[----:B------:R-:W-:Y:S05]  /*1bd0*/  @!P0 BREAK.RELIABLE B3 ;  /* 0x0000000000038942 */ /* 0x000fea0003800100 */
[----:B------:R-:W-:Y:S05]  /*1be0*/  @!P0 BRA `(.L_x_277) ;  /* 0x0000000000588947 */ /* 0x000fea0003800000 */
.L_x_279:
[----:B------:R-:W-:Y:S05]  /*1bf0*/  BSYNC.RELIABLE B3 ;  /* 0x0000000000037941 */ /* 0x000fea0003800100 */
.L_x_278:
[----:B-12---:R-:W2:Y:S04]  /*1c00*/  LDG.E R45, desc[UR36][R30.64+-0x4] ;  /* 0xfffffc241e2d7981 */ /* 0x006ea8000c1e1900 */
        /* <DEDUP_REMOVED lines=20> */
.L_x_277:
[----:B------:R-:W-:Y:S05]  /*1d50*/  BSYNC.RECONVERGENT B4 ;  /* 0x0000000000047941 */ /* 0x000fea0003800200 */
.L_x_276:
[----:B------:R-:W-:Y:S01]  /*1d60*/  IMAD.MOV.U32 R30, RZ, RZ, R38 ;  /* 0x000000ffff1e7224 */ /* 0x000fe200078e0026 */
[----:B------:R3:W-:Y:S01]  /*1d70*/  STG.E desc[UR36][R20.64], R7 ;  /* 0x0000000714007986 */ /* 0x0007e2000c101924 */
[----:B------:R-:W-:-:S05]  /*1d80*/  IMAD.MOV.U32 R31, RZ, RZ, R35 ;  /* 0x000000ffff1f7224 */ /* 0x000fca00078e0023 */
[----:B-----5:R3:W-:Y:S02]  /*1d90*/  STG.E desc[UR36][R30.64], R6 ;  /* 0x000000061e007986 */ /* 0x0207e4000c101924 */
.L_x_262:
[----:B------:R-:W-:Y:S05]  /*1da0*/  BSYNC.RECONVERGENT B0 ;  /* 0x0000000000007941 */ /* 0x000fea0003800200 */
.L_x_257:
[----:B0--3--:R-:W-:Y:S01]  /*1db0*/  IADD3 R6, P1, PT, R40, 0x80, RZ ;  /* 0x0000008028067810 */ /* 0x009fe20007f3e0ff */
[----:B-12---:R-:W-:Y:S01]  /*1dc0*/  VIADD R24, R24, 0x4 ;  /* 0x0000000418187836 */ /* 0x006fe20000000000 */
[----:B------:R-:W-:Y:S01]  /*1dd0*/  IADD3 R12, P2, PT, R12, 0x4, RZ ;  /* 0x000000040c0c7810 */ /* 0x000fe20007f5e0ff */
[----:B------:R-:W-:Y:S01]  /*1de0*/  IMAD.MOV.U32 R32, RZ, RZ, R3 ;  /* 0x000000ffff207224 */ /* 0x000fe200078e0003 */
[-C--:B------:R-:W-:Y:S01]  /*1df0*/  ISETP.LT.U32.AND P0, PT, R6, R41.reuse, PT ;  /* 0x000000290600720c */ /* 0x080fe20003f01070 */
[----:B------:R-:W-:Y:S01]  /*1e00*/  IMAD.X R7, RZ, RZ, R39, P1 ;  /* 0x000000ffff077224 */ /* 0x000fe200008e0627 */
[----:B------:R-:W-:Y:S01]  /*1e10*/  IADD3 R34, P1, PT, R34, 0x4, RZ ;  /* 0x0000000422227810 */ /* 0x000fe20007f3e0ff */
[----:B------:R-:W-:Y:S02]  /*1e20*/  IMAD.MOV.U32 R33, RZ, RZ, R0 ;  /* 0x000000ffff217224 */ /* 0x000fe400078e0000 */
[----:B------:R-:W-:Y:S01]  /*1e30*/  IMAD.MOV.U32 R43, RZ, RZ, R26 ;  /* 0x000000ffff2b7224 */ /* 0x000fe200078e001a */
[CC--:B------:R-:W-:Y:S01]  /*1e40*/  ISETP.LT.U32.AND.EX P0, PT, R7.reuse, R8.reuse, PT, P0 ;  /* 0x000000080700720c */ /* 0x0c0fe20003f01100 */
[----:B------:R-:W-:Y:S01]  /*1e50*/  IMAD.X R15, RZ, RZ, R15, P1 ;  /* 0x000000ffff0f7224 */ /* 0x000fe200008e060f */
[----:B------:R-:W-:Y:S01]  /*1e60*/  IADD3 R14, P1, PT, R14, 0x1, RZ ;  /* 0x000000010e0e7810 */ /* 0x000fe20007f3e0ff */
[----:B------:R-:W-:Y:S01]  /*1e70*/  IMAD.MOV.U32 R42, RZ, RZ, R27 ;  /* 0x000000ffff2a7224 */ /* 0x000fe200078e001b */
[----:B------:R-:W-:Y:S01]  /*1e80*/  SEL R25, R6, R41, P0 ;  /* 0x0000002906197207 */ /* 0x000fe20000000000 */
[----:B------:R-:W-:Y:S01]  /*1e90*/  IMAD.X R11, RZ, RZ, R11, P2 ;  /* 0x000000ffff0b7224 */ /* 0x000fe200010e060b */
[----:B------:R-:W-:Y:S01]  /*1ea0*/  SEL R6, R7, R8, P0 ;  /* 0x0000000807067207 */ /* 0x000fe20000000000 */
[----:B------:R-:W-:Y:S01]  /*1eb0*/  IMAD.X R13, RZ, RZ, R13, P1 ;  /* 0x000000ffff0d7224 */ /* 0x000fe200008e060d */
[----:B------:R-:W-:Y:S01]  /*1ec0*/  ISETP.NE.U32.AND P0, PT, R34, R25, PT ;  /* 0x000000192200720c */ /* 0x000fe20003f05070 */
[----:B------:R-:W-:-:S03]  /*1ed0*/  IMAD.MOV.U32 R25, RZ, RZ, R29 ;  /* 0x000000ffff197224 */ /* 0x000fc600078e001d */
[----:B------:R-:W-:-:S13]  /*1ee0*/  ISETP.NE.AND.EX P0, PT, R15, R6, PT, P0 ;  /* 0x000000060f00720c */ /* 0x000fda0003f05300 */
[----:B------:R-:W-:Y:S05]  /*1ef0*/  @P0 BRA `(.L_x_285) ;  /* 0xffffffe400b40947 */ /* 0x000fea000383ffff */
.L_x_256:
[----:B------:R-:W-:Y:S05]  /*1f00*/  BSYNC.RECONVERGENT B1 ;  /* 0x0000000000017941 */ /* 0x000fea0003800200 */
.L_x_255:
[----:B------:R-:W-:Y:S02]  /*1f10*/  IADD3 R40, P0, PT, R40, 0x80, RZ ;  /* 0x0000008028287810 */ /* 0x000fe40007f1e0ff */
[----:B------:R-:W-:Y:S02]  /*1f20*/  IADD3 R37, P1, PT, R37, 0x80, RZ ;  /* 0x0000008025257810 */ /* 0x000fe40007f3e0ff */
[----:B------:R-:W-:Y:S01]  /*1f30*/  IADD3 R38, P2, PT, R38, 0x80, RZ ;  /* 0x0000008026267810 */ /* 0x000fe20007f5e0ff */
[----:B------:R-:W-:Y:S01]  /*1f40*/  IMAD.X R39, RZ, RZ, R39, P0 ;  /* 0x000000ffff277224 */ /* 0x000fe200000e0627 */
[----:B------:R-:W-:Y:S01]  /*1f50*/  ISETP.GE.U32.AND P0, PT, R40, R41, PT ;  /* 0x000000292800720c */ /* 0x000fe20003f06070 */
[----:B------:R-:W-:Y:S01]  /*1f60*/  IMAD.X R36, RZ, RZ, R36, P1 ;  /* 0x000000ffff247224 */ /* 0x000fe200008e0624 */
[----:B------:R-:W-:Y:S01]  /*1f70*/  IADD3 R20, P3, PT, R20, 0x80, RZ ;  /* 0x0000008014147810 */ /* 0x000fe20007f7e0ff */
[----:B------:R-:W-:Y:S01]  /*1f80*/  IMAD.X R35, RZ, RZ, R35, P2 ;  /* 0x000000ffff237224 */ /* 0x000fe200010e0623 */
[----:B------:R-:W-:-:S03]  /*1f90*/  ISETP.GE.U32.AND.EX P0, PT, R39, R8, PT, P0 ;  /* 0x000000082700720c */ /* 0x000fc60003f06100 */
[----:B------:R-:W-:-:S10]  /*1fa0*/  IMAD.X R21, RZ, RZ, R21, P3 ;  /* 0x000000ffff157224 */ /* 0x000fd400018e0615 */
[----:B------:R-:W-:Y:S05]  /*1fb0*/  @!P0 BRA `(.L_x_286) ;  /* 0xffffffe4002c8947 */ /* 0x000fea000383ffff */
.L_x_254:
[----:B------:R-:W-:Y:S05]  /*1fc0*/  BSYNC.RECONVERGENT B2 ;  /* 0x0000000000027941 */ /* 0x000fea0003800200 */
.L_x_253:
[----:B------:R-:W-:Y:S01]  /*1fd0*/  IMAD.WIDE R6, R22, 0x4, RZ ;  /* 0x0000000416067825 */ /* 0x000fe200078e02ff */
[----:B------:R-:W-:Y:S04]  /*1fe0*/  BSSY.RECONVERGENT B7, `(.L_x_287) ;  /* 0x0000219000077945 */ /* 0x000fe80003800200 */
[----:B------:R-:W-:Y:S01]  /*1ff0*/  BSSY.RELIABLE B6, `(.L_x_288) ;  /* 0x000020e000067945 */ /* 0x000fe20003800100 */
[----:B------:R-:W-:-:S05]  /*2000*/  IMAD.WIDE R6, R23, 0x4, -R6 ;  /* 0x0000000417067825 */ /* 0x000fca00078e0a06 */
[--C-:B------:R-:W-:Y:S02]  /*2010*/  SHF.R.S64 R0, R6, 0x2, R7.reuse ;  /* 0x0000000206007819 */ /* 0x100fe40000001007 */
[----:B------:R-:W-:Y:S02]  /*2020*/  SHF.R.S32.HI R6, RZ, 0x2, R7 ;  /* 0x00000002ff067819 */ /* 0x000fe40000011407 */
[----:B------:R-:W-:-:S04]  /*2030*/  ISETP.GE.U32.AND P0, PT, R0, 0x21, PT ;  /* 0x000000210000780c */ /* 0x000fc80003f06070 */
[----:B------:R-:W-:-:S13]  /*2040*/  ISETP.GE.AND.EX P0, PT, R6, RZ, PT, P0 ;  /* 0x000000ff0600720c */ /* 0x000fda0003f06300 */
[----:B------:R-:W-:Y:S05]  /*2050*/  @!P0 BRA `(.L_x_289) ;  /* 0x00000020000c8947 */ /* 0x000fea0003800000 */
[----:B------:R-:W-:Y:S01]  /*2060*/  BSSY.RECONVERGENT B2, `(.L_x_290) ;  /* 0x0000168000027945 */ /* 0x000fe20003800200 */
[----:B------:R-:W-:Y:S01]  /*2070*/  PLOP3.LUT P0, PT, PT, PT, PT, 0x8, 0x80 ;  /* 0x000000000080781c */ /* 0x000fe20003f0e170 */
[----:B------:R-:W-:Y:S02]  /*2080*/  IMAD.MOV.U32 R7, RZ, RZ, 0x20 ;  /* 0x00000020ff077424 */ /* 0x000fe400078e00ff */
[----:B------:R-:W-:-:S10]  /*2090*/  IMAD.MOV.U32 R6, RZ, RZ, RZ ;  /* 0x000000ffff067224 */ /* 0x000fd400078e00ff */
.L_x_316:
[----:B------:R-:W-:Y:S01]  /*20a0*/  BSSY.RECONVERGENT B1, `(.L_x_291) ;  /* 0x0000159000017945 */ /* 0x000fe20003800200 */
[----:B------:R-:W-:-:S03]  /*20b0*/  PLOP3.LUT P1, PT, P0, PT, PT, 0x80, 0x8 ;  /* 0x000000000008781c */ /* 0x000fc6000072f070 */
[----:B012---:R-:W-:Y:S10]  /*20c0*/  @P0 BRA `(.L_x_292) ;  /* 0x0000000800d80947 */ /* 0x007ff40003800000 */
[----:B------:R-:W-:Y:S01]  /*20d0*/  ISETP.GE.AND P2, PT, R22, R23, PT ;  /* 0x000000171600720c */ /* 0x000fe20003f46270 */
[----:B------:R-:W-:-:S12]  /*20e0*/  BSSY.RECONVERGENT B0, `(.L_x_293) ;  /* 0x00000b3000007945 */ /* 0x000fd80003800200 */
[----:B------:R-:W-:Y:S05]  /*20f0*/  @P2 BRA `(.L_x_294) ;  /* 0x0000000800c42947 */ /* 0x000fea0003800000 */
[----:B------:R-:W0:Y:S01]  /*2100*/  LDC.64 R12, c[0x0][0x388] ;  /* 0x0000e200ff0c7b82 */ /* 0x000e220000000a00 */
[----:B------:R-:W1:Y:S01]  /*2110*/  LDCU.64 UR4, c[0x0][0x398] ;  /* 0x00007300ff0477ac */ /* 0x000e620008000a00 */
[----:B------:R-:W-:Y:S01]  /*2120*/  SHF.R.S32.HI R3, RZ, 0x1f, R22 ;  /* 0x0000001fff037819 */ /* 0x000fe20000011416 */
[C---:B------:R-:W-:Y:S02]  /*2130*/  IMAD.SHL.U32 R11, R22.reuse, 0x4, RZ ;  /* 0x00000004160b7824 */ /* 0x040fe400078e00ff */
[----:B------:R-:W-:Y:S01]  /*2140*/  IMAD.MOV.U32 R37, RZ, RZ, R18 ;  /* 0x000000ffff257224 */ /* 0x000fe200078e0012 */
[----:B------:R-:W-:Y:S01]  /*2150*/  SHF.L.U64.HI R38, R22, 0x2, R3 ;  /* 0x0000000216267819 */ /* 0x000fe20000010203 */
[----:B------:R-:W-:Y:S01]  /*2160*/  IMAD.MOV.U32 R36, RZ, RZ, R17 ;  /* 0x000000ffff247224 */ /* 0x000fe200078e0011 */
[----:B------:R-:W2:Y:S01]  /*2170*/  LDC.64 R14, c[0x0][0x388] ;  /* 0x0000e200ff0e7b82 */ /* 0x000ea20000000a00 */
[----:B------:R-:W-:Y:S02]  /*2180*/  IMAD.MOV.U32 R35, RZ, RZ, R4 ;  /* 0x000000ffff237224 */ /* 0x000fe400078e0004 */
[----:B------:R-:W-:Y:S01]  /*2190*/  IMAD.MOV.U32 R34, RZ, RZ, R5 ;  /* 0x000000ffff227224 */ /* 0x000fe200078e0005 */
[----:B-1----:R-:W-:-:S02]  /*21a0*/  IADD3 R0, P2, PT, R11, UR4, RZ ;  /* 0x000000040b007c10 */ /* 0x002fc4000ff5e0ff */
[----:B0-----:R-:W-:-:S05]  /*21b0*/  IADD3 R3, P3, PT, R11, R12, RZ ;  /* 0x0000000c0b037210 */ /* 0x001fca0007f7e0ff */
[C---:B------:R-:W-:Y:S01]  /*21c0*/  IMAD.X R39, R38.reuse, 0x1, R13, P3 ;  /* 0x0000000126277824 */ /* 0x040fe200018e060d */
[----:B------:R-:W-:Y:S01]  /*21d0*/  IADD3.X R38, PT, PT, R38, UR5, RZ, P2, !PT ;  /* 0x0000000526267c10 */ /* 0x000fe200097fe4ff */
[----:B--2---:R-:W-:-:S04]  /*21e0*/  IMAD.WIDE R14, R22, 0x4, R14 ;  /* 0x00000004160e7825 */ /* 0x004fc800078e020e */
[----:B------:R-:W-:Y:S02]  /*21f0*/  IMAD.MOV.U32 R26, RZ, RZ, R14 ;  /* 0x000000ffff1a7224 */ /* 0x000fe400078e000e */
[----:B------:R-:W-:-:S07]  /*2200*/  IMAD.MOV.U32 R31, RZ, RZ, R15 ;  /* 0x000000ffff1f7224 */ /* 0x000fce00078e000f */
.L_x_304:
[C---:B------:R-:W-:Y:S01]  /*2210*/  IMAD.SHL.U32 R11, R7.reuse, 0x4, RZ ;  /* 0x00000004070b7824 */ /* 0x040fe200078e00ff */
[----:B------:R-:W-:Y:S01]  /*2220*/  SHF.L.U64.HI R20, R7, 0x2, R6 ;  /* 0x0000000207147819 */ /* 0x000fe20000010206 */
[----:B------:R-:W-:Y:S01]  /*2230*/  IMAD.U32 R28, R23, 0x4, R12 ;  /* 0x00000004171c7824 */ /* 0x000fe200078e000c */
[----:B------:R-:W0:Y:S01]  /*2240*/  LDC.64 R14, c[0x0][0x388] ;  /* 0x0000e200ff0e7b82 */ /* 0x000e220000000a00 */
[----:B------:R-:W-:Y:S01]  /*2250*/  BSSY.RECONVERGENT B3, `(.L_x_295) ;  /* 0x0000051000037945 */ /* 0x000fe20003800200 */
[----:B------:R-:W-:Y:S01]  /*2260*/  IADD3 R33, P3, PT, R11, R3, RZ ;  /* 0x000000030b217210 */ /* 0x000fe20007f7e0ff */
[----:B------:R-:W-:Y:S01]  /*2270*/  IMAD.MOV.U32 R30, RZ, RZ, R35 ;  /* 0x000000ffff1e7224 */ /* 0x000fe200078e0023 */
[----:B------:R-:W-:Y:S01]  /*2280*/  IADD3 R21, P4, PT, R26, R11, RZ ;  /* 0x0000000b1a157210 */ /* 0x000fe20007f9e0ff */
[----:B------:R-:W-:Y:S01]  /*2290*/  IMAD.MOV.U32 R50, RZ, RZ, R37 ;  /* 0x000000ffff327224 */ /* 0x000fe200078e0025 */
[----:B------:R-:W-:Y:S01]  /*22a0*/  ISETP.LT.U32.AND P2, PT, R33, R28, PT ;  /* 0x0000001c2100720c */ /* 0x000fe20003f41070 */
[----:B------:R-:W-:-:S02]  /*22b0*/  IMAD.X R25, R20, 0x1, R39, P3 ;  /* 0x0000000114197824 */ /* 0x000fc400018e0627 */
[----:B------:R-:W-:Y:S02]  /*22c0*/  IMAD.MOV.U32 R51, RZ, RZ, R36 ;  /* 0x000000ffff337224 */ /* 0x000fe400078e0024 */
[----:B------:R-:W-:Y:S01]  /*22d0*/  IMAD.MOV.U32 R40, RZ, RZ, R3 ;  /* 0x000000ffff287224 */ /* 0x000fe200078e0003 */
[----:B------:R-:W-:Y:S01]  /*22e0*/  ISETP.LT.U32.AND.EX P2, PT, R25, R8, PT, P2 ;  /* 0x000000081900720c */ /* 0x000fe20003f41120 */
[----:B------:R-:W-:Y:S02]  /*22f0*/  IMAD.MOV.U32 R41, RZ, RZ, R39 ;  /* 0x000000ffff297224 */ /* 0x000fe400078e0027 */
[----:B------:R-:W-:Y:S01]  /*2300*/  IMAD.MOV.U32 R42, RZ, RZ, R0 ;  /* 0x000000ffff2a7224 */ /* 0x000fe200078e0000 */
[----:B------:R-:W-:Y:S01]  /*2310*/  SEL R32, R33, R28, P2 ;  /* 0x0000001c21207207 */ /* 0x000fe20001000000 */
[----:B------:R-:W-:Y:S01]  /*2320*/  IMAD.MOV.U32 R43, RZ, RZ, R38 ;  /* 0x000000ffff2b7224 */ /* 0x000fe200078e0026 */
[----:B------:R-:W-:Y:S02]  /*2330*/  SEL R24, R25, R8, P2 ;  /* 0x0000000819187207 */ /* 0x000fe40001000000 */
[----:B------:R-:W-:Y:S01]  /*2340*/  IADD3 R11, P5, PT, R32, R11, RZ ;  /* 0x0000000b200b7210 */ /* 0x000fe20007fbe0ff */
[----:B------:R-:W-:Y:S01]  /*2350*/  IMAD.MOV.U32 R44, RZ, RZ, R32 ;  /* 0x000000ffff2c7224 */ /* 0x000fe200078e0020 */
[-C--:B------:R-:W-:Y:S01]  /*2360*/  ISETP.GE.U32.AND P2, PT, R33, R28.reuse, PT ;  /* 0x0000001c2100720c */ /* 0x080fe20003f46070 */
[----:B------:R-:W-:Y:S01]  /*2370*/  IMAD.MOV.U32 R46, RZ, RZ, R24 ;  /* 0x000000ffff2e7224 */ /* 0x000fe200078e0018 */
[----:B------:R-:W-:Y:S01]  /*2380*/  ISETP.LT.U32.AND P3, PT, R11, R28, PT ;  /* 0x0000001c0b00720c */ /* 0x000fe20003f61070 */
[----:B------:R-:W-:Y:S01]  /*2390*/  IMAD.X R13, R24, 0x1, R20, P5 ;  /* 0x00000001180d7824 */ /* 0x000fe200028e0614 */
[----:B------:R-:W-:Y:S01]  /*23a0*/  ISETP.GE.U32.AND.EX P2, PT, R25, R8, PT, P2 ;  /* 0x000000081900720c */ /* 0x000fe20003f46120 */
[----:B0-----:R-:W-:-:S03]  /*23b0*/  IMAD.WIDE R14, R23, 0x4, R14 ;  /* 0x00000004170e7825 */ /* 0x001fc600078e020e */
[----:B------:R-:W-:Y:S01]  /*23c0*/  ISETP.LT.U32.AND.EX P3, PT, R13, R8, PT, P3 ;  /* 0x000000080d00720c */ /* 0x000fe20003f61130 */
[----:B------:R-:W-:Y:S01]  /*23d0*/  IMAD.X R20, R31, 0x1, R20, P4 ;  /* 0x000000011f147824 */ /* 0x000fe200020e0614 */
[----:B------:R-:W-:Y:S01]  /*23e0*/  SEL R27, R21, R14, !P2 ;  /* 0x0000000e151b7207 */ /* 0x000fe20005000000 */
[----:B------:R-:W-:Y:S01]  /*23f0*/  IMAD.MOV.U32 R45, RZ, RZ, R32 ;  /* 0x000000ffff2d7224 */ /* 0x000fe200078e0020 */
[----:B------:R-:W-:Y:S01]  /*2400*/  SEL R13, R13, R8, P3 ;  /* 0x000000080d0d7207 */ /* 0x000fe20001800000 */
[----:B------:R-:W-:Y:S01]  /*2410*/  IMAD.MOV.U32 R48, RZ, RZ, R24 ;  /* 0x000000ffff307224 */ /* 0x000fe200078e0018 */
[----:B------:R-:W-:Y:S02]  /*2420*/  SEL R29, R20, R15, !P2 ;  /* 0x0000000f141d7207 */ /* 0x000fe40005000000 */
[----:B------:R-:W-:Y:S02]  /*2430*/  SEL R15, R11, R28, P3 ;  /* 0x0000001c0b0f7207 */ /* 0x000fe40001800000 */
[----:B------:R-:W-:-:S02]  /*2440*/  ISETP.EQ.U32.AND P3, PT, R3, R32, PT ;  /* 0x000000200300720c */ /* 0x000fc40003f62070 */
[----:B------:R-:W-:Y:S02]  /*2450*/  ISETP.NE.U32.AND P2, PT, R32, R15, PT ;  /* 0x0000000f2000720c */ /* 0x000fe40003f45070 */
[----:B------:R-:W-:Y:S02]  /*2460*/  IADD3 R14, P4, P5, R0, R27, -R26 ;  /* 0x0000001b000e7210 */ /* 0x000fe40007d9e81a */
[----:B------:R-:W-:Y:S02]  /*2470*/  ISETP.NE.AND.EX P2, PT, R24, R13, PT, P2 ;  /* 0x0000000d1800720c */ /* 0x000fe40003f45320 */
[----:B------:R-:W-:Y:S01]  /*2480*/  IADD3.X R11, PT, PT, R38, R29, ~R31, P4, P5 ;  /* 0x0000001d260b7210 */ /* 0x000fe200027eac1f */
[----:B------:R-:W-:Y:S01]  /*2490*/  IMAD.MOV.U32 R31, RZ, RZ, R34 ;  /* 0x000000ffff1f7224 */ /* 0x000fe200078e0022 */
[----:B------:R-:W-:-:S13]  /*24a0*/  ISETP.EQ.OR.EX P2, PT, R39, R24, !P2, P3 ;  /* 0x000000182700720c */ /* 0x000fda0005742730 */
[----:B------:R-:W-:Y:S05]  /*24b0*/  @P2 BRA `(.L_x_296) ;  /* 0x0000000000a82947 */ /* 0x000fea0003800000 */
.L_x_297:
[----:B------:R-:W-:Y:S02]  /*24c0*/  IMAD.MOV.U32 R26, RZ, RZ, R45 ;  /* 0x000000ffff1a7224 */ /* 0x000fe400078e002d */
[----:B------:R-:W-:-:S05]  /*24d0*/  IMAD.MOV.U32 R27, RZ, RZ, R48 ;  /* 0x000000ffff1b7224 */ /* 0x000fca00078e0030 */
[----:B------:R0:W2:Y:S02]  /*24e0*/  LDG.E R47, desc[UR36][R26.64] ;  /* 0x000000241a2f7981 */ /* 0x0000a4000c1e1900 */
[----:B0-----:R-:W-:Y:S02]  /*24f0*/  IMAD.MOV.U32 R26, RZ, RZ, R40 ;  /* 0x000000ffff1a7224 */ /* 0x001fe400078e0028 */
[----:B------:R-:W-:-:S05]  /*2500*/  IMAD.MOV.U32 R27, RZ, RZ, R41 ;  /* 0x000000ffff1b7224 */ /* 0x000fca00078e0029 */
[----:B------:R0:W2:Y:S02]  /*2510*/  LDG.E R28, desc[UR36][R26.64] ;  /* 0x000000241a1c7981 */ /* 0x0000a4000c1e1900 */
[----:B0-----:R-:W-:Y:S02]  /*2520*/  IMAD.MOV.U32 R26, RZ, RZ, R50 ;  /* 0x000000ffff1a7224 */ /* 0x001fe400078e0032 */
[----:B------:R-:W-:Y:S01]  /*2530*/  IMAD.MOV.U32 R27, RZ, RZ, R51 ;  /* 0x000000ffff1b7224 */ /* 0x000fe200078e0033 */
[----:B--2---:R-:W-:-:S13]  /*2540*/  FSETP.GEU.AND P4, PT, R47, R28, PT ;  /* 0x0000001c2f00720b */ /* 0x004fda0003f8e000 */
[----:B------:R0:W-:Y:S01]  /*2550*/  @P4 ST.E desc[UR36][R26.64], R28 ;  /* 0x0000001c1a004985 */ /* 0x0001e2000c101924 */
[----:B------:R-:W-:Y:S02]  /*2560*/  @P4 IMAD.MOV.U32 R29, RZ, RZ, R43 ;  /* 0x000000ffff1d4224 */ /* 0x000fe400078e002b */
[----:B0-----:R-:W-:-:S05]  /*2570*/  @P4 IMAD.MOV.U32 R28, RZ, RZ, R42 ;  /* 0x000000ffff1c4224 */ /* 0x001fca00078e002a */
[----:B------:R0:W2:Y:S02]  /*2580*/  @P4 LDG.E R49, desc[UR36][R28.64] ;  /* 0x000000241c314981 */ /* 0x0000a4000c1e1900 */
[----:B0-----:R-:W-:Y:S02]  /*2590*/  IMAD.MOV.U32 R28, RZ, RZ, R30 ;  /* 0x000000ffff1c7224 */ /* 0x001fe400078e001e */
[----:B------:R-:W-:Y:S02]  /*25a0*/  IMAD.MOV.U32 R29, RZ, RZ, R31 ;  /* 0x000000ffff1d7224 */ /* 0x000fe400078e001f */
[----:B------:R-:W-:Y:S02]  /*25b0*/  @!P4 IMAD.MOV.U32 R31, RZ, RZ, R11 ;  /* 0x000000ffff1fc224 */ /* 0x000fe400078e000b */
[----:B------:R-:W-:Y:S01]  /*25c0*/  @!P4 IMAD.MOV.U32 R30, RZ, RZ, R14 ;  /* 0x000000ffff1ec224 */ /* 0x000fe200078e000e */
[----:B------:R-:W-:Y:S02]  /*25d0*/  IADD3 R50, P2, PT, R26, 0x4, RZ ;  /* 0x000000041a327810 */ /* 0x000fe40007f5e0ff */
[----:B------:R-:W-:-:S03]  /*25e0*/  @P4 IADD3 R3, P3, PT, R3, 0x4, RZ ;  /* 0x0000000403034810 */ /* 0x000fc60007f7e0ff */
[----:B------:R-:W-:Y:S01]  /*25f0*/  IMAD.X R51, RZ, RZ, R27, P2 ;  /* 0x000000ffff337224 */ /* 0x000fe200010e061b */
[----:B--2---:R-:W-:Y:S04]  /*2600*/  @P4 ST.E desc[UR36][R28.64], R49 ;  /* 0x000000311c004985 */ /* 0x004fe8000c101924 */
[----:B------:R-:W-:Y:S04]  /*2610*/  @!P4 ST.E desc[UR36][R26.64], R47 ;  /* 0x0000002f1a00c985 */ /* 0x000fe8000c101924 */
[----:B------:R0:W2:Y:S01]  /*2620*/  @!P4 LDG.E R31, desc[UR36][R30.64] ;  /* 0x000000241e1fc981 */ /* 0x0000a2000c1e1900 */
[----:B------:R-:W-:Y:S01]  /*2630*/  @P4 IMAD.X R39, RZ, RZ, R39, P3 ;  /* 0x000000ffff274224 */ /* 0x000fe200018e0627 */
[----:B------:R-:W-:-:S02]  /*2640*/  @!P4 IADD3 R44, P2, PT, R44, 0x4, RZ ;  /* 0x000000042c2cc810 */ /* 0x000fc40007f5e0ff */
[----:B------:R-:W-:Y:S02]  /*2650*/  @!P4 IADD3 R45, P3, PT, R45, 0x4, RZ ;  /* 0x000000042d2dc810 */ /* 0x000fe40007f7e0ff */
[----:B------:R-:W-:Y:S01]  /*2660*/  @P4 IADD3 R40, P5, PT, R40, 0x4, RZ ;  /* 0x0000000428284810 */ /* 0x000fe20007fbe0ff */
[----:B------:R-:W-:Y:S01]  /*2670*/  @!P4 IMAD.X R46, RZ, RZ, R46, P2 ;  /* 0x000000ffff2ec224 */ /* 0x000fe200010e062e */
[----:B------:R-:W-:Y:S01]  /*2680*/  ISETP.NE.U32.AND P2, PT, R3, R32, PT ;  /* 0x000000200300720c */ /* 0x000fe20003f45070 */
[----:B------:R-:W-:Y:S01]  /*2690*/  @!P4 IMAD.X R48, RZ, RZ, R48, P3 ;  /* 0x000000ffff30c224 */ /* 0x000fe200018e0630 */
[----:B------:R-:W-:Y:S01]  /*26a0*/  ISETP.NE.U32.AND P3, PT, R44, R15, PT ;  /* 0x0000000f2c00720c */ /* 0x000fe20003f65070 */
[----:B------:R-:W-:Y:S01]  /*26b0*/  @P4 IMAD.X R41, RZ, RZ, R41, P5 ;  /* 0x000000ffff294224 */ /* 0x000fe200028e0629 */
[----:B------:R-:W-:Y:S02]  /*26c0*/  ISETP.NE.AND.EX P2, PT, R39, R24, PT, P2 ;  /* 0x000000182700720c */ /* 0x000fe40003f45320 */
[----:B------:R-:W-:-:S02]  /*26d0*/  ISETP.NE.AND.EX P3, PT, R46, R13, PT, P3 ;  /* 0x0000000d2e00720c */ /* 0x000fc40003f65330 */
[----:B------:R-:W-:Y:S02]  /*26e0*/  @P4 IADD3 R42, P5, PT, R42, 0x4, RZ ;  /* 0x000000042a2a4810 */ /* 0x000fe40007fbe0ff */
[----:B------:R-:W-:-:S03]  /*26f0*/  @!P4 IADD3 R14, P6, PT, R14, 0x4, RZ ;  /* 0x000000040e0ec810 */ /* 0x000fc60007fde0ff */
[----:B------:R-:W-:Y:S01]  /*2700*/  @P4 IMAD.X R43, RZ, RZ, R43, P5 ;  /* 0x000000ffff2b4224 */ /* 0x000fe200028e062b */
[----:B0-----:R-:W-:Y:S01]  /*2710*/  IADD3 R30, P5, PT, R28, 0x4, RZ ;  /* 0x000000041c1e7810 */ /* 0x001fe20007fbe0ff */
[----:B------:R-:W-:Y:S01]  /*2720*/  @!P4 IMAD.X R11, RZ, RZ, R11, P6 ;  /* 0x000000ffff0bc224 */ /* 0x000fe200030e060b */
[----:B--2---:R0:W-:Y:S03]  /*2730*/  @!P4 ST.E desc[UR36][R28.64], R31 ;  /* 0x0000001f1c00c985 */ /* 0x0041e6000c101924 */
[----:B0-----:R-:W-:Y:S01]  /*2740*/  IMAD.X R31, RZ, RZ, R29, P5 ;  /* 0x000000ffff1f7224 */ /* 0x001fe200028e061d */
[----:B------:R-:W-:Y:S07]  /*2750*/  @P3 BRA P2, `(.L_x_297) ;  /* 0xfffffffc00583947 */ /* 0x000fee000103ffff */
.L_x_296:
[----:B------:R-:W-:Y:S05]  /*2760*/  BSYNC.RECONVERGENT B3 ;  /* 0x0000000000037941 */ /* 0x000fea0003800200 */
.L_x_295:
[----:B------:R-:W-:Y:S01]  /*2770*/  ISETP.NE.U32.AND P2, PT, R3, R32, PT ;  /* 0x000000200300720c */ /* 0x000fe20003f45070 */
[----:B------:R-:W-:Y:S03]  /*2780*/  BSSY.RECONVERGENT B3, `(.L_x_298) ;  /* 0x0000018000037945 */ /* 0x000fe60003800200 */
[----:B------:R-:W-:-:S13]  /*2790*/  ISETP.NE.AND.EX P2, PT, R39, R24, PT, P2 ;  /* 0x000000182700720c */ /* 0x000fda0003f45320 */
[----:B------:R-:W-:Y:S05]  /*27a0*/  @!P2 BRA `(.L_x_299) ;  /* 0x000000000054a947 */ /* 0x000fea0003800000 */
.L_x_300:
[----:B------:R-:W-:Y:S02]  /*27b0*/  IMAD.MOV.U32 R27, RZ, RZ, R41 ;  /* 0x000000ffff1b7224 */ /* 0x000fe400078e0029 */
[----:B------:R-:W-:-:S05]  /*27c0*/  IMAD.MOV.U32 R26, RZ, RZ, R40 ;  /* 0x000000ffff1a7224 */ /* 0x000fca00078e0028 */
[----:B------:R0:W2:Y:S02]  /*27d0*/  LDG.E R27, desc[UR36][R26.64] ;  /* 0x000000241a1b7981 */ /* 0x0000a4000c1e1900 */
[----:B0-----:R-:W-:Y:S01]  /*27e0*/  IMAD.MOV.U32 R26, RZ, RZ, R42 ;  /* 0x000000ffff1a7224 */ /* 0x001fe200078e002a */
[----:B------:R-:W-:Y:S01]  /*27f0*/  IADD3 R3, P2, PT, R3, 0x4, RZ ;  /* 0x0000000403037810 */ /* 0x000fe20007f5e0ff */
[----:B--2---:R0:W-:Y:S02]  /*2800*/  ST.E desc[UR36][R50.64], R27 ;  /* 0x0000001b32007985 */ /* 0x0041e4000c101924 */
[----:B0-----:R-:W-:-:S05]  /*2810*/  IMAD.MOV.U32 R27, RZ, RZ, R43 ;  /* 0x000000ffff1b7224 */ /* 0x001fca00078e002b */
[----:B------:R-:W2:Y:S01]  /*2820*/  LDG.E R29, desc[UR36][R26.64] ;  /* 0x000000241a1d7981 */ /* 0x000ea2000c1e1900 */
[----:B------:R-:W-:Y:S01]  /*2830*/  IMAD.X R39, RZ, RZ, R39, P2 ;  /* 0x000000ffff277224 */ /* 0x000fe200010e0627 */
[----:B------:R-:W-:Y:S02]  /*2840*/  ISETP.NE.U32.AND P2, PT, R3, R32, PT ;  /* 0x000000200300720c */ /* 0x000fe40003f45070 */
[----:B------:R-:W-:Y:S02]  /*2850*/  IADD3 R40, P3, PT, R40, 0x4, RZ ;  /* 0x0000000428287810 */ /* 0x000fe40007f7e0ff */
[----:B------:R-:W-:Y:S02]  /*2860*/  ISETP.NE.AND.EX P2, PT, R39, R24, PT, P2 ;  /* 0x000000182700720c */ /* 0x000fe40003f45320 */
[----:B------:R-:W-:Y:S01]  /*2870*/  IADD3 R42, P4, PT, R42, 0x4, RZ ;  /* 0x000000042a2a7810 */ /* 0x000fe20007f9e0ff */
[----:B------:R-:W-:Y:S01]  /*2880*/  IMAD.X R41, RZ, RZ, R41, P3 ;  /* 0x000000ffff297224 */ /* 0x000fe200018e0629 */
[----:B------:R-:W-:-:S03]  /*2890*/  IADD3 R50, P5, PT, R50, 0x4, RZ ;  /* 0x0000000432327810 */ /* 0x000fc60007fbe0ff */
[----:B------:R-:W-:Y:S02]  /*28a0*/  IMAD.X R43, RZ, RZ, R43, P4 ;  /* 0x000000ffff2b7224 */ /* 0x000fe400020e062b */
[----:B------:R-:W-:Y:S01]  /*28b0*/  IMAD.X R51, RZ, RZ, R51, P5 ;  /* 0x000000ffff337224 */ /* 0x000fe200028e0633 */
[----:B--2---:R0:W-:Y:S02]  /*28c0*/  ST.E desc[UR36][R30.64], R29 ;  /* 0x0000001d1e007985 */ /* 0x0041e4000c101924 */
[----:B0-----:R-:W-:-:S05]  /*28d0*/  IADD3 R30, P6, PT, R30, 0x4, RZ ;  /* 0x000000041e1e7810 */ /* 0x001fca0007fde0ff */
[----:B------:R-:W-:Y:S01]  /*28e0*/  IMAD.X R31, RZ, RZ, R31, P6 ;  /* 0x000000ffff1f7224 */ /* 0x000fe200030e061f */
[----:B------:R-:W-:Y:S07]  /*28f0*/  @P2 BRA `(.L_x_300) ;  /* 0xfffffffc00ac2947 */ /* 0x000fee000383ffff */
.L_x_299:
[----:B------:R-:W-:Y:S05]  /*2900*/  BSYNC.RECONVERGENT B3 ;  /* 0x0000000000037941 */ /* 0x000fea0003800200 */
.L_x_298:
[----:B------:R-:W-:Y:S01]  /*2910*/  ISETP.NE.U32.AND P2, PT, R44, R15, PT ;  /* 0x0000000f2c00720c */ /* 0x000fe20003f45070 */
[----:B------:R-:W-:Y:S01]  /*2920*/  BSSY.RECONVERGENT B3, `(.L_x_301) ;  /* 0x0000019000037945 */ /* 0x000fe20003800200 */
[----:B------:R-:W-:Y:S02]  /*2930*/  IMAD.MOV.U32 R29, RZ, RZ, R11 ;  /* 0x000000ffff1d7224 */ /* 0x000fe400078e000b */
[----:B------:R-:W-:-:S13]  /*2940*/  ISETP.NE.AND.EX P2, PT, R46, R13, PT, P2 ;  /* 0x0000000d2e00720c */ /* 0x000fda0003f45320 */
[----:B------:R-:W-:Y:S05]  /*2950*/  @!P2 BRA `(.L_x_302) ;  /* 0x000000000054a947 */ /* 0x000fea0003800000 */
.L_x_303:
[----:B------:R-:W-:Y:S02]  /*2960*/  IMAD.MOV.U32 R26, RZ, RZ, R45 ;  /* 0x000000ffff1a7224 */ /* 0x000fe400078e002d */
[----:B------:R-:W-:-:S05]  /*2970*/  IMAD.MOV.U32 R27, RZ, RZ, R48 ;  /* 0x000000ffff1b7224 */ /* 0x000fca00078e0030 */
[----:B------:R0:W2:Y:S02]  /*2980*/  LDG.E R3, desc[UR36][R26.64] ;  /* 0x000000241a037981 */ /* 0x0000a4000c1e1900 */
[----:B0-----:R-:W-:Y:S02]  /*2990*/  IMAD.MOV.U32 R26, RZ, RZ, R14 ;  /* 0x000000ffff1a7224 */ /* 0x001fe400078e000e */
[----:B------:R-:W-:Y:S01]  /*29a0*/  IMAD.MOV.U32 R27, RZ, RZ, R29 ;  /* 0x000000ffff1b7224 */ /* 0x000fe200078e001d */
[----:B------:R-:W-:Y:S01]  /*29b0*/  IADD3 R44, P2, PT, R44, 0x4, RZ ;  /* 0x000000042c2c7810 */ /* 0x000fe20007f5e0ff */
[----:B--2---:R0:W-:Y:S04]  /*29c0*/  ST.E desc[UR36][R50.64], R3 ;  /* 0x0000000332007985 */ /* 0x0041e8000c101924 */
[----:B------:R-:W2:Y:S01]  /*29d0*/  LDG.E R11, desc[UR36][R26.64] ;  /* 0x000000241a0b7981 */ /* 0x000ea2000c1e1900 */
[----:B------:R-:W-:Y:S01]  /*29e0*/  IMAD.X R46, RZ, RZ, R46, P2 ;  /* 0x000000ffff2e7224 */ /* 0x000fe200010e062e */
[----:B------:R-:W-:-:S02]  /*29f0*/  ISETP.NE.U32.AND P2, PT, R44, R15, PT ;  /* 0x0000000f2c00720c */ /* 0x000fc40003f45070 */
[----:B------:R-:W-:Y:S02]  /*2a00*/  IADD3 R45, P3, PT, R45, 0x4, RZ ;  /* 0x000000042d2d7810 */ /* 0x000fe40007f7e0ff */
[----:B------:R-:W-:Y:S02]  /*2a10*/  ISETP.NE.AND.EX P2, PT, R46, R13, PT, P2 ;  /* 0x0000000d2e00720c */ /* 0x000fe40003f45320 */
[----:B------:R-:W-:Y:S01]  /*2a20*/  IADD3 R14, P4, PT, R14, 0x4, RZ ;  /* 0x000000040e0e7810 */ /* 0x000fe20007f9e0ff */
[----:B------:R-:W-:Y:S01]  /*2a30*/  IMAD.X R48, RZ, RZ, R48, P3 ;  /* 0x000000ffff307224 */ /* 0x000fe200018e0630 */
[----:B0-----:R-:W-:-:S03]  /*2a40*/  IADD3 R50, P5, PT, R50, 0x4, RZ ;  /* 0x0000000432327810 */ /* 0x001fc60007fbe0ff */
[----:B------:R-:W-:Y:S02]  /*2a50*/  IMAD.X R29, RZ, RZ, R29, P4 ;  /* 0x000000ffff1d7224 */ /* 0x000fe400020e061d */
[----:B------:R-:W-:Y:S01]  /*2a60*/  IMAD.X R51, RZ, RZ, R51, P5 ;  /* 0x000000ffff337224 */ /* 0x000fe200028e0633 */
[----:B--2---:R0:W-:Y:S02]  /*2a70*/  ST.E desc[UR36][R30.64], R11 ;  /* 0x0000000b1e007985 */ /* 0x0041e4000c101924 */
[----:B0-----:R-:W-:-:S05]  /*2a80*/  IADD3 R30, P6, PT, R30, 0x4, RZ ;  /* 0x000000041e1e7810 */ /* 0x001fca0007fde0ff */
[----:B------:R-:W-:Y:S01]  /*2a90*/  IMAD.X R31, RZ, RZ, R31, P6 ;  /* 0x000000ffff1f7224 */ /* 0x000fe200030e061f */
[----:B------:R-:W-:Y:S07]  /*2aa0*/  @P2 BRA `(.L_x_303) ;  /* 0xfffffffc00ac2947 */ /* 0x000fee000383ffff */
.L_x_302:
[----:B------:R-:W-:Y:S05]  /*2ab0*/  BSYNC.RECONVERGENT B3 ;  /* 0x0000000000037941 */ /* 0x000fea0003800200 */
.L_x_301:
[----:B------:R-:W0:Y:S01]  /*2ac0*/  LDCU UR4, c[0x0][0x388] ;  /* 0x00007100ff0477ac */ /* 0x000e220008000800 */
[C---:B------:R-:W-:Y:S01]  /*2ad0*/  IMAD.SHL.U32 R26, R7.reuse, 0x4, RZ ;  /* 0x00000004071a7824 */ /* 0x040fe200078e00ff */
[C-C-:B------:R-:W-:Y:S01]  /*2ae0*/  SHF.L.U64.HI R31, R7.reuse, 0x2, R6.reuse ;  /* 0x00000002071f7819 */ /* 0x140fe20000010206 */
[C---:B------:R-:W-:Y:S01]  /*2af0*/  IMAD.SHL.U32 R11, R7.reuse, 0x2, RZ ;  /* 0x00000002070b7824 */ /* 0x040fe200078e00ff */
[----:B------:R-:W-:Y:S02]  /*2b00*/  SHF.L.U64.HI R14, R7, 0x1, R6 ;  /* 0x00000001070e7819 */ /* 0x000fe40000010206 */
[-C--:B------:R-:W-:Y:S02]  /*2b10*/  IADD3 R3, P3, PT, R33, R26.reuse, RZ ;  /* 0x0000001a21037210 */ /* 0x080fe40007f7e0ff */
[C---:B------:R-:W-:Y:S01]  /*2b20*/  SHF.L.U64.HI R13, R11.reuse, 0x2, R14 ;  /* 0x000000020b0d7819 */ /* 0x040fe2000001020e */
[----:B------:R-:W-:Y:S01]  /*2b30*/  IMAD.SHL.U32 R14, R11, 0x4, RZ ;  /* 0x000000040b0e7824 */ /* 0x000fe200078e00ff */
[----:B------:R-:W-:Y:S01]  /*2b40*/  IADD3 R26, P6, PT, R21, R26, RZ ;  /* 0x0000001a151a7210 */ /* 0x000fe20007fde0ff */
[----:B------:R-:W-:-:S03]  /*2b50*/  IMAD.X R39, R25, 0x1, R31, P3 ;  /* 0x0000000119277824 */ /* 0x000fc600018e061f */
[-C--:B------:R-:W-:Y:S01]  /*2b60*/  IADD3 R0, P5, PT, R0, R14.reuse, RZ ;  /* 0x0000000e00007210 */ /* 0x080fe20007fbe0ff */
[----:B------:R-:W-:Y:S01]  /*2b70*/  IMAD.X R31, R20, 0x1, R31, P6 ;  /* 0x00000001141f7824 */ /* 0x000fe200030e061f */
[-C--:B------:R-:W-:Y:S02]  /*2b80*/  IADD3 R37, P4, PT, R37, R14.reuse, RZ ;  /* 0x0000000e25257210 */ /* 0x080fe40007f9e0ff */
[----:B0-----:R-:W-:Y:S01]  /*2b90*/  LEA R24, R23, UR4, 0x2 ;  /* 0x0000000417187c11 */ /* 0x001fe2000f8e10ff */
[--C-:B------:R-:W-:Y:S01]  /*2ba0*/  IMAD.X R38, R38, 0x1, R13.reuse, P5 ;  /* 0x0000000126267824 */ /* 0x100fe200028e060d */
[----:B------:R-:W-:Y:S01]  /*2bb0*/  IADD3 R35, P3, PT, R35, R14, RZ ;  /* 0x0000000e23237210 */ /* 0x000fe20007f7e0ff */
[----:B------:R-:W-:Y:S01]  /*2bc0*/  IMAD.X R36, R36, 0x1, R13, P4 ;  /* 0x0000000124247824 */ /* 0x000fe200020e060d */
[----:B------:R-:W-:-:S03]  /*2bd0*/  ISETP.GE.U32.AND P2, PT, R3, R24, PT ;  /* 0x000000180300720c */ /* 0x000fc60003f46070 */
[----:B------:R-:W-:Y:S01]  /*2be0*/  IMAD.X R34, R34, 0x1, R13, P3 ;  /* 0x0000000122227824 */ /* 0x000fe200018e060d */
[----:B------:R-:W-:-:S13]  /*2bf0*/  ISETP.GE.U32.AND.EX P2, PT, R39, R8, PT, P2 ;  /* 0x000000082700720c */ /* 0x000fda0003f46120 */
[----:B------:R-:W-:Y:S05]  /*2c00*/  @!P2 BRA `(.L_x_304) ;  /* 0xfffffff40080a947 */ /* 0x000fea000383ffff */
.L_x_294:
[----:B------:R-:W-:Y:S05]  /*2c10*/  BSYNC.RECONVERGENT B0 ;  /* 0x0000000000007941 */ /* 0x000fea0003800200 */
.L_x_293:
[----:B------:R-:W-:Y:S05]  /*2c20*/  BRA `(.L_x_305) ;  /* 0x0000000800807947 */ /* 0x000fea0003800000 */
.L_x_292:
[----:B------:R-:W-:-:S04]  /*2c30*/  ISETP.GE.U32.AND P2, PT, R9, 0x1, PT ;  /* 0x000000010900780c */ /* 0x000fc80003f46070 */
[----:B------:R-:W-:-:S13]  /*2c40*/  ISETP.GE.AND.EX P2, PT, R10, RZ, PT, P2 ;  /* 0x000000ff0a00720c */ /* 0x000fda0003f46320 */
[----:B------:R-:W-:Y:S05]  /*2c50*/  @!P2 BRA `(.L_x_305) ;  /* 0x000000080074a947 */ /* 0x000fea0003800000 */
[----:B------:R-:W0:Y:S01]  /*2c60*/  LDCU.64 UR4, c[0x0][0x388] ;  /* 0x00007100ff0477ac */ /* 0x000e220008000a00 */
[C---:B------:R-:W-:Y:S01]  /*2c70*/  IMAD.SHL.U32 R35, R22.reuse, 0x4, RZ ;  /* 0x0000000416237824 */ /* 0x040fe200078e00ff */
[----:B------:R-:W-:Y:S01]  /*2c80*/  SHF.R.S32.HI R11, RZ, 0x1f, R22 ;  /* 0x0000001fff0b7819 */ /* 0x000fe20000011416 */
[C---:B------:R-:W-:Y:S01]  /*2c90*/  IMAD.SHL.U32 R3, R7.reuse, 0x2, RZ ;  /* 0x0000000207037824 */ /* 0x040fe200078e00ff */
[----:B------:R-:W1:Y:S01]  /*2ca0*/  LDCU.64 UR6, c[0x0][0x398] ;  /* 0x00007300ff0677ac */ /* 0x000e620008000a00 */
[----:B------:R-:W-:Y:S01]  /*2cb0*/  SHF.L.U64.HI R36, R7, 0x1, R6 ;  /* 0x0000000107247819 */ /* 0x000fe20000010206 */
[----:B------:R-:W-:Y:S01]  /*2cc0*/  IMAD.MOV.U32 R32, RZ, RZ, R18 ;  /* 0x000000ffff207224 */ /* 0x000fe200078e0012 */
[----:B------:R-:W-:Y:S01]  /*2cd0*/  SHF.L.U64.HI R11, R22, 0x2, R11 ;  /* 0x00000002160b7819 */ /* 0x000fe2000001020b */
[----:B------:R-:W-:Y:S01]  /*2ce0*/  IMAD.MOV.U32 R31, RZ, RZ, R17 ;  /* 0x000000ffff1f7224 */ /* 0x000fe200078e0011 */
[----:B------:R-:W-:Y:S01]  /*2cf0*/  SHF.L.U64.HI R36, R3, 0x2, R36 ;  /* 0x0000000203247819 */ /* 0x000fe20000010224 */
[----:B------:R-:W-:-:S02]  /*2d00*/  IMAD.MOV.U32 R30, RZ, RZ, R4 ;  /* 0x000000ffff1e7224 */ /* 0x000fc400078e0004 */
[----:B------:R-:W-:Y:S01]  /*2d10*/  IMAD.MOV.U32 R25, RZ, RZ, R5 ;  /* 0x000000ffff197224 */ /* 0x000fe200078e0005 */
[C---:B0-----:R-:W-:Y:S02]  /*2d20*/  IADD3 R37, P2, PT, R35.reuse, UR4, RZ ;  /* 0x0000000423257c10 */ /* 0x041fe4000ff5e0ff */
[----:B-1----:R-:W-:Y:S02]  /*2d30*/  IADD3 R35, P3, PT, R35, UR6, RZ ;  /* 0x0000000623237c10 */ /* 0x002fe4000ff7e0ff */
[C---:B------:R-:W-:Y:S02]  /*2d40*/  IADD3.X R34, PT, PT, R11.reuse, UR5, RZ, P2, !PT ;  /* 0x000000050b227c10 */ /* 0x040fe400097fe4ff */
[----:B------:R-:W-:-:S09]  /*2d50*/  IADD3.X R33, PT, PT, R11, UR7, RZ, P3, !PT ;  /* 0x000000070b217c10 */ /* 0x000fd20009ffe4ff */
.L_x_315:
[----:B------:R-:W-:Y:S01]  /*2d60*/  IMAD.SHL.U32 R12, R7, 0x4, RZ ;  /* 0x00000004070c7824 */ /* 0x000fe200078e00ff */
[----:B------:R-:W-:Y:S01]  /*2d70*/  LEA R21, P3, R9, R18, 0x2 ;  /* 0x0000001209157211 */ /* 0x000fe200078610ff */
[----:B------:R-:W-:Y:S01]  /*2d80*/  BSSY.RECONVERGENT B0, `(.L_x_306) ;  /* 0x0000046000007945 */ /* 0x000fe20003800200 */
[----:B------:R-:W-:Y:S01]  /*2d90*/  SHF.L.U64.HI R11, R7, 0x2, R6 ;  /* 0x00000002070b7819 */ /* 0x000fe20000010206 */
[----:B------:R-:W-:Y:S01]  /*2da0*/  IMAD.MOV.U32 R3, RZ, RZ, R33 ;  /* 0x000000ffff037224 */ /* 0x000fe200078e0021 */
[----:B------:R-:W-:Y:S01]  /*2db0*/  IADD3 R24, P2, PT, R32, R12, RZ ;  /* 0x0000000c20187210 */ /* 0x000fe20007f5e0ff */
[----:B------:R-:W-:Y:S01]  /*2dc0*/  IMAD.MOV.U32 R42, RZ, RZ, R37 ;  /* 0x000000ffff2a7224 */ /* 0x000fe200078e0025 */
[----:B------:R-:W-:Y:S01]  /*2dd0*/  LEA.HI.X R20, R9, R17, R10, 0x2, P3 ;  /* 0x0000001109147211 */ /* 0x000fe200018f140a */
[----:B------:R-:W-:Y:S01]  /*2de0*/  IMAD.MOV.U32 R43, RZ, RZ, R34 ;  /* 0x000000ffff2b7224 */ /* 0x000fe200078e0022 */
[----:B------:R-:W-:Y:S01]  /*2df0*/  IADD3 RZ, P3, PT, R24, -R21, RZ ;  /* 0x8000001518ff7210 */ /* 0x000fe20007f7e0ff */
[----:B------:R-:W-:-:S02]  /*2e00*/  IMAD.X R15, R31, 0x1, R11, P2 ;  /* 0x000000011f0f7824 */ /* 0x000fc400010e060b */
[----:B------:R-:W-:Y:S02]  /*2e10*/  IMAD.MOV.U32 R46, RZ, RZ, R30 ;  /* 0x000000ffff2e7224 */ /* 0x000fe400078e001e */
[----:B------:R-:W-:Y:S02]  /*2e20*/  IMAD.X R0, R15, 0x1, ~R20, P3 ;  /* 0x000000010f007824 */ /* 0x000fe400018e0e14 */
[----:B------:R-:W-:-:S03]  /*2e30*/  IMAD.MOV.U32 R47, RZ, RZ, R25 ;  /* 0x000000ffff2f7224 */ /* 0x000fc600078e0019 */
[----:B------:R-:W-:-:S04]  /*2e40*/  ISETP.GE.AND P2, PT, R0, RZ, PT ;  /* 0x000000ff0000720c */ /* 0x000fc80003f46270 */
[----:B------:R-:W-:Y:S02]  /*2e50*/  SEL R13, R24, R21, !P2 ;  /* 0x00000015180d7207 */ /* 0x000fe40005000000 */
[----:B------:R-:W-:Y:S02]  /*2e60*/  SEL R14, R15, R20, !P2 ;  /* 0x000000140f0e7207 */ /* 0x000fe40005000000 */
[----:B------:R-:W-:Y:S01]  /*2e70*/  IADD3 R12, P2, PT, R13, R12, RZ ;  /* 0x0000000c0d0c7210 */ /* 0x000fe20007f5e0ff */
[----:B------:R-:W-:Y:S01]  /*2e80*/  IMAD.MOV.U32 R39, RZ, RZ, R13 ;  /* 0x000000ffff277224 */ /* 0x000fe200078e000d */
[----:B------:R-:W-:Y:S01]  /*2e90*/  ISETP.EQ.U32.AND P3, PT, R32, R13, PT ;  /* 0x0000000d2000720c */ /* 0x000fe20003f62070 */
[----:B------:R-:W-:Y:S02]  /*2ea0*/  IMAD.MOV.U32 R40, RZ, RZ, R14 ;  /* 0x000000ffff287224 */ /* 0x000fe400078e000e */
[----:B------:R-:W-:Y:S01]  /*2eb0*/  IMAD.X R11, R14, 0x1, R11, P2 ;  /* 0x000000010e0b7824 */ /* 0x000fe200010e060b */
[----:B------:R-:W-:-:S05]  /*2ec0*/  IADD3 RZ, P2, PT, R12, -R21, RZ ;  /* 0x800000150cff7210 */ /* 0x000fca0007f5e0ff */
[----:B------:R-:W-:-:S05]  /*2ed0*/  IMAD.X R0, R11, 0x1, ~R20, P2 ;  /* 0x000000010b007824 */ /* 0x000fca00010e0e14 */
[----:B------:R-:W-:Y:S01]  /*2ee0*/  ISETP.GE.AND P2, PT, R0, RZ, PT ;  /* 0x000000ff0000720c */ /* 0x000fe20003f46270 */
[----:B------:R-:W-:-:S03]  /*2ef0*/  IMAD.MOV.U32 R0, RZ, RZ, R35 ;  /* 0x000000ffff007224 */ /* 0x000fc600078e0023 */
[----:B------:R-:W-:Y:S02]  /*2f00*/  SEL R12, R12, R21, !P2 ;  /* 0x000000150c0c7207 */ /* 0x000fe40005000000 */
[----:B------:R-:W-:Y:S02]  /*2f10*/  SEL R11, R11, R20, !P2 ;  /* 0x000000140b0b7207 */ /* 0x000fe40005000000 */
[----:B------:R-:W-:-:S04]  /*2f20*/  ISETP.NE.U32.AND P2, PT, R13, R12, PT ;  /* 0x0000000c0d00720c */ /* 0x000fc80003f45070 */
[----:B------:R-:W-:-:S04]  /*2f30*/  ISETP.NE.AND.EX P2, PT, R14, R11, PT, P2 ;  /* 0x0000000b0e00720c */ /* 0x000fc80003f45320 */
[----:B------:R-:W-:Y:S02]  /*2f40*/  ISETP.EQ.OR.EX P2, PT, R31, R14, !P2, P3 ;  /* 0x0000000e1f00720c */ /* 0x000fe40005742730 */
[----:B------:R-:W-:-:S04]  /*2f50*/  IADD3 R38, P3, P4, R30, R13, -R32 ;  /* 0x0000000d1e267210 */ /* 0x000fc80007c7e820 */
[----:B------:R-:W-:-:S07]  /*2f60*/  IADD3.X R41, PT, PT, R25, R14, ~R31, P3, P4 ;  /* 0x0000000e19297210 */ /* 0x000fce0001fe8c1f */
[----:B012---:R-:W-:Y:S05]  /*2f70*/  @P2 BRA `(.L_x_307) ;  /* 0x0000000000982947 */ /* 0x007fea0003800000 */
.L_x_308:
[----:B0-----:R-:W-:Y:S02]  /*2f80*/  IMAD.MOV.U32 R28, RZ, RZ, R32 ;  /* 0x000000ffff1c7224 */ /* 0x001fe400078e0020 */
[----:B------:R-:W-:Y:S02]  /*2f90*/  IMAD.MOV.U32 R26, RZ, RZ, R39 ;  /* 0x000000ffff1a7224 */ /* 0x000fe400078e0027 */
[----:B------:R-:W-:Y:S02]  /*2fa0*/  IMAD.MOV.U32 R27, RZ, RZ, R40 ;  /* 0x000000ffff1b7224 */ /* 0x000fe400078e0028 */
[----:B------:R-:W-:-:S03]  /*2fb0*/  IMAD.MOV.U32 R29, RZ, RZ, R31 ;  /* 0x000000ffff1d7224 */ /* 0x000fc600078e001f */
[----:B------:R0:W2:Y:S04]  /*2fc0*/  LD.E R49, desc[UR36][R26.64] ;  /* 0x000000241a317980 */ /* 0x0000a8000c101900 */
[----:B------:R-:W2:Y:S01]  /*2fd0*/  LD.E R28, desc[UR36][R28.64] ;  /* 0x000000241c1c7980 */ /* 0x000ea2000c101900 */
[----:B0-----:R-:W-:Y:S02]  /*2fe0*/  IMAD.MOV.U32 R26, RZ, RZ, R42 ;  /* 0x000000ffff1a7224 */ /* 0x001fe400078e002a */
[----:B------:R-:W-:Y:S01]  /*2ff0*/  IMAD.MOV.U32 R27, RZ, RZ, R43 ;  /* 0x000000ffff1b7224 */ /* 0x000fe200078e002b */
[----:B--2---:R-:W-:-:S13]  /*3000*/  FSETP.GEU.AND P5, PT, R49, R28, PT ;  /* 0x0000001c3100720b */ /* 0x004fda0003fae000 */
[----:B------:R0:W-:Y:S01]  /*3010*/  @P5 STG.E desc[UR36][R26.64], R28 ;  /* 0x0000001c1a005986 */ /* 0x0001e2000c101924 */
[----:B------:R-:W-:Y:S02]  /*3020*/  @P5 IMAD.MOV.U32 R29, RZ, RZ, R47 ;  /* 0x000000ffff1d5224 */ /* 0x000fe400078e002f */
[----:B0-----:R-:W-:-:S05]  /*3030*/  @P5 IMAD.MOV.U32 R28, RZ, RZ, R46 ;  /* 0x000000ffff1c5224 */ /* 0x001fca00078e002e */
[----:B------:R0:W2:Y:S01]  /*3040*/  @P5 LD.E R51, desc[UR36][R28.64] ;  /* 0x000000241c335980 */ /* 0x0000a2000c101900 */
[----:B------:R-:W-:Y:S02]  /*3050*/  @!P5 IMAD.MOV.U32 R45, RZ, RZ, R41 ;  /* 0x000000ffff2dd224 */ /* 0x000fe400078e0029 */
[----:B------:R-:W-:Y:S02]  /*3060*/  @!P5 IMAD.MOV.U32 R44, RZ, RZ, R38 ;  /* 0x000000ffff2cd224 */ /* 0x000fe400078e0026 */
[----:B0-----:R-:W-:Y:S02]  /*3070*/  IMAD.MOV.U32 R28, RZ, RZ, R0 ;  /* 0x000000ffff1c7224 */ /* 0x001fe400078e0000 */
[----:B------:R-:W-:-:S05]  /*3080*/  IMAD.MOV.U32 R29, RZ, RZ, R3 ;  /* 0x000000ffff1d7224 */ /* 0x000fca00078e0003 */
[----:B--2---:R0:W-:Y:S04]  /*3090*/  @P5 STG.E desc[UR36][R28.64], R51 ;  /* 0x000000331c005986 */ /* 0x0041e8000c101924 */
[----:B------:R0:W-:Y:S04]  /*30a0*/  @!P5 STG.E desc[UR36][R26.64], R49 ;  /* 0x000000311a00d986 */ /* 0x0001e8000c101924 */
[----:B------:R-:W2:Y:S01]  /*30b0*/  @!P5 LD.E R45, desc[UR36][R44.64] ;  /* 0x000000242c2dd980 */ /* 0x000ea2000c101900 */
[----:B------:R-:W-:Y:S02]  /*30c0*/  IADD3 R42, P2, PT, R26, 0x4, RZ ;  /* 0x000000041a2a7810 */ /* 0x000fe40007f5e0ff */
[----:B------:R-:W-:-:S02]  /*30d0*/  @!P5 IADD3 R39, P3, PT, R39, 0x4, RZ ;  /* 0x000000042727d810 */ /* 0x000fc40007f7e0ff */
[----:B------:R-:W-:Y:S01]  /*30e0*/  IADD3 R0, P4, PT, R28, 0x4, RZ ;  /* 0x000000041c007810 */ /* 0x000fe20007f9e0ff */
[----:B------:R-:W-:Y:S01]  /*30f0*/  IMAD.X R43, RZ, RZ, R27, P2 ;  /* 0x000000ffff2b7224 */ /* 0x000fe200010e061b */
[----:B------:R-:W-:Y:S01]  /*3100*/  @P5 IADD3 R32, P2, PT, R32, 0x4, RZ ;  /* 0x0000000420205810 */ /* 0x000fe20007f5e0ff */
[----:B------:R-:W-:Y:S01]  /*3110*/  @!P5 IMAD.X R40, RZ, RZ, R40, P3 ;  /* 0x000000ffff28d224 */ /* 0x000fe200018e0628 */
[----:B------:R-:W-:Y:S01]  /*3120*/  ISETP.NE.U32.AND P3, PT, R39, R12, PT ;  /* 0x0000000c2700720c */ /* 0x000fe20003f65070 */
[----:B------:R-:W-:Y:S01]  /*3130*/  IMAD.X R3, RZ, RZ, R29, P4 ;  /* 0x000000ffff037224 */ /* 0x000fe200020e061d */
[----:B------:R-:W-:Y:S01]  /*3140*/  @P5 IADD3 R46, P6, PT, R46, 0x4, RZ ;  /* 0x000000042e2e5810 */ /* 0x000fe20007fde0ff */
[----:B------:R-:W-:Y:S01]  /*3150*/  @P5 IMAD.X R31, RZ, RZ, R31, P2 ;  /* 0x000000ffff1f5224 */ /* 0x000fe200010e061f */
[----:B------:R-:W-:Y:S02]  /*3160*/  ISETP.EQ.U32.AND P2, PT, R32, R13, PT ;  /* 0x0000000d2000720c */ /* 0x000fe40003f42070 */
[----:B------:R-:W-:Y:S01]  /*3170*/  ISETP.NE.AND.EX P3, PT, R40, R11, PT, P3 ;  /* 0x0000000b2800720c */ /* 0x000fe20003f65330 */
[----:B------:R-:W-:Y:S01]  /*3180*/  @P5 IMAD.X R47, RZ, RZ, R47, P6 ;  /* 0x000000ffff2f5224 */ /* 0x000fe200030e062f */
[----:B------:R-:W-:-:S02]  /*3190*/  @!P5 IADD3 R38, P4, PT, R38, 0x4, RZ ;  /* 0x000000042626d810 */ /* 0x000fc40007f9e0ff */
[----:B------:R-:W-:-:S03]  /*31a0*/  ISETP.EQ.OR.EX P2, PT, R31, R14, !P3, P2 ;  /* 0x0000000e1f00720c */ /* 0x000fc60005f42720 */
[----:B------:R-:W-:Y:S01]  /*31b0*/  @!P5 IMAD.X R41, RZ, RZ, R41, P4 ;  /* 0x000000ffff29d224 */ /* 0x000fe200020e0629 */
[----:B--2---:R0:W-:Y:S09]  /*31c0*/  @!P5 STG.E desc[UR36][R28.64], R45 ;  /* 0x0000002d1c00d986 */ /* 0x0041f2000c101924 */
[----:B------:R-:W-:Y:S05]  /*31d0*/  @!P2 BRA `(.L_x_308) ;  /* 0xfffffffc0068a947 */ /* 0x000fea000383ffff */
.L_x_307:
[----:B------:R-:W-:Y:S05]  /*31e0*/  BSYNC.RECONVERGENT B0 ;  /* 0x0000000000007941 */ /* 0x000fea0003800200 */
.L_x_306:
[----:B------:R-:W-:Y:S01]  /*31f0*/  ISETP.NE.U32.AND P2, PT, R32, R13, PT ;  /* 0x0000000d2000720c */ /* 0x000fe20003f45070 */
[----:B------:R-:W-:Y:S03]  /*3200*/  BSSY.RECONVERGENT B0, `(.L_x_309) ;  /* 0x000001a000007945 */ /* 0x000fe60003800200 */
[----:B------:R-:W-:-:S13]  /*3210*/  ISETP.NE.AND.EX P2, PT, R31, R14, PT, P2 ;  /* 0x0000000e1f00720c */ /* 0x000fda0003f45320 */
[----:B------:R-:W-:Y:S05]  /*3220*/  @!P2 BRA `(.L_x_310) ;  /* 0x00000000005ca947 */ /* 0x000fea0003800000 */
.L_x_311:
[----:B01----:R-:W-:Y:S02]  /*3230*/  IMAD.MOV.U32 R26, RZ, RZ, R32 ;  /* 0x000000ffff1a7224 */ /* 0x003fe400078e0020 */
[----:B------:R-:W-:-:S05]  /*3240*/  IMAD.MOV.U32 R27, RZ, RZ, R31 ;  /* 0x000000ffff1b7224 */ /* 0x000fca00078e001f */
[----:B------:R0:W2:Y:S01]  /*3250*/  LD.E R45, desc[UR36][R26.64] ;  /* 0x000000241a2d7980 */ /* 0x0000a2000c101900 */
[----:B------:R-:W-:Y:S02]  /*3260*/  IMAD.MOV.U32 R29, RZ, RZ, R47 ;  /* 0x000000ffff1d7224 */ /* 0x000fe400078e002f */
[----:B------:R-:W-:Y:S02]  /*3270*/  IMAD.MOV.U32 R28, RZ, RZ, R46 ;  /* 0x000000ffff1c7224 */ /* 0x000fe400078e002e */
[----:B0-----:R-:W-:Y:S02]  /*3280*/  IMAD.MOV.U32 R26, RZ, RZ, R42 ;  /* 0x000000ffff1a7224 */ /* 0x001fe400078e002a */
[----:B------:R-:W-:-:S05]  /*3290*/  IMAD.MOV.U32 R27, RZ, RZ, R43 ;  /* 0x000000ffff1b7224 */ /* 0x000fca00078e002b */
[----:B--2---:R0:W-:Y:S04]  /*32a0*/  STG.E desc[UR36][R26.64], R45 ;  /* 0x0000002d1a007986 */ /* 0x0041e8000c101924 */
[----:B------:R-:W2:Y:S01]  /*32b0*/  LD.E R29, desc[UR36][R28.64] ;  /* 0x000000241c1d7980 */ /* 0x000ea2000c101900 */
[----:B------:R-:W-:Y:S02]  /*32c0*/  IADD3 R32, P2, PT, R32, 0x4, RZ ;  /* 0x0000000420207810 */ /* 0x000fe40007f5e0ff */
[----:B------:R-:W-:Y:S02]  /*32d0*/  IADD3 R46, P3, PT, R46, 0x4, RZ ;  /* 0x000000042e2e7810 */ /* 0x000fe40007f7e0ff */
[----:B------:R-:W-:Y:S01]  /*32e0*/  IADD3 R42, P4, PT, R42, 0x4, RZ ;  /* 0x000000042a2a7810 */ /* 0x000fe20007f9e0ff */
[----:B------:R-:W-:Y:S01]  /*32f0*/  IMAD.X R31, RZ, RZ, R31, P2 ;  /* 0x000000ffff1f7224 */ /* 0x000fe200010e061f */
[----:B------:R-:W-:Y:S01]  /*3300*/  ISETP.NE.U32.AND P2, PT, R32, R13, PT ;  /* 0x0000000d2000720c */ /* 0x000fe20003f45070 */
[----:B0-----:R-:W-:Y:S01]  /*3310*/  IMAD.MOV.U32 R26, RZ, RZ, R0 ;  /* 0x000000ffff1a7224 */ /* 0x001fe200078e0000 */
[----:B------:R-:W-:Y:S01]  /*3320*/  IADD3 R0, P5, PT, R0, 0x4, RZ ;  /* 0x0000000400007810 */ /* 0x000fe20007fbe0ff */
[----:B------:R-:W-:Y:S01]  /*3330*/  IMAD.MOV.U32 R27, RZ, RZ, R3 ;  /* 0x000000ffff1b7224 */ /* 0x000fe200078e0003 */
[----:B------:R-:W-:Y:S01]  /*3340*/  ISETP.NE.AND.EX P2, PT, R31, R14, PT, P2 ;  /* 0x0000000e1f00720c */ /* 0x000fe20003f45320 */
[----:B------:R-:W-:-:S02]  /*3350*/  IMAD.X R47, RZ, RZ, R47, P3 ;  /* 0x000000ffff2f7224 */ /* 0x000fc400018e062f */
[----:B------:R-:W-:Y:S02]  /*3360*/  IMAD.X R43, RZ, RZ, R43, P4 ;  /* 0x000000ffff2b7224 */ /* 0x000fe400020e062b */
[----:B------:R-:W-:Y:S01]  /*3370*/  IMAD.X R3, RZ, RZ, R3, P5 ;  /* 0x000000ffff037224 */ /* 0x000fe200028e0603 */
[----:B--2---:R1:W-:Y:S07]  /*3380*/  STG.E desc[UR36][R26.64], R29 ;  /* 0x0000001d1a007986 */ /* 0x0043ee000c101924 */
[----:B------:R-:W-:Y:S05]  /*3390*/  @P2 BRA `(.L_x_311) ;  /* 0xfffffffc00a42947 */ /* 0x000fea000383ffff */
.L_x_310:
[----:B------:R-:W-:Y:S05]  /*33a0*/  BSYNC.RECONVERGENT B0 ;  /* 0x0000000000007941 */ /* 0x000fea0003800200 */
.L_x_309:
[----:B------:R-:W-:Y:S01]  /*33b0*/  ISETP.NE.U32.AND P2, PT, R39, R12, PT ;  /* 0x0000000c2700720c */ /* 0x000fe20003f45070 */
[----:B------:R-:W-:Y:S03]  /*33c0*/  BSSY.RECONVERGENT B0, `(.L_x_312) ;  /* 0x0000018000007945 */ /* 0x000fe60003800200 */
[----:B------:R-:W-:-:S13]  /*33d0*/  ISETP.NE.AND.EX P2, PT, R40, R11, PT, P2 ;  /* 0x0000000b2800720c */ /* 0x000fda0003f45320 */
[----:B------:R-:W-:Y:S05]  /*33e0*/  @!P2 BRA `(.L_x_313) ;  /* 0x000000000054a947 */ /* 0x000fea0003800000 */
.L_x_314:
[----:B012---:R-:W-:Y:S02]  /*33f0*/  IMAD.MOV.U32 R26, RZ, RZ, R39 ;  /* 0x000000ffff1a7224 */ /* 0x007fe400078e0027 */
[----:B------:R-:W-:-:S05]  /*3400*/  IMAD.MOV.U32 R27, RZ, RZ, R40 ;  /* 0x000000ffff1b7224 */ /* 0x000fca00078e0028 */
[----:B------:R0:W2:Y:S02]  /*3410*/  LD.E R13, desc[UR36][R26.64] ;  /* 0x000000241a0d7980 */ /* 0x0000a4000c101900 */
[----:B0-----:R-:W-:Y:S02]  /*3420*/  IMAD.MOV.U32 R26, RZ, RZ, R38 ;  /* 0x000000ffff1a7224 */ /* 0x001fe400078e0026 */
[----:B------:R-:W-:Y:S01]  /*3430*/  IMAD.MOV.U32 R27, RZ, RZ, R41 ;  /* 0x000000ffff1b7224 */ /* 0x000fe200078e0029 */
[----:B--2---:R0:W-:Y:S04]  /*3440*/  STG.E desc[UR36][R42.64], R13 ;  /* 0x0000000d2a007986 */ /* 0x0041e8000c101924 */
[----:B------:R1:W2:Y:S01]  /*3450*/  LD.E R29, desc[UR36][R26.64] ;  /* 0x000000241a1d7980 */ /* 0x0002a2000c101900 */
[----:B------:R-:W-:-:S02]  /*3460*/  IADD3 R39, P2, PT, R39, 0x4, RZ ;  /* 0x0000000427277810 */ /* 0x000fc40007f5e0ff */
[----:B------:R-:W-:-:S03]  /*3470*/  IADD3 R38, P3, PT, R38, 0x4, RZ ;  /* 0x0000000426267810 */ /* 0x000fc60007f7e0ff */
[----:B------:R-:W-:Y:S01]  /*3480*/  IMAD.X R40, RZ, RZ, R40, P2 ;  /* 0x000000ffff287224 */ /* 0x000fe200010e0628 */
[----:B------:R-:W-:Y:S01]  /*3490*/  ISETP.NE.U32.AND P2, PT, R39, R12, PT ;  /* 0x0000000c2700720c */ /* 0x000fe20003f45070 */
[----:B------:R-:W-:Y:S01]  /*34a0*/  IMAD.X R41, RZ, RZ, R41, P3 ;  /* 0x000000ffff297224 */ /* 0x000fe200018e0629 */
[----:B0-----:R-:W-:Y:S01]  /*34b0*/  IADD3 R42, P4, PT, R42, 0x4, RZ ;  /* 0x000000042a2a7810 */ /* 0x001fe20007f9e0ff */
[----:B-1----:R-:W-:Y:S01]  /*34c0*/  IMAD.MOV.U32 R26, RZ, RZ, R0 ;  /* 0x000000ffff1a7224 */ /* 0x002fe200078e0000 */
[----:B------:R-:W-:Y:S01]  /*34d0*/  ISETP.NE.AND.EX P2, PT, R40, R11, PT, P2 ;  /* 0x0000000b2800720c */ /* 0x000fe20003f45320 */
[----:B------:R-:W-:Y:S01]  /*34e0*/  IMAD.MOV.U32 R27, RZ, RZ, R3 ;  /* 0x000000ffff1b7224 */ /* 0x000fe200078e0003 */
[----:B------:R-:W-:Y:S01]  /*34f0*/  IADD3 R0, P5, PT, R0, 0x4, RZ ;  /* 0x0000000400007810 */ /* 0x000fe20007fbe0ff */
[----:B------:R-:W-:-:S04]  /*3500*/  IMAD.X R43, RZ, RZ, R43, P4 ;  /* 0x000000ffff2b7224 */ /* 0x000fc800020e062b */
[----:B------:R-:W-:Y:S01]  /*3510*/  IMAD.X R3, RZ, RZ, R3, P5 ;  /* 0x000000ffff037224 */ /* 0x000fe200028e0603 */
[----:B--2---:R2:W-:Y:S05]  /*3520*/  STG.E desc[UR36][R26.64], R29 ;  /* 0x0000001d1a007986 */ /* 0x0045ea000c101924 */
[----:B------:R-:W-:Y:S05]  /*3530*/  @P2 BRA `(.L_x_314) ;  /* 0xfffffffc00ac2947 */ /* 0x000fea000383ffff */
.L_x_313:
[----:B------:R-:W-:Y:S05]  /*3540*/  BSYNC.RECONVERGENT B0 ;  /* 0x0000000000007941 */ /* 0x000fea0003800200 */
.L_x_312:
[C---:B------:R-:W-:Y:S01]  /*3550*/  LEA R32, P2, R7.reuse, R24, 0x2 ;  /* 0x0000001807207211 */ /* 0x040fe200078410ff */
[----:B------:R-:W-:-:S03]  /*3560*/  IMAD.SHL.U32 R0, R7, 0x2, RZ ;  /* 0x0000000207007824 */ /* 0x000fc600078e00ff */
[----:B------:R-:W-:Y:S01]  /*3570*/  IADD3 RZ, P3, PT, R32, -R21, RZ ;  /* 0x8000001520ff7210 */ /* 0x000fe20007f7e0ff */
[----:B------:R-:W-:Y:S01]  /*3580*/  IMAD.SHL.U32 R0, R0, 0x4, RZ ;  /* 0x0000000400007824 */ /* 0x000fe200078e00ff */
[----:B------:R-:W-:-:S04]  /*3590*/  LEA.HI.X R31, R7, R15, R6, 0x2, P2 ;  /* 0x0000000f071f7211 */ /* 0x000fc800010f1406 */
[-C--:B------:R-:W-:Y:S01]  /*35a0*/  IADD3 R37, P4, PT, R37, R0.reuse, RZ ;  /* 0x0000000025257210 */ /* 0x080fe20007f9e0ff */
[----:B------:R-:W-:Y:S01]  /*35b0*/  IMAD.X R20, R31, 0x1, ~R20, P3 ;  /* 0x000000011f147824 */ /* 0x000fe200018e0e14 */
[-C--:B------:R-:W-:Y:S02]  /*35c0*/  IADD3 R30, P3, PT, R30, R0.reuse, RZ ;  /* 0x000000001e1e7210 */ /* 0x080fe40007f7e0ff */
[----:B------:R-:W-:Y:S01]  /*35d0*/  IADD3 R35, P5, PT, R35, R0, RZ ;  /* 0x0000000023237210 */ /* 0x000fe20007fbe0ff */
[--C-:B------:R-:W-:Y:S01]  /*35e0*/  IMAD.X R34, R34, 0x1, R36.reuse, P4 ;  /* 0x0000000122227824 */ /* 0x100fe200020e0624 */
[----:B------:R-:W-:Y:S01]  /*35f0*/  ISETP.GE.AND P2, PT, R20, RZ, PT ;  /* 0x000000ff1400720c */ /* 0x000fe20003f46270 */
[--C-:B------:R-:W-:Y:S02]  /*3600*/  IMAD.X R25, R25, 0x1, R36.reuse, P3 ;  /* 0x0000000119197824 */ /* 0x100fe400018e0624 */
[----:B------:R-:W-:-:S10]  /*3610*/  IMAD.X R33, R33, 0x1, R36, P5 ;  /* 0x0000000121217824 */ /* 0x000fd400028e0624 */
[----:B------:R-:W-:Y:S05]  /*3620*/  @!P2 BRA `(.L_x_315) ;  /* 0xfffffff400cca947 */ /* 0x000fea000383ffff */
.L_x_305:
[----:B------:R-:W-:Y:S05]  /*3630*/  BSYNC.RECONVERGENT B1 ;  /* 0x0000000000017941 */ /* 0x000fea0003800200 */
.L_x_291:
[----:B------:R-:W-:Y:S01]  /*3640*/  IMAD.WIDE R12, R22, 0x4, RZ ;  /* 0x00000004160c7825 */ /* 0x000fe200078e02ff */
[C---:B------:R-:W-:Y:S02]  /*3650*/  SHF.L.U64.HI R6, R7.reuse, 0x1, R6 ;  /* 0x0000000107067819 */ /* 0x040fe40000010206 */
[----:B------:R-:W-:Y:S01]  /*3660*/  PLOP3.LUT P0, PT, P0, PT, PT, 0x8, 0x80 ;  /* 0x000000000080781c */ /* 0x000fe2000070e170 */
[----:B------:R-:W-:Y:S02]  /*3670*/  IMAD.SHL.U32 R7, R7, 0x2, RZ ;  /* 0x0000000207077824 */ /* 0x000fe400078e00ff */
[----:B------:R-:W-:-:S05]  /*3680*/  IMAD.WIDE R12, R23, 0x4, -R12 ;  /* 0x00000004170c7825 */ /* 0x000fca00078e0a0c */
[--C-:B------:R-:W-:Y:S02]  /*3690*/  SHF.R.S64 R0, R12, 0x2, R13.reuse ;  /* 0x000000020c007819 */ /* 0x100fe4000000100d */
[----:B------:R-:W-:Y:S02]  /*36a0*/  SHF.R.S32.HI R13, RZ, 0x2, R13 ;  /* 0x00000002ff0d7819 */ /* 0x000fe4000001140d */
[----:B------:R-:W-:-:S04]  /*36b0*/  ISETP.GE.U32.AND P2, PT, R7, R0, PT ;  /* 0x000000000700720c */ /* 0x000fc80003f46070 */
[----:B------:R-:W-:-:S13]  /*36c0*/  ISETP.GE.AND.EX P2, PT, R6, R13, PT, P2 ;  /* 0x0000000d0600720c */ /* 0x000fda0003f46320 */
[----:B------:R-:W-:Y:S05]  /*36d0*/  @!P2 BRA `(.L_x_316) ;  /* 0xffffffe80070a947 */ /* 0x000fea000383ffff */
[----:B------:R-:W-:Y:S05]  /*36e0*/  BSYNC.RECONVERGENT B2 ;  /* 0x0000000000027941 */ /* 0x000fea0003800200 */
.L_x_290:
[----:B------:R-:W-:Y:S05]  /*36f0*/  @P1 BRA `(.L_x_289) ;  /* 0x0000000800641947 */ /* 0x000fea0003800000 */
[----:B------:R-:W-:-:S04]  /*3700*/  ISETP.NE.U32.AND P0, PT, R9, RZ, PT ;  /* 0x000000ff0900720c */ /* 0x000fc80003f05070 */
[----:B------:R-:W-:-:S13]  /*3710*/  ISETP.NE.AND.EX P0, PT, R10, RZ, PT, P0 ;  /* 0x000000ff0a00720c */ /* 0x000fda0003f05300 */
[----:B------:R-:W-:Y:S05]  /*3720*/  @!P0 BREAK.RELIABLE B6 ;  /* 0x0000000000068942 */ /* 0x000fea0003800100 */
[----:B------:R-:W-:Y:S05]  /*3730*/  @!P0 BRA `(.L_x_317) ;  /* 0x00000008008c8947 */ /* 0x000fea0003800000 */
[----:B------:R-:W-:Y:S01]  /*3740*/  ISETP.GE.U32.AND P0, PT, R9, 0x1, PT ;  /* 0x000000010900780c */ /* 0x000fe20003f06070 */
[----:B------:R-:W-:Y:S03]  /*3750*/  BSSY.RECONVERGENT B0, `(.L_x_289) ;  /* 0x0000093000007945 */ /* 0x000fe60003800200 */
[----:B------:R-:W-:-:S13]  /*3760*/  ISETP.GE.AND.EX P0, PT, R10, RZ, PT, P0 ;  /* 0x000000ff0a00720c */ /* 0x000fda0003f06300 */
[----:B------:R-:W-:Y:S05]  /*3770*/  @!P0 BRA `(.L_x_318) ;  /* 0x0000000800408947 */ /* 0x000fea0003800000 */
[----:B------:R-:W3:Y:S01]  /*3780*/  LDCU.64 UR4, c[0x0][0x388] ;  /* 0x00007100ff0477ac */ /* 0x000ee20008000a00 */
[C---:B012---:R-:W-:Y:S01]  /*3790*/  LOP3.LUT R26, R9.reuse, 0x3, RZ, 0xc0, !PT ;  /* 0x00000003091a7812 */ /* 0x047fe200078ec0ff */
[----:B------:R-:W-:Y:S01]  /*37a0*/  IMAD.SHL.U32 R24, R22, 0x4, RZ ;  /* 0x0000000416187824 */ /* 0x000fe200078e00ff */
[----:B------:R-:W-:Y:S01]  /*37b0*/  SHF.R.S32.HI R3, RZ, 0x1f, R22 ;  /* 0x0000001fff037819 */ /* 0x000fe20000011416 */
[----:B------:R-:W-:Y:S01]  /*37c0*/  BSSY.RECONVERGENT B1, `(.L_x_319) ;  /* 0x000002e000017945 */ /* 0x000fe20003800200 */
[----:B------:R-:W-:Y:S01]  /*37d0*/  ISETP.NE.U32.AND P1, PT, R26, RZ, PT ;  /* 0x000000ff1a00720c */ /* 0x000fe20003f25070 */
[----:B------:R-:W-:Y:S01]  /*37e0*/  IMAD.MOV.U32 R14, RZ, RZ, R18 ;  /* 0x000000ffff0e7224 */ /* 0x000fe200078e0012 */
[----:B------:R-:W-:Y:S01]  /*37f0*/  SHF.L.U64.HI R22, R22, 0x2, R3 ;  /* 0x0000000216167819 */ /* 0x000fe20000010203 */
[----:B------:R-:W-:Y:S01]  /*3800*/  IMAD.MOV.U32 R23, RZ, RZ, R17 ;  /* 0x000000ffff177224 */ /* 0x000fe200078e0011 */
[----:B------:R-:W-:Y:S01]  /*3810*/  ISETP.NE.AND.EX P1, PT, RZ, RZ, PT, P1 ;  /* 0x000000ffff00720c */ /* 0x000fe20003f25310 */
[----:B------:R-:W-:Y:S01]  /*3820*/  IMAD.MOV.U32 R0, RZ, RZ, R9 ;  /* 0x000000ffff007224 */ /* 0x000fe200078e0009 */
[----:B------:R-:W-:Y:S01]  /*3830*/  ISETP.GE.U32.AND P0, PT, R9, 0x4, PT ;  /* 0x000000040900780c */ /* 0x000fe20003f06070 */
[----:B------:R-:W-:-:S03]  /*3840*/  IMAD.MOV.U32 R8, RZ, RZ, R10 ;  /* 0x000000ffff087224 */ /* 0x000fc600078e000a */
[----:B------:R-:W-:Y:S02]  /*3850*/  ISETP.GE.U32.AND.EX P0, PT, R10, RZ, PT, P0 ;  /* 0x000000ff0a00720c */ /* 0x000fe40003f06100 */
[----:B---3--:R-:W-:-:S04]  /*3860*/  IADD3 R12, P2, PT, R24, UR4, RZ ;  /* 0x00000004180c7c10 */ /* 0x008fc8000ff5e0ff */
[----:B------:R-:W-:Y:S01]  /*3870*/  IADD3.X R13, PT, PT, R22, UR5, RZ, P2, !PT ;  /* 0x00000005160d7c10 */ /* 0x000fe200097fe4ff */
[----:B------:R-:W-:-:S04]  /*3880*/  IMAD.MOV.U32 R20, RZ, RZ, R12 ;  /* 0x000000ffff147224 */ /* 0x000fc800078e000c */
[----:B------:R-:W-:Y:S01]  /*3890*/  IMAD.MOV.U32 R25, RZ, RZ, R13 ;  /* 0x000000ffff197224 */ /* 0x000fe200078e000d */
[----:B------:R-:W-:Y:S06]  /*38a0*/  @!P1 BRA `(.L_x_320) ;  /* 0x00000000007c9947 */ /* 0x000fec0003800000 */
[----:B------:R-:W-:Y:S02]  /*38b0*/  IMAD.MOV.U32 R6, RZ, RZ, R18 ;  /* 0x000000ffff067224 */ /* 0x000fe400078e0012 */
[----:B------:R-:W-:-:S05]  /*38c0*/  IMAD.MOV.U32 R7, RZ, RZ, R17 ;  /* 0x000000ffff077224 */ /* 0x000fca00078e0011 */
[----:B------:R-:W2:Y:S01]  /*38d0*/  LD.E R3, desc[UR36][R6.64] ;  /* 0x0000002406037980 */ /* 0x000ea2000c101900 */
[----:B------:R-:W-:Y:S02]  /*38e0*/  ISETP.NE.U32.AND P1, PT, R26, 0x1, PT ;  /* 0x000000011a00780c */ /* 0x000fe40003f25070 */
[----:B------:R-:W-:Y:S02]  /*38f0*/  IADD3 R14, P2, PT, R18, 0x4, RZ ;  /* 0x00000004120e7810 */ /* 0x000fe40007f5e0ff */
[----:B------:R-:W-:Y:S02]  /*3900*/  ISETP.NE.AND.EX P1, PT, RZ, RZ, PT, P1 ;  /* 0x000000ffff00720c */ /* 0x000fe40003f25310 */
[----:B------:R-:W-:Y:S01]  /*3910*/  IADD3 R20, P3, PT, R12, 0x4, RZ ;  /* 0x000000040c147810 */ /* 0x000fe20007f7e0ff */
[----:B------:R-:W-:Y:S01]  /*3920*/  IMAD.X R23, RZ, RZ, R17, P2 ;  /* 0x000000ffff177224 */ /* 0x000fe200010e0611 */
[----:B------:R-:W-:-:S03]  /*3930*/  IADD3 R0, P4, PT, R9, -0x1, RZ ;  /* 0xffffffff09007810 */ /* 0x000fc60007f9e0ff */
[----:B------:R-:W-:Y:S01]  /*3940*/  IMAD.X R25, RZ, RZ, R13, P3 ;  /* 0x000000ffff197224 */ /* 0x000fe200018e060d */
[----:B------:R-:W-:Y:S01]  /*3950*/  IADD3.X R8, PT, PT, R10, -0x1, RZ, P4, !PT ;  /* 0xffffffff0a087810 */ /* 0x000fe200027fe4ff */
[----:B--2---:R0:W-:Y:S04]  /*3960*/  STG.E desc[UR36][R12.64], R3 ;  /* 0x000000030c007986 */ /* 0x0041e8000c101924 */
[----:B------:R-:W-:Y:S05]  /*3970*/  @!P1 BRA `(.L_x_320) ;  /* 0x0000000000489947 */ /* 0x000fea0003800000 */
[----:B0-----:R-:W2:Y:S01]  /*3980*/  LD.E R3, desc[UR36][R6.64+0x4] ;  /* 0x0000042406037980 */ /* 0x001ea2000c101900 */
[----:B------:R-:W-:-:S04]  /*3990*/  ISETP.NE.U32.AND P1, PT, R26, 0x2, PT ;  /* 0x000000021a00780c */ /* 0x000fc80003f25070 */
[----:B------:R-:W-:Y:S01]  /*39a0*/  ISETP.NE.AND.EX P1, PT, RZ, RZ, PT, P1 ;  /* 0x000000ffff00720c */ /* 0x000fe20003f25310 */
[----:B--2---:R1:W-:-:S12]  /*39b0*/  STG.E desc[UR36][R12.64+0x4], R3 ;  /* 0x000004030c007986 */ /* 0x0043d8000c101924 */
[----:B------:R-:W2:Y:S01]  /*39c0*/  @P1 LD.E R11, desc[UR36][R6.64+0x8] ;  /* 0x00000824060b1980 */ /* 0x000ea2000c101900 */
[----:B------:R-:W-:Y:S02]  /*39d0*/  IADD3 R20, P5, PT, R12, 0x8, RZ ;  /* 0x000000080c147810 */ /* 0x000fe40007fbe0ff */
[----:B------:R-:W-:Y:S02]  /*39e0*/  IADD3 R14, P4, PT, R18, 0x8, RZ ;  /* 0x00000008120e7810 */ /* 0x000fe40007f9e0ff */
[C---:B------:R-:W-:Y:S01]  /*39f0*/  IADD3 R0, P3, PT, R9.reuse, -0x2, RZ ;  /* 0xfffffffe09007810 */ /* 0x040fe20007f7e0ff */
[----:B------:R-:W-:Y:S01]  /*3a00*/  IMAD.X R25, RZ, RZ, R13, P5 ;  /* 0x000000ffff197224 */ /* 0x000fe200028e060d */
[----:B------:R-:W-:Y:S01]  /*3a10*/  @P1 IADD3 R20, P2, PT, R12, 0xc, RZ ;  /* 0x0000000c0c141810 */ /* 0x000fe20007f5e0ff */
[----:B------:R-:W-:Y:S01]  /*3a20*/  IMAD.X R23, RZ, RZ, R17, P4 ;  /* 0x000000ffff177224 */ /* 0x000fe200020e0611 */
[----:B------:R-:W-:Y:S02]  /*3a30*/  @P1 IADD3 R14, P5, PT, R18, 0xc, RZ ;  /* 0x0000000c120e1810 */ /* 0x000fe40007fbe0ff */
[----:B------:R-:W-:Y:S01]  /*3a40*/  @P1 IADD3 R0, P6, PT, R9, -0x3, RZ ;  /* 0xfffffffd09001810 */ /* 0x000fe20007fde0ff */
[----:B------:R-:W-:Y:S01]  /*3a50*/  @P1 IMAD.X R25, RZ, RZ, R13, P2 ;  /* 0x000000ffff191224 */ /* 0x000fe200010e060d */
[C---:B------:R-:W-:Y:S01]  /*3a60*/  IADD3.X R8, PT, PT, R10.reuse, -0x1, RZ, P3, !PT ;  /* 0xffffffff0a087810 */ /* 0x040fe20001ffe4ff */
[----:B------:R-:W-:Y:S01]  /*3a70*/  @P1 IMAD.X R23, RZ, RZ, R17, P5 ;  /* 0x000000ffff171224 */ /* 0x000fe200028e0611 */
[----:B------:R-:W-:Y:S01]  /*3a80*/  @P1 IADD3.X R8, PT, PT, R10, -0x1, RZ, P6, !PT ;  /* 0xffffffff0a081810 */ /* 0x000fe200037fe4ff */
[----:B--2---:R1:W-:Y:S08]  /*3a90*/  @P1 STG.E desc[UR36][R12.64+0x8], R11 ;  /* 0x0000080b0c001986 */ /* 0x0043f0000c101924 */
.L_x_320:
[----:B------:R-:W-:Y:S05]  /*3aa0*/  BSYNC.RECONVERGENT B1 ;  /* 0x0000000000017941 */ /* 0x000fea0003800200 */
.L_x_319:
[----:B------:R-:W-:Y:S04]  /*3ab0*/  BSSY.RECONVERGENT B1, `(.L_x_321) ;  /* 0x0000018000017945 */ /* 0x000fe80003800200 */
[----:B------:R-:W-:Y:S05]  /*3ac0*/  @!P0 BRA `(.L_x_322) ;  /* 0x0000000000588947 */ /* 0x000fea0003800000 */
.L_x_323:
[----:B01----:R-:W-:Y:S02]  /*3ad0*/  IMAD.MOV.U32 R12, RZ, RZ, R14 ;  /* 0x000000ffff0c7224 */ /* 0x003fe400078e000e */
[----:B------:R-:W-:-:S05]  /*3ae0*/  IMAD.MOV.U32 R13, RZ, RZ, R23 ;  /* 0x000000ffff0d7224 */ /* 0x000fca00078e0017 */
[----:B--2---:R-:W2:Y:S01]  /*3af0*/  LD.E R3, desc[UR36][R12.64] ;  /* 0x000000240c037980 */ /* 0x004ea2000c101900 */
[----:B------:R-:W-:Y:S02]  /*3b00*/  IMAD.MOV.U32 R6, RZ, RZ, R20 ;  /* 0x000000ffff067224 */ /* 0x000fe400078e0014 */
[----:B------:R-:W-:-:S05]  /*3b10*/  IMAD.MOV.U32 R7, RZ, RZ, R25 ;  /* 0x000000ffff077224 */ /* 0x000fca00078e0019 */
[----:B--2---:R0:W-:Y:S04]  /*3b20*/  STG.E desc[UR36][R6.64], R3 ;  /* 0x0000000306007986 */ /* 0x0041e8000c101924 */
[----:B------:R-:W2:Y:S04]  /*3b30*/  LD.E R11, desc[UR36][R12.64+0x4] ;  /* 0x000004240c0b7980 */ /* 0x000ea8000c101900 */
[----:B--2---:R2:W-:Y:S04]  /*3b40*/  STG.E desc[UR36][R6.64+0x4], R11 ;  /* 0x0000040b06007986 */ /* 0x0045e8000c101924 */
[----:B------:R-:W3:Y:S04]  /*3b50*/  LD.E R15, desc[UR36][R12.64+0x8] ;  /* 0x000008240c0f7980 */ /* 0x000ee8000c101900 */
[----:B---3--:R2:W-:Y:S04]  /*3b60*/  STG.E desc[UR36][R6.64+0x8], R15 ;  /* 0x0000080f06007986 */ /* 0x0085e8000c101924 */
[----:B------:R-:W3:Y:S01]  /*3b70*/  LD.E R21, desc[UR36][R12.64+0xc] ;  /* 0x00000c240c157980 */ /* 0x000ee2000c101900 */
[----:B------:R-:W-:-:S02]  /*3b80*/  ISETP.GT.U32.AND P0, PT, R0, 0x4, PT ;  /* 0x000000040000780c */ /* 0x000fc40003f04070 */
[----:B------:R-:W-:Y:S02]  /*3b90*/  IADD3 R0, P3, PT, R0, -0x4, RZ ;  /* 0xfffffffc00007810 */ /* 0x000fe40007f7e0ff */
[----:B------:R-:W-:Y:S02]  /*3ba0*/  ISETP.GT.U32.AND.EX P0, PT, R8, RZ, PT, P0 ;  /* 0x000000ff0800720c */ /* 0x000fe40003f04100 */
[----:B------:R-:W-:Y:S02]  /*3bb0*/  IADD3 R14, P1, PT, R12, 0x10, RZ ;  /* 0x000000100c0e7810 */ /* 0x000fe40007f3e0ff */
[----:B------:R-:W-:Y:S02]  /*3bc0*/  IADD3 R20, P2, PT, R6, 0x10, RZ ;  /* 0x0000001006147810 */ /* 0x000fe40007f5e0ff */
[----:B0-----:R-:W-:Y:S01]  /*3bd0*/  IADD3.X R3, PT, PT, R8, -0x1, RZ, P3, !PT ;  /* 0xffffffff08037810 */ /* 0x001fe20001ffe4ff */
[----:B------:R-:W-:Y:S02]  /*3be0*/  IMAD.X R23, RZ, RZ, R13, P1 ;  /* 0x000000ffff177224 */ /* 0x000fe400008e060d */
[----:B------:R-:W-:-:S02]  /*3bf0*/  IMAD.X R25, RZ, RZ, R7, P2 ;  /* 0x000000ffff197224 */ /* 0x000fc400010e0607 */
[----:B------:R-:W-:Y:S01]  /*3c00*/  IMAD.MOV.U32 R8, RZ, RZ, R3 ;  /* 0x000000ffff087224 */ /* 0x000fe200078e0003 */
[----:B---3--:R2:W-:Y:S01]  /*3c10*/  STG.E desc[UR36][R6.64+0xc], R21 ;  /* 0x00000c1506007986 */ /* 0x0085e2000c101924 */
[----:B------:R-:W-:Y:S05]  /*3c20*/  @P0 BRA `(.L_x_323) ;  /* 0xfffffffc00a80947 */ /* 0x000fea000383ffff */
.L_x_322:
[----:B------:R-:W-:Y:S05]  /*3c30*/  BSYNC.RECONVERGENT B1 ;  /* 0x0000000000017941 */ /* 0x000fea0003800200 */
.L_x_321:
[----:B------:R-:W2:Y:S01]  /*3c40*/  LDCU.64 UR4, c[0x0][0x398] ;  /* 0x00007300ff0477ac */ /* 0x000ea20008000a00 */
[----:B------:R-:W-:Y:S01]  /*3c50*/  ISETP.NE.U32.AND P0, PT, R26, RZ, PT ;  /* 0x000000ff1a00720c */ /* 0x000fe20003f05070 */
[----:B------:R-:W-:Y:S01]  /*3c60*/  BSSY.RECONVERGENT B1, `(.L_x_324) ;  /* 0x000002a000017945 */ /* 0x000fe20003800200 */
[----:B------:R-:W-:Y:S01]  /*3c70*/  ISETP.GE.U32.AND P2, PT, R9, 0x4, PT ;  /* 0x000000040900780c */ /* 0x000fe20003f46070 */
[----:B------:R-:W-:Y:S01]  /*3c80*/  IMAD.MOV.U32 R14, RZ, RZ, R4 ;  /* 0x000000ffff0e7224 */ /* 0x000fe200078e0004 */
[----:B------:R-:W-:Y:S01]  /*3c90*/  ISETP.NE.AND.EX P1, PT, RZ, RZ, PT, P0 ;  /* 0x000000ffff00720c */ /* 0x000fe20003f25300 */
[----:B------:R-:W-:Y:S01]  /*3ca0*/  IMAD.MOV.U32 R23, RZ, RZ, R5 ;  /* 0x000000ffff177224 */ /* 0x000fe200078e0005 */
[----:B------:R-:W-:Y:S01]  /*3cb0*/  ISETP.GE.U32.AND.EX P0, PT, R10, RZ, PT, P2 ;  /* 0x000000ff0a00720c */ /* 0x000fe20003f06120 */
[----:B------:R-:W-:Y:S02]  /*3cc0*/  IMAD.MOV.U32 R0, RZ, RZ, R9 ;  /* 0x000000ffff007224 */ /* 0x000fe400078e0009 */
[----:B------:R-:W-:Y:S01]  /*3cd0*/  IMAD.MOV.U32 R8, RZ, RZ, R10 ;  /* 0x000000ffff087224 */ /* 0x000fe200078e000a */
[----:B--2---:R-:W-:-:S04]  /*3ce0*/  IADD3 R6, P3, PT, R24, UR4, RZ ;  /* 0x0000000418067c10 */ /* 0x004fc8000ff7e0ff */
[----:B------:R-:W-:Y:S01]  /*3cf0*/  IADD3.X R7, PT, PT, R22, UR5, RZ, P3, !PT ;  /* 0x0000000516077c10 */ /* 0x000fe20009ffe4ff */
[----:B------:R-:W-:-:S04]  /*3d00*/  IMAD.MOV.U32 R20, RZ, RZ, R6 ;  /* 0x000000ffff147224 */ /* 0x000fc800078e0006 */
[----:B------:R-:W-:Y:S01]  /*3d10*/  IMAD.MOV.U32 R25, RZ, RZ, R7 ;  /* 0x000000ffff197224 */ /* 0x000fe200078e0007 */
[----:B------:R-:W-:Y:S06]  /*3d20*/  @!P1 BRA `(.L_x_325) ;  /* 0x0000000000749947 */ /* 0x000fec0003800000 */
[----:B01----:R-:W2:Y:S01]  /*3d30*/  LD.E R3, desc[UR36][R4.64] ;  /* 0x0000002404037980 */ /* 0x003ea2000c101900 */
        /* <DEDUP_REMOVED lines=10> */
[----:B--2---:R-:W2:Y:S01]  /*3de0*/  LD.E R3, desc[UR36][R4.64+0x4] ;  /* 0x0000042404037980 */ /* 0x004ea2000c101900 */
        /* <DEDUP_REMOVED lines=17> */
.L_x_325:
[----:B------:R-:W-:Y:S05]  /*3f00*/  BSYNC.RECONVERGENT B1 ;  /* 0x0000000000017941 */ /* 0x000fea0003800200 */
.L_x_324:
[----:B------:R-:W-:Y:S05]  /*3f10*/  @!P0 BRA `(.L_x_318) ;  /* 0x0000000000588947 */ /* 0x000fea0003800000 */
.L_x_326:
[----:B01----:R-:W-:Y:S02]  /*3f20*/  IMAD.MOV.U32 R12, RZ, RZ, R14 ;  /* 0x000000ffff0c7224 */ /* 0x003fe400078e000e */
[----:B------:R-:W-:-:S05]  /*3f30*/  IMAD.MOV.U32 R13, RZ, RZ, R23 ;  /* 0x000000ffff0d7224 */ /* 0x000fca00078e0017 */
[----:B--23--:R-:W2:Y:S01]  /*3f40*/  LD.E R3, desc[UR36][R12.64] ;  /* 0x000000240c037980 */ /* 0x00cea2000c101900 */
[----:B----4-:R-:W-:Y:S02]  /*3f50*/  IMAD.MOV.U32 R6, RZ, RZ, R20 ;  /* 0x000000ffff067224 */ /* 0x010fe400078e0014 */
[----:B------:R-:W-:-:S05]  /*3f60*/  IMAD.MOV.U32 R7, RZ, RZ, R25 ;  /* 0x000000ffff077224 */ /* 0x000fca00078e0019 */
[----:B--2---:R0:W-:Y:S04]  /*3f70*/  STG.E desc[UR36][R6.64], R3 ;  /* 0x0000000306007986 */ /* 0x0041e8000c101924 */
[----:B------:R-:W2:Y:S04]  /*3f80*/  LD.E R11, desc[UR36][R12.64+0x4] ;  /* 0x000004240c0b7980 */ /* 0x000ea8000c101900 */
[----:B--2---:R4:W-:Y:S04]  /*3f90*/  STG.E desc[UR36][R6.64+0x4], R11 ;  /* 0x0000040b06007986 */ /* 0x0049e8000c101924 */
[----:B------:R-:W2:Y:S04]  /*3fa0*/  LD.E R15, desc[UR36][R12.64+0x8] ;  /* 0x000008240c0f7980 */ /* 0x000ea8000c101900 */
[----:B--2---:R4:W-:Y:S04]  /*3fb0*/  STG.E desc[UR36][R6.64+0x8], R15 ;  /* 0x0000080f06007986 */ /* 0x0049e8000c101924 */
[----:B------:R-:W2:Y:S01]  /*3fc0*/  LD.E R21, desc[UR36][R12.64+0xc] ;  /* 0x00000c240c157980 */ /* 0x000ea2000c101900 */
        /* <DEDUP_REMOVED lines=9> */
[----:B--2---:R4:W-:Y:S01]  /*4060*/  STG.E desc[UR36][R6.64+0xc], R21 ;  /* 0x00000c1506007986 */ /* 0x0049e2000c101924 */
[----:B------:R-:W-:Y:S05]  /*4070*/  @P0 BRA `(.L_x_326) ;  /* 0xfffffffc00a80947 */ /* 0x000fea000383ffff */
.L_x_318:
[----:B------:R-:W-:Y:S05]  /*4080*/  BSYNC.RECONVERGENT B0 ;  /* 0x0000000000007941 */ /* 0x000fea0003800200 */
.L_x_289:
[----:B------:R-:W-:-:S04]  /*4090*/  ISETP.NE.U32.AND P0, PT, R9, RZ, PT ;  /* 0x000000ff0900720c */ /* 0x000fc80003f05070 */
[----:B------:R-:W-:-:S13]  /*40a0*/  ISETP.NE.AND.EX P0, PT, R10, RZ, PT, P0 ;  /* 0x000000ff0a00720c */ /* 0x000fda0003f05300 */
[----:B------:R-:W-:Y:S05]  /*40b0*/  @!P0 BREAK.RELIABLE B6 ;  /* 0x0000000000068942 */ /* 0x000fea0003800100 */
[----:B------:R-:W-:Y:S05]  /*40c0*/  @!P0 BRA `(.L_x_317) ;  /* 0x0000000000288947 */ /* 0x000fea0003800000 */
[----:B------:R-:W-:Y:S05]  /*40d0*/  BSYNC.RELIABLE B6 ;  /* 0x0000000000067941 */ /* 0x000fea0003800100 */
.L_x_288:
[----:B------:R-:W-:-:S04]  /*40e0*/  MOV R22, 0x188 ;  /* 0x0000018800167802 */ /* 0x000fc80000000f00 */
[----:B--234-:R2:W3:Y:S03]  /*40f0*/  LDC.64 R6, c[0x4][R22] ;  /* 0x0100000016067b82 */ /* 0x01c4e60000000a00 */
[----:B------:R-:W-:-:S07]  /*4100*/  LEPC R20, `(.L_x_327) ;  /* 0x000000001014794e */ /* 0x000fce0000000000 */
[----:B0123--:R-:W-:Y:S05]  /*4110*/  CALL.ABS.NOINC R6 ;  /* 0x0000000006007343 */ /* 0x00ffea0003c00000 */
.L_x_327:
[----:B------:R-:W0:Y:S01]  /*4120*/  LDC.64 R22, c[0x4][R22] ;  /* 0x0100000016167b82 */ /* 0x000e220000000a00 */
[----:B------:R-:W-:Y:S02]  /*4130*/  IMAD.MOV.U32 R4, RZ, RZ, R18 ;  /* 0x000000ffff047224 */ /* 0x000fe400078e0012 */
[----:B------:R-:W-:-:S07]  /*4140*/  IMAD.MOV.U32 R5, RZ, RZ, R17 ;  /* 0x000000ffff057224 */ /* 0x000fce00078e0011 */
[----:B------:R-:W-:-:S07]  /*4150*/  LEPC R20, `(.L_x_317) ;  /* 0x000000001014794e */ /* 0x000fce0000000000 */
[----:B0-----:R-:W-:Y:S05]  /*4160*/  CALL.ABS.NOINC R22 ;  /* 0x0000000016007343 */ /* 0x001fea0003c00000 */
.L_x_317:
[----:B------:R-:W-:Y:S05]  /*4170*/  BSYNC.RECONVERGENT B7 ;  /* 0x0000000000077941 */ /* 0x000fea0003800200 */
.L_x_287:
[----:B------:R-:W5:Y:S01]  /*4180*/  LDCU UR4, c[0x0][0x380] ;  /* 0x00007000ff0477ac */ /* 0x000f620008000800 */
[----:B------:R-:W-:-:S05]  /*4190*/  VIADD R19, R19, UR38 ;  /* 0x0000002613137c36 */ /* 0x000fca0008000000 */
[----:B-----5:R-:W-:-:S13]  /*41a0*/  ISETP.GE.AND P0, PT, R19, UR4, PT ;  /* 0x0000000413007c0c */ /* 0x020fda000bf06270 */
[----:B------:R-:W-:Y:S05]  /*41b0*/  @!P0 BRA `(.L_x_328) ;  /* 0xffffffbc00c48947 */ /* 0x000fea000383ffff */
[----:B------:R-:W-:Y:S05]  /*41c0*/  EXIT ;  /* 0x000000000000794d */ /* 0x000fea0003800000 */
.L_x_252:
[----:B------:R-:W-:Y:S02]  /*41d0*/  MOV R0, 0x188 ;  /* 0x0000018800007802 */ /* 0x000fe40000000f00 */
[----:B------:R-:W-:Y:S02]  /*41e0*/  CS2R R4, SRZ ;  /* 0x0000000000047805 */ /* 0x000fe4000001ff00 */
[----:B------:R0:W1:Y:S05]  /*41f0*/  LDC.64 R6, c[0x4][R0] ;  /* 0x0100000000067b82 */ /* 0x00006a0000000a00 */
[----:B------:R-:W-:-:S07]  /*4200*/  LEPC R20, `(.L_x_329) ;  /* 0x000000001014794e */ /* 0x000fce0000000000 */
[----:B01----:R-:W-:Y:S05]  /*4210*/  CALL.ABS.NOINC R6 ;  /* 0x0000000006007343 */ /* 0x003fea0003c00000 */
.L_x_329:
[----:B------:R-:W0:Y:S01]  /*4220*/  LDC.64 R10, c[0x4][0x168] ;  /* 0x01005a00ff0a7b82 */ /* 0x000e220000000a00 */
[----:B------:R-:W-:Y:S01]  /*4230*/  MOV R0, 0x178 ;  /* 0x0000017800007802 */ /* 0x000fe20000000f00 */
[----:B------:R-:W1:Y:S01]  /*4240*/  LDCU.64 UR4, c[0x4][0x170] ;  /* 0x01002e00ff0477ac */ /* 0x000e620008000a00 */
[----:B------:R-:W-:Y:S02]  /*4250*/  IMAD.MOV.U32 R6, RZ, RZ, R2 ;  /* 0x000000ffff067224 */ /* 0x000fe400078e0002 */
[----:B------:R-:W-:-:S03]  /*4260*/  IMAD.MOV.U32 R7, RZ, RZ, R16 ;  /* 0x000000ffff077224 */ /* 0x000fc600078e0010 */
[----:B------:R2:W3:Y:S01]  /*4270*/  LDC.64 R8, c[0x4][R0] ;  /* 0x0100000000087b82 */ /* 0x0004e20000000a00 */
[----:B-1----:R-:W-:Y:S02]  /*4280*/  IMAD.U32 R4, RZ, RZ, UR4 ;  /* 0x00000004ff047e24 */ /* 0x002fe4000f8e00ff */
[----:B------:R-:W-:Y:S01]  /*4290*/  IMAD.U32 R5, RZ, RZ, UR5 ;  /* 0x00000005ff057e24 */ /* 0x000fe2000f8e00ff */
[----:B0-----:R2:W-:Y:S06]  /*42a0*/  STL.64 [R1], R10 ;  /* 0x0000000a01007387 */ /* 0x0015ec0000100a00 */
[----:B------:R-:W-:-:S07]  /*42b0*/  LEPC R20, `(.L_x_330) ;  /* 0x000000001014794e */ /* 0x000fce0000000000 */
[----:B--23--:R-:W-:Y:S05]  /*42c0*/  CALL.ABS.NOINC R8 ;  /* 0x0000000008007343 */ /* 0x00cfea0003c00000 */
.L_x_330:
[----:B------:R-:W-:Y:S05]  /*42d0*/  BPT.TRAP 0x1 ;  /* 0x000000040000795c */ /* 0x000fea0000300000 */
.L_x_250:
[----:B------:R-:W-:Y:S02]  /*42e0*/  MOV R0, 0x188 ;  /* 0x0000018800007802 */ /* 0x000fe40000000f00 */
[----:B------:R-:W-:Y:S02]  /*42f0*/  CS2R R4, SRZ ;  /* 0x0000000000047805 */ /* 0x000fe4000001ff00 */
[----:B------:R0:W1:Y:S05]  /*4300*/  LDC.64 R6, c[0x4][R0] ;  /* 0x0100000000067b82 */ /* 0x00006a0000000a00 */
[----:B------:R-:W-:-:S07]  /*4310*/  LEPC R20, `(.L_x_331) ;  /* 0x000000001014794e */ /* 0x000fce0000000000 */
[----:B01----:R-:W-:Y:S05]  /*4320*/  CALL.ABS.NOINC R6 ;  /* 0x0000000006007343 */ /* 0x003fea0003c00000 */
.L_x_331:
        /* <DEDUP_REMOVED lines=11> */
.L_x_332:
[----:B------:R-:W-:Y:S05]  /*43e0*/  BPT.TRAP 0x1 ;  /* 0x000000040000795c */ /* 0x000fea0000300000 */
.L_x_333:
        /* <DEDUP_REMOVED lines=9> */
.L_x_449:


//--------------------- .text._Z17sec_first_k_cuda_iiiPfPiS_ --------------------------
	.section	.text._Z17sec_first_k_cuda_iiiPfPiS_,"ax",@progbits
	.align	128
        .global         _Z17sec_first_k_cuda_iiiPfPiS_
        .type           _Z17sec_first_k_cuda_iiiPfPiS_,@function
        .size           _Z17sec_first_k_cuda_iiiPfPiS_,(.L_x_450 - _Z17sec_first_k_cuda_iiiPfPiS_)
        .other          _Z17sec_first_k_cuda_iiiPfPiS_,@"STO_CUDA_ENTRY STV_DEFAULT"
_Z17sec_first_k_cuda_iiiPfPiS_:
.text._Z17sec_first_k_cuda_iiiPfPiS_:
[----:B------:R-:W-:Y:S08]  /*0000*/  LDC R1, c[0x0][0x37c] ;  /* 0x0000df00ff017b82 */ /* 0x000ff00000000800 */
[----:B------:R-:W0:Y:S08]  /*0010*/  S2UR UR6, SR_CTAID.X ;  /* 0x00000000000679c3 */ /* 0x000e300000002500 */
[----:B------:R-:W0:Y:S02]  /*0020*/  LDC R0, c[0x0][0x380] ;  /* 0x0000e000ff007b82 */ /* 0x000e240000000800 */
[----:B0-----:R-:W-:-:S13]  /*0030*/  ISETP.LE.AND P0, PT, R0, UR6, PT ;  /* 0x0000000600007c0c */ /* 0x001fda000bf03270 */
[----:B------:R-:W-:Y:S05]  /*0040*/  @P0 EXIT ;  /* 0x000000000000094d */ /* 0x000fea0003800000 */
[----:B------:R-:W0:Y:S02]  /*0050*/  LDC R4, c[0x0][0x388] ;  /* 0x0000e200ff047b82 */ /* 0x000e240000000800 */
[----:B0-----:R-:W-:-:S13]  /*0060*/  ISETP.GE.AND P0, PT, R4, 0x1, PT ;  /* 0x000000010400780c */ /* 0x001fda0003f06270 */
[----:B------:R-:W-:Y:S05]  /*0070*/  @!P0 EXIT ;  /* 0x000000000000894d */ /* 0x000fea0003800000 */
[----:B------:R-:W0:Y:S01]  /*0080*/  LDC R0, c[0x0][0x370] ;  /* 0x0000dc00ff007b82 */ /* 0x000e220000000800 */
[----:B------:R-:W1:Y:S01]  /*0090*/  LDCU.64 UR4, c[0x0][0x3a0] ;  /* 0x00007400ff0477ac */ /* 0x000e620008000a00 */
[----:B------:R-:W-:Y:S01]  /*00a0*/  LOP3.LUT R2, R4, 0x7, RZ, 0xc0, !PT ;  /* 0x0000000704027812 */ /* 0x000fe200078ec0ff */
[----:B------:R-:W-:Y:S01]  /*00b0*/  IMAD.U32 R5, RZ, RZ, UR6 ;  /* 0x00000006ff057e24 */ /* 0x000fe2000f8e00ff */
[----:B------:R-:W2:Y:S03]  /*00c0*/  LDCU.64 UR8, c[0x0][0x358] ;  /* 0x00006b00ff0877ac */ /* 0x000ea60008000a00 */
[----:B------:R-:W-:-:S05]  /*00d0*/  VIADD R3, R2, 0xffffffff ;  /* 0xffffffff02037836 */ /* 0x000fca0000000000 */
[----:B------:R-:W-:Y:S02]  /*00e0*/  ISETP.GE.U32.AND P0, PT, R3, 0x3, PT ;  /* 0x000000030300780c */ /* 0x000fe40003f06070 */
[C---:B------:R-:W-:Y:S02]  /*00f0*/  LOP3.LUT R3, R4.reuse, 0x3, RZ, 0xc0, !PT ;  /* 0x0000000304037812 */ /* 0x040fe400078ec0ff */
[----:B------:R-:W-:Y:S01]  /*0100*/  LOP3.LUT R4, R4, 0x7ffffff8, RZ, 0xc0, !PT ;  /* 0x7ffffff804047812 */ /* 0x000fe200078ec0ff */
[----:B-1----:R-:W-:-:S04]  /*0110*/  UIADD3 UR4, UP0, UPT, UR4, 0x10, URZ ;  /* 0x0000001004047890 */ /* 0x002fc8000ff1e0ff */
[----:B--2---:R-:W-:-:S12]  /*0120*/  UIADD3.X UR5, UPT, UPT, URZ, UR5, URZ, UP0, !UPT ;  /* 0x00000005ff057290 */ /* 0x004fd800087fe4ff */
.L_x_339:
[----:B012---:R-:W1:Y:S01]  /*0130*/  LDC.64 R10, c[0x0][0x398] ;  /* 0x0000e600ff0a7b82 */ /* 0x007e620000000a00 */
[----:B------:R-:W2:Y:S01]  /*0140*/  LDCU UR6, c[0x0][0x388] ;  /* 0x00007100ff0677ac */ /* 0x000ea20008000800 */
[----:B---3--:R-:W3:Y:S01]  /*0150*/  LDCU UR7, c[0x0][0x380] ;  /* 0x00007000ff0777ac */ /* 0x008ee20008000800 */
[----:B-1----:R-:W-:-:S05]  /*0160*/  IMAD.WIDE R10, R5, 0x4, R10 ;  /* 0x00000004050a7825 */ /* 0x002fca00078e020a */
[----:B------:R-:W4:Y:S04]  /*0170*/  LDG.E R6, desc[UR8][R10.64] ;  /* 0x000000080a067981 */ /* 0x000f28000c1e1900 */
[----:B------:R-:W4:Y:S01]  /*0180*/  LDG.E R9, desc[UR8][R10.64+0x4] ;  /* 0x000004080a097981 */ /* 0x000f22000c1e1900 */
[----:B--2---:R-:W-:Y:S02]  /*0190*/  UISETP.GE.U32.AND UP0, UPT, UR6, 0x8, UPT ;  /* 0x000000080600788c */ /* 0x004fe4000bf06070 */
[----:B------:R-:W-:Y:S02]  /*01a0*/  IMAD R7, R5, UR6, RZ ;  /* 0x0000000605077c24 */ /* 0x000fe4000f8e02ff */
[----:B------:R-:W-:Y:S02]  /*01b0*/  HFMA2 R16, -RZ, RZ, 0, 0 ;  /* 0x00000000ff107431 */ /* 0x000fe400000001ff */
[----:B0-----:R-:W-:-:S05]  /*01c0*/  IMAD.IADD R5, R0, 0x1, R5 ;  /* 0x0000000100057824 */ /* 0x001fca00078e0205 */
[----:B---3--:R-:W-:Y:S01]  /*01d0*/  ISETP.GE.AND P1, PT, R5, UR7, PT ;  /* 0x0000000705007c0c */ /* 0x008fe2000bf26270 */
[----:B----4-:R-:W-:Y:S01]  /*01e0*/  IMAD.IADD R8, R9, 0x1, -R6 ;  /* 0x0000000109087824 */ /* 0x010fe200078e0a06 */
[----:B------:R-:W-:Y:S11]  /*01f0*/  BRA.U !UP0, `(.L_x_334) ;  /* 0x00000009086c7547 */ /* 0x000ff6000b800000 */
[-C--:B------:R-:W-:Y:S01]  /*0200*/  IABS R9, R8.reuse ;  /* 0x0000000800097213 */ /* 0x080fe20000000000 */
[----:B------:R-:W0:Y:S01]  /*0210*/  LDC.64 R12, c[0x0][0x390] ;  /* 0x0000e400ff0c7b82 */ /* 0x000e220000000a00 */
[----:B------:R-:W-:Y:S01]  /*0220*/  ISETP.NE.AND P2, PT, R8, RZ, PT ;  /* 0x000000ff0800720c */ /* 0x000fe20003f45270 */
[----:B------:R-:W-:Y:S01]  /*0230*/  IMAD.MOV.U32 R19, RZ, RZ, RZ ;  /* 0x000000ffff137224 */ /* 0x000fe200078e00ff */
[----:B------:R-:W1:Y:S01]  /*0240*/  I2F.RP R14, R9 ;  /* 0x00000009000e7306 */ /* 0x000e620000209400 */
[----:B------:R-:W-:-:S07]  /*0250*/  LOP3.LUT R18, RZ, R8, RZ, 0x33, !PT ;  /* 0x00000008ff127212 */ /* 0x000fce00078e33ff */
[----:B-1----:R-:W1:Y:S02]  /*0260*/  MUFU.RCP R14, R14 ;  /* 0x0000000e000e7308 */ /* 0x002e640000001000 */
[----:B-1----:R-:W-:-:S06]  /*0270*/  VIADD R15, R14, 0xffffffe ;  /* 0x0ffffffe0e0f7836 */ /* 0x002fcc0000000000 */
[----:B------:R-:W1:Y:S02]  /*0280*/  F2I.FTZ.U32.TRUNC.NTZ R11, R15 ;  /* 0x0000000f000b7305 */ /* 0x000e64000021f000 */
[----:B-1----:R-:W-:-:S04]  /*0290*/  IMAD.MOV R10, RZ, RZ, -R11 ;  /* 0x000000ffff0a7224 */ /* 0x002fc800078e0a0b */
[----:B------:R-:W-:Y:S01]  /*02a0*/  IMAD R17, R10, R9, RZ ;  /* 0x000000090a117224 */ /* 0x000fe200078e02ff */
[----:B------:R-:W-:-:S05]  /*02b0*/  MOV R10, RZ ;  /* 0x000000ff000a7202 */ /* 0x000fca0000000f00 */
[----:B------:R-:W-:-:S04]  /*02c0*/  IMAD.HI.U32 R10, R11, R17, R10 ;  /* 0x000000110b0a7227 */ /* 0x000fc800078e000a */
[----:B0-----:R-:W-:-:S07]  /*02d0*/  IMAD.MOV.U32 R11, RZ, RZ, R7 ;  /* 0x000000ffff0b7224 */ /* 0x001fce00078e0007 */
.L_x_335:
[-C--:B-1----:R-:W-:Y:S02]  /*02e0*/  IABS R14, R8.reuse ;  /* 0x00000008000e7213 */ /* 0x082fe40000000000 */
[----:B------:R-:W-:Y:S02]  /*02f0*/  IABS R15, R19 ;  /* 0x00000013000f7213 */ /* 0x000fe40000000000 */
[-C--:B------:R-:W-:Y:S01]  /*0300*/  IABS R22, R8.reuse ;  /* 0x0000000800167213 */ /* 0x080fe20000000000 */
[----:B------:R-:W-:Y:S01]  /*0310*/  IMAD.MOV R21, RZ, RZ, -R14 ;  /* 0x000000ffff157224 */ /* 0x000fe200078e0a0e */
[----:B------:R-:W-:Y:S01]  /*0320*/  ISETP.GE.AND P4, PT, R19, RZ, PT ;  /* 0x000000ff1300720c */ /* 0x000fe20003f86270 */
[----:B------:R-:W-:Y:S01]  /*0330*/  IMAD.HI.U32 R14, R10, R15, RZ ;  /* 0x0000000f0a0e7227 */ /* 0x000fe200078e00ff */
[----:B------:R-:W-:-:S03]  /*0340*/  LOP3.LUT R23, RZ, R8, RZ, 0x33, !PT ;  /* 0x00000008ff177212 */ /* 0x000fc600078e33ff */
[----:B------:R-:W-:-:S05]  /*0350*/  IMAD R14, R14, R21, R15 ;  /* 0x000000150e0e7224 */ /* 0x000fca00078e020f */
[----:B------:R-:W-:-:S13]  /*0360*/  ISETP.GT.U32.AND P3, PT, R9, R14, PT ;  /* 0x0000000e0900720c */ /* 0x000fda0003f64070 */
[----:B------:R-:W-:-:S04]  /*0370*/  @!P3 IADD3 R14, PT, PT, R14, -R22, RZ ;  /* 0x800000160e0eb210 */ /* 0x000fc80007ffe0ff */
[----:B------:R-:W-:-:S13]  /*0380*/  ISETP.GT.U32.AND P3, PT, R9, R14, PT ;  /* 0x0000000e0900720c */ /* 0x000fda0003f64070 */
[----:B------:R-:W-:Y:S01]  /*0390*/  @!P3 IMAD.IADD R14, R14, 0x1, -R22 ;  /* 0x000000010e0eb824 */ /* 0x000fe200078e0a16 */
[----:B------:R-:W-:-:S03]  /*03a0*/  ISETP.NE.AND P3, PT, R8, RZ, PT ;  /* 0x000000ff0800720c */ /* 0x000fc60003f65270 */
[----:B------:R-:W-:-:S05]  /*03b0*/  @!P4 IMAD.MOV R14, RZ, RZ, -R14 ;  /* 0x000000ffff0ec224 */ /* 0x000fca00078e0a0e */
[----:B------:R-:W-:-:S05]  /*03c0*/  SEL R15, R23, R14, !P3 ;  /* 0x0000000e170f7207 */ /* 0x000fca0005800000 */
[----:B------:R-:W-:-:S04]  /*03d0*/  IMAD.IADD R15, R6, 0x1, R15 ;  /* 0x00000001060f7824 */ /* 0x000fc800078e020f */
[----:B------:R-:W-:-:S05]  /*03e0*/  IMAD.WIDE R16, R15, 0x4, R12 ;  /* 0x000000040f107825 */ /* 0x000fca00078e020c */
[----:B------:R0:W2:Y:S01]  /*03f0*/  LDG.E R25, desc[UR8][R16.64] ;  /* 0x0000000810197981 */ /* 0x0000a2000c1e1900 */
[----:B------:R-:W1:Y:S01]  /*0400*/  I2F.RP R26, R22 ;  /* 0x00000016001a7306 */ /* 0x000e620000209400 */
[----:B------:R-:W-:Y:S02]  /*0410*/  VIADD R24, R19, 0x1 ;  /* 0x0000000113187836 */ /* 0x000fe40000000000 */
[----:B------:R-:W-:-:S03]  /*0420*/  IMAD.MOV.U32 R14, RZ, RZ, RZ ;  /* 0x000000ffff0e7224 */ /* 0x000fc600078e00ff */
[----:B------:R-:W-:Y:S02]  /*0430*/  IABS R28, R24 ;  /* 0x00000018001c7213 */ /* 0x000fe40000000000 */
[----:B------:R-:W-:Y:S01]  /*0440*/  ISETP.GE.AND P5, PT, R24, RZ, PT ;  /* 0x000000ff1800720c */ /* 0x000fe20003fa6270 */
[----:B-1----:R-:W1:Y:S02]  /*0450*/  MUFU.RCP R26, R26 ;  /* 0x0000001a001a7308 */ /* 0x002e640000001000 */
[----:B-1----:R-:W-:-:S06]  /*0460*/  IADD3 R27, PT, PT, R26, 0xffffffe, RZ ;  /* 0x0ffffffe1a1b7810 */ /* 0x002fcc0007ffe0ff */
[----:B------:R-:W1:Y:S02]  /*0470*/  F2I.FTZ.U32.TRUNC.NTZ R15, R27 ;  /* 0x0000001b000f7305 */ /* 0x000e64000021f000 */
[----:B-1----:R-:W-:-:S04]  /*0480*/  IMAD.MOV R29, RZ, RZ, -R15 ;  /* 0x000000ffff1d7224 */ /* 0x002fc800078e0a0f */
[----:B------:R-:W-:-:S04]  /*0490*/  IMAD R29, R29, R22, RZ ;  /* 0x000000161d1d7224 */ /* 0x000fc800078e02ff */
[----:B------:R-:W-:Y:S01]  /*04a0*/  IMAD.HI.U32 R20, R15, R29, R14 ;  /* 0x0000001d0f147227 */ /* 0x000fe200078e000e */
[----:B------:R-:W-:-:S05]  /*04b0*/  MOV R15, R28 ;  /* 0x0000001c000f7202 */ /* 0x000fca0000000f00 */
[----:B------:R-:W-:-:S04]  /*04c0*/  IMAD.HI.U32 R14, R20, R15, RZ ;  /* 0x0000000f140e7227 */ /* 0x000fc800078e00ff */
[----:B------:R-:W-:Y:S02]  /*04d0*/  IMAD R15, R14, R21, R15 ;  /* 0x000000150e0f7224 */ /* 0x000fe400078e020f */
[----:B------:R-:W-:-:S03]  /*04e0*/  IMAD.U32 R14, RZ, RZ, UR4 ;  /* 0x00000004ff0e7e24 */ /* 0x000fc6000f8e00ff */
[----:B------:R-:W-:-:S13]  /*04f0*/  ISETP.GT.U32.AND P4, PT, R22, R15, PT ;  /* 0x0000000f1600720c */ /* 0x000fda0003f84070 */
[----:B------:R-:W-:-:S05]  /*0500*/  @!P4 IMAD.IADD R15, R15, 0x1, -R22 ;  /* 0x000000010f0fc824 */ /* 0x000fca00078e0a16 */
[----:B------:R-:W-:-:S13]  /*0510*/  ISETP.GT.U32.AND P4, PT, R22, R15, PT ;  /* 0x0000000f1600720c */ /* 0x000fda0003f84070 */
[----:B------:R-:W-:-:S05]  /*0520*/  @!P4 IMAD.IADD R15, R15, 0x1, -R22 ;  /* 0x000000010f0fc824 */ /* 0x000fca00078e0a16 */
[----:B------:R-:W-:-:S04]  /*0530*/  @!P5 IADD3 R15, PT, PT, -R15, RZ, RZ ;  /* 0x000000ff0f0fd210 */ /* 0x000fc80007ffe1ff */
[----:B0-----:R-:W-:Y:S01]  /*0540*/  SEL R17, R23, R15, !P3 ;  /* 0x0000000f17117207 */ /* 0x001fe20005800000 */
[----:B------:R-:W-:-:S03]  /*0550*/  IMAD.U32 R15, RZ, RZ, UR5 ;  /* 0x00000005ff0f7e24 */ /* 0x000fc6000f8e00ff */
[----:B------:R-:W-:Y:S01]  /*0560*/  IADD3 R17, PT, PT, R6, R17, RZ ;  /* 0x0000001106117210 */ /* 0x000fe20007ffe0ff */
[----:B------:R-:W-:-:S04]  /*0570*/  IMAD.WIDE R14, R11, 0x4, R14 ;  /* 0x000000040b0e7825 */ /* 0x000fc800078e020e */
[----:B------:R-:W-:Y:S01]  /*0580*/  IMAD.WIDE R16, R17, 0x4, R12 ;  /* 0x0000000411107825 */ /* 0x000fe200078e020c */
[----:B--2---:R0:W-:Y:S04]  /*0590*/  STG.E desc[UR8][R14.64+-0x10], R25 ;  /* 0xfffff0190e007986 */ /* 0x0041e8000c101908 */
[----:B------:R1:W2:Y:S01]  /*05a0*/  LDG.E R27, desc[UR8][R16.64] ;  /* 0x00000008101b7981 */ /* 0x0002a2000c1e1900 */
[----:B------:R-:W-:-:S05]  /*05b0*/  VIADD R24, R19, 0x2 ;  /* 0x0000000213187836 */ /* 0x000fca0000000000 */
[----:B------:R-:W-:Y:S02]  /*05c0*/  IABS R29, R24 ;  /* 0x00000018001d7213 */ /* 0x000fe40000000000 */
[----:B------:R-:W-:-:S03]  /*05d0*/  ISETP.GE.AND P5, PT, R24, RZ, PT ;  /* 0x000000ff1800720c */ /* 0x000fc60003fa6270 */
[----:B------:R-:W-:-:S04]  /*05e0*/  IMAD.HI.U32 R26, R20, R29, RZ ;  /* 0x0000001d141a7227 */ /* 0x000fc800078e00ff */
[----:B------:R-:W-:-:S05]  /*05f0*/  IMAD R29, R26, R21, R29 ;  /* 0x000000151a1d7224 */ /* 0x000fca00078e021d */
[----:B------:R-:W-:-:S13]  /*0600*/  ISETP.GT.U32.AND P4, PT, R22, R29, PT ;  /* 0x0000001d1600720c */ /* 0x000fda0003f84070 */
[----:B------:R-:W-:-:S05]  /*0610*/  @!P4 IMAD.IADD R29, R29, 0x1, -R22 ;  /* 0x000000011d1dc824 */ /* 0x000fca00078e0a16 */
[----:B------:R-:W-:-:S13]  /*0620*/  ISETP.GT.U32.AND P4, PT, R22, R29, PT ;  /* 0x0000001d1600720c */ /* 0x000fda0003f84070 */
[----:B------:R-:W-:-:S05]  /*0630*/  @!P4 IADD3 R29, PT, PT, R29, -R22, RZ ;  /* 0x800000161d1dc210 */ /* 0x000fca0007ffe0ff */
[----:B------:R-:W-:-:S05]  /*0640*/  @!P5 IMAD.MOV R29, RZ, RZ, -R29 ;  /* 0x000000ffff1dd224 */ /* 0x000fca00078e0a1d */
[----:B------:R-:W-:-:S05]  /*0650*/  SEL R29, R23, R29, !P3 ;  /* 0x0000001d171d7207 */ /* 0x000fca0005800000 */
[----:B-1----:R-:W-:-:S04]  /*0660*/  IMAD.IADD R17, R6, 0x1, R29 ;  /* 0x0000000106117824 */ /* 0x002fc800078e021d */
[----:B------:R-:W-:Y:S01]  /*0670*/  IMAD.WIDE R16, R17, 0x4, R12 ;  /* 0x0000000411107825 */ /* 0x000fe200078e020c */
[----:B--2---:R1:W-:Y:S04]  /*0680*/  STG.E desc[UR8][R14.64+-0xc], R27 ;  /* 0xfffff41b0e007986 */ /* 0x0043e8000c101908 */
[----:B0-----:R0:W2:Y:S01]  /*0690*/  LDG.E R25, desc[UR8][R16.64] ;  /* 0x0000000810197981 */ /* 0x0010a2000c1e1900 */
[----:B------:R-:W-:-:S04]  /*06a0*/  IADD3 R24, PT, PT, R19, 0x3, RZ ;  /* 0x0000000313187810 */ /* 0x000fc80007ffe0ff */
[----:B------:R-:W-:Y:S02]  /*06b0*/  IABS R29, R24 ;  /* 0x00000018001d7213 */ /* 0x000fe40000000000 */
[----:B------:R-:W-:-:S03]  /*06c0*/  ISETP.GE.AND P5, PT, R24, RZ, PT ;  /* 0x000000ff1800720c */ /* 0x000fc60003fa6270 */
[----:B------:R-:W-:-:S04]  /*06d0*/  IMAD.HI.U32 R26, R20, R29, RZ ;  /* 0x0000001d141a7227 */ /* 0x000fc800078e00ff */
[----:B------:R-:W-:-:S05]  /*06e0*/  IMAD R29, R26, R21, R29 ;  /* 0x000000151a1d7224 */ /* 0x000fca00078e021d */
[----:B------:R-:W-:-:S13]  /*06f0*/  ISETP.GT.U32.AND P4, PT, R22, R29, PT ;  /* 0x0000001d1600720c */ /* 0x000fda0003f84070 */
[----:B------:R-:W-:-:S05]  /*0700*/  @!P4 IMAD.IADD R29, R29, 0x1, -R22 ;  /* 0x000000011d1dc824 */ /* 0x000fca00078e0a16 */
[----:B------:R-:W-:-:S13]  /*0710*/  ISETP.GT.U32.AND P4, PT, R22, R29, PT ;  /* 0x0000001d1600720c */ /* 0x000fda0003f84070 */
[----:B------:R-:W-:-:S05]  /*0720*/  @!P4 IMAD.IADD R29, R29, 0x1, -R22 ;  /* 0x000000011d1dc824 */ /* 0x000fca00078e0a16 */
[----:B------:R-:W-:-:S04]  /*0730*/  @!P5 IADD3 R29, PT, PT, -R29, RZ, RZ ;  /* 0x000000ff1d1dd210 */ /* 0x000fc80007ffe1ff */
[----:B------:R-:W-:-:S05]  /*0740*/  SEL R29, R23, R29, !P3 ;  /* 0x0000001d171d7207 */ /* 0x000fca0005800000 */
[----:B0-----:R-:W-:-:S04]  /*0750*/  IMAD.IADD R17, R6, 0x1, R29 ;  /* 0x0000000106117824 */ /* 0x001fc800078e021d */
[----:B------:R-:W-:Y:S01]  /*0760*/  IMAD.WIDE R16, R17, 0x4, R12 ;  /* 0x0000000411107825 */ /* 0x000fe200078e020c */
[----:B--2---:R0:W-:Y:S04]  /*0770*/  STG.E desc[UR8][R14.64+-0x8], R25 ;  /* 0xfffff8190e007986 */ /* 0x0041e8000c101908 */
[----:B-1----:R1:W2:Y:S01]  /*0780*/  LDG.E R27, desc[UR8][R16.64] ;  /* 0x00000008101b7981 */ /* 0x0022a2000c1e1900 */
[----:B------:R-:W-:-:S05]  /*0790*/  VIADD R24, R19, 0x4 ;  /* 0x0000000413187836 */ /* 0x000fca0000000000 */
[----:B------:R-:W-:Y:S02]  /*07a0*/  IABS R29, R24 ;  /* 0x00000018001d7213 */ /* 0x000fe40000000000 */
[----:B------:R-:W-:-:S03]  /*07b0*/  ISETP.GE.AND P5, PT, R24, RZ, PT ;  /* 0x000000ff1800720c */ /* 0x000fc60003fa6270 */
[----:B------:R-:W-:-:S04]  /*07c0*/  IMAD.HI.U32 R26, R20, R29, RZ ;  /* 0x0000001d141a7227 */ /* 0x000fc800078e00ff */
[----:B------:R-:W-:-:S05]  /*07d0*/  IMAD R29, R26, R21, R29 ;  /* 0x000000151a1d7224 */ /* 0x000fca00078e021d */
[----:B------:R-:W-:-:S13]  /*07e0*/  ISETP.GT.U32.AND P4, PT, R22, R29, PT ;  /* 0x0000001d1600720c */ /* 0x000fda0003f84070 */
[----:B------:R-:W-:-:S04]  /*07f0*/  @!P4 IADD3 R29, PT, PT, R29, -R22, RZ ;  /* 0x800000161d1dc210 */ /* 0x000fc80007ffe0ff */
[----:B------:R-:W-:-:S13]  /*0800*/  ISETP.GT.U32.AND P4, PT, R22, R29, PT ;  /* 0x0000001d1600720c */ /* 0x000fda0003f84070 */
[----:B------:R-:W-:-:S04]  /*0810*/  @!P4 IMAD.IADD R29, R29, 0x1, -R22 ;  /* 0x000000011d1dc824 */ /* 0x000fc800078e0a16 */
[----:B------:R-:W-:-:S05]  /*0820*/  @!P5 IMAD.MOV R29, RZ, RZ, -R29 ;  /* 0x000000ffff1dd224 */ /* 0x000fca00078e0a1d */
[----:B------:R-:W-:-:S04]  /*0830*/  SEL R29, R23, R29, !P3 ;  /* 0x0000001d171d7207 */ /* 0x000fc80005800000 */
[----:B-1----:R-:W-:-:S05]  /*0840*/  IADD3 R17, PT, PT, R6, R29, RZ ;  /* 0x0000001d06117210 */ /* 0x002fca0007ffe0ff */
[----:B------:R-:W-:-:S04]  /*0850*/  IMAD.WIDE R16, R17, 0x4, R12 ;  /* 0x0000000411107825 */ /* 0x000fc800078e020c */
[----:B------:R-:W-:Y:S01]  /*0860*/  VIADD R24, R19, 0x5 ;  /* 0x0000000513187836 */ /* 0x000fe20000000000 */
[----:B--2---:R1:W-:Y:S04]  /*0870*/  STG.E desc[UR8][R14.64+-0x4], R27 ;  /* 0xfffffc1b0e007986 */ /* 0x0043e8000c101908 */
[----:B0-----:R0:W2:Y:S01]  /*0880*/  LDG.E R25, desc[UR8][R16.64] ;  /* 0x0000000810197981 */ /* 0x0010a2000c1e1900 */
        /* <DEDUP_REMOVED lines=10> */
[----:B0-----:R-:W-:-:S04]  /*0930*/  IMAD.IADD R17, R6, 0x1, R29 ;  /* 0x0000000106117824 */ /* 0x001fc800078e021d */
[----:B------:R-:W-:Y:S01]  /*0940*/  IMAD.WIDE R16, R17, 0x4, R12 ;  /* 0x0000000411107825 */ /* 0x000fe200078e020c */
[----:B------:R-:W-:Y:S01]  /*0950*/  IADD3 R24, PT, PT, R19, 0x6, RZ ;  /* 0x0000000613187810 */ /* 0x000fe20007ffe0ff */
[----:B--2---:R0:W-:Y:S04]  /*0960*/  STG.E desc[UR8][R14.64], R25 ;  /* 0x000000190e007986 */ /* 0x0041e8000c101908 */
[----:B-1----:R1:W2:Y:S01]  /*0970*/  LDG.E R27, desc[UR8][R16.64] ;  /* 0x00000008101b7981 */ /* 0x0022a2000c1e1900 */
        /* <DEDUP_REMOVED lines=10> */
[----:B-1----:R-:W-:-:S04]  /*0a20*/  IMAD.IADD R17, R6, 0x1, R23 ;  /* 0x0000000106117824 */ /* 0x002fc800078e0217 */
[----:B------:R-:W-:-:S04]  /*0a30*/  IMAD.WIDE R16, R17, 0x4, R12 ;  /* 0x0000000411107825 */ /* 0x000fc800078e020c */
[----:B------:R-:W-:Y:S01]  /*0a40*/  VIADD R24, R19, 0x7 ;  /* 0x0000000713187836 */ /* 0x000fe20000000000 */
[----:B--2---:R1:W-:Y:S04]  /*0a50*/  STG.E desc[UR8][R14.64+0x4], R27 ;  /* 0x0000041b0e007986 */ /* 0x0043e8000c101908 */
[----:B------:R2:W3:Y:S01]  /*0a60*/  LDG.E R23, desc[UR8][R16.64] ;  /* 0x0000000810177981 */ /* 0x0004e2000c1e1900 */
[----:B0-----:R-:W-:Y:S02]  /*0a70*/  IABS R25, R24 ;  /* 0x0000001800197213 */ /* 0x001fe40000000000 */
        /* <DEDUP_REMOVED lines=9> */
[----:B--2---:R-:W-:-:S05]  /*0b10*/  IADD3 R17, PT, PT, R6, R21, RZ ;  /* 0x0000001506117210 */ /* 0x004fca0007ffe0ff */
[----:B------:R-:W-:Y:S01]  /*0b20*/  IMAD.WIDE R16, R17, 0x4, R12 ;  /* 0x0000000411107825 */ /* 0x000fe200078e020c */
[----:B---3--:R1:W-:Y:S05]  /*0b30*/  STG.E desc[UR8][R14.64+0x8], R23 ;  /* 0x000008170e007986 */ /* 0x0083ea000c101908 */
[----:B------:R-:W2:Y:S01]  /*0b40*/  LDG.E R17, desc[UR8][R16.64] ;  /* 0x0000000810117981 */ /* 0x000ea2000c1e1900 */
[----:B------:R-:W-:Y:S02]  /*0b50*/  VIADD R19, R19, 0x8 ;  /* 0x0000000813137836 */ /* 0x000fe40000000000 */
[----:B------:R-:W-:-:S03]  /*0b60*/  VIADD R11, R11, 0x8 ;  /* 0x000000080b0b7836 */ /* 0x000fc60000000000 */
[----:B------:R-:W-:Y:S01]  /*0b70*/  ISETP.NE.AND P3, PT, R19, R4, PT ;  /* 0x000000041300720c */ /* 0x000fe20003f65270 */
[----:B--2---:R1:W-:-:S12]  /*0b80*/  STG.E desc[UR8][R14.64+0xc], R17 ;  /* 0x00000c110e007986 */ /* 0x0043d8000c101908 */
[----:B------:R-:W-:Y:S05]  /*0b90*/  @P3 BRA `(.L_x_335) ;  /* 0xfffffff400d03947 */ /* 0x000fea000383ffff */
[----:B------:R-:W-:-:S07]  /*0ba0*/  MOV R16, R4 ;  /* 0x0000000400107202 */ /* 0x000fce0000000f00 */
.L_x_334:
[----:B------:R-:W-:-:S13]  /*0bb0*/  ISETP.NE.AND P2, PT, R2, RZ, PT ;  /* 0x000000ff0200720c */ /* 0x000fda0003f45270 */
[----:B------:R-:W-:Y:S05]  /*0bc0*/  @!P2 BRA `(.L_x_336) ;  /* 0x000000080094a947 */ /* 0x000fea0003800000 */
[----:B------:R-:W-:Y:S01]  /*0bd0*/  ISETP.NE.AND P2, PT, R3, RZ, PT ;  /* 0x000000ff0300720c */ /* 0x000fe20003f45270 */
[----:B------:R-:W-:-:S12]  /*0be0*/  @!P0 BRA `(.L_x_337) ;  /* 0x0000000400348947 */ /* 0x000fd80003800000 */
[-C--:B------:R-:W-:Y:S02]  /*0bf0*/  IABS R9, R8.reuse ;  /* 0x0000000800097213 */ /* 0x080fe40000000000 */
[-C--:B------:R-:W-:Y:S02]  /*0c00*/  IABS R13, R8.reuse ;  /* 0x00000008000d7213 */ /* 0x080fe40000000000 */
[----:B------:R-:W0:Y:S01]  /*0c10*/  I2F.RP R12, R9 ;  /* 0x00000009000c7306 */ /* 0x000e220000209400 */
[----:B------:R-:W-:Y:S02]  /*0c20*/  ISETP.GE.AND P4, PT, R16, RZ, PT ;  /* 0x000000ff1000720c */ /* 0x000fe40003f86270 */
[----:B------:R-:W-:Y:S02]  /*0c30*/  IADD3 R18, PT, PT, RZ, -R13, RZ ;  /* 0x8000000dff127210 */ /* 0x000fe40007ffe0ff */
[----:B------:R-:W-:-:S03]  /*0c40*/  LOP3.LUT R19, RZ, R8, RZ, 0x33, !PT ;  /* 0x00000008ff137212 */ /* 0x000fc600078e33ff */
[----:B0-----:R-:W0:Y:S02]  /*0c50*/  MUFU.RCP R12, R12 ;  /* 0x0000000c000c7308 */ /* 0x001e240000001000 */
[----:B0-----:R-:W-:Y:S01]  /*0c60*/  VIADD R10, R12, 0xffffffe ;  /* 0x0ffffffe0c0a7836 */ /* 0x001fe20000000000 */
[----:B------:R-:W-:-:S05]  /*0c70*/  IABS R12, R16 ;  /* 0x00000010000c7213 */ /* 0x000fca0000000000 */
[----:B------:R0:W1:Y:S02]  /*0c80*/  F2I.FTZ.U32.TRUNC.NTZ R11, R10 ;  /* 0x0000000a000b7305 */ /* 0x000064000021f000 */
[----:B0-----:R-:W-:Y:S02]  /*0c90*/  IMAD.MOV.U32 R10, RZ, RZ, RZ ;  /* 0x000000ffff0a7224 */ /* 0x001fe400078e00ff */
[----:B-1----:R-:W-:-:S04]  /*0ca0*/  IMAD.MOV R14, RZ, RZ, -R11 ;  /* 0x000000ffff0e7224 */ /* 0x002fc800078e0a0b */
[----:B------:R-:W-:-:S04]  /*0cb0*/  IMAD R17, R14, R9, RZ ;  /* 0x000000090e117224 */ /* 0x000fc800078e02ff */
[----:B------:R-:W-:-:S06]  /*0cc0*/  IMAD.HI.U32 R17, R11, R17, R10 ;  /* 0x000000110b117227 */ /* 0x000fcc00078e000a */
[----:B------:R-:W-:-:S04]  /*0cd0*/  IMAD.HI.U32 R11, R17, R12, RZ ;  /* 0x0000000c110b7227 */ /* 0x000fc800078e00ff */
[----:B------:R-:W-:Y:S02]  /*0ce0*/  IMAD R12, R11, R18, R12 ;  /* 0x000000120b0c7224 */ /* 0x000fe400078e020c */
[----:B------:R-:W0:Y:S03]  /*0cf0*/  LDC.64 R10, c[0x0][0x390] ;  /* 0x0000e400ff0a7b82 */ /* 0x000e260000000a00 */
[----:B------:R-:W-:-:S13]  /*0d00*/  ISETP.GT.U32.AND P3, PT, R9, R12, PT ;  /* 0x0000000c0900720c */ /* 0x000fda0003f64070 */
[----:B------:R-:W-:-:S05]  /*0d10*/  @!P3 IMAD.IADD R12, R12, 0x1, -R9 ;  /* 0x000000010c0cb824 */ /* 0x000fca00078e0a09 */
[----:B------:R-:W-:-:S13]  /*0d20*/  ISETP.GT.U32.AND P3, PT, R9, R12, PT ;  /* 0x0000000c0900720c */ /* 0x000fda0003f64070 */
[----:B------:R-:W-:Y:S02]  /*0d30*/  @!P3 IADD3 R12, PT, PT, R12, -R9, RZ ;  /* 0x800000090c0cb210 */ /* 0x000fe40007ffe0ff */
[----:B------:R-:W-:-:S03]  /*0d40*/  ISETP.NE.AND P3, PT, R8, RZ, PT ;  /* 0x000000ff0800720c */ /* 0x000fc60003f65270 */
[----:B------:R-:W-:-:S05]  /*0d50*/  @!P4 IMAD.MOV R12, RZ, RZ, -R12 ;  /* 0x000000ffff0cc224 */ /* 0x000fca00078e0a0c */
[----:B------:R-:W-:-:S05]  /*0d60*/  SEL R13, R19, R12, !P3 ;  /* 0x0000000c130d7207 */ /* 0x000fca0005800000 */
[----:B------:R-:W-:-:S04]  /*0d70*/  IMAD.IADD R13, R6, 0x1, R13 ;  /* 0x00000001060d7824 */ /* 0x000fc800078e020d */
[----:B0-----:R-:W-:-:S05]  /*0d80*/  IMAD.WIDE R12, R13, 0x4, R10 ;  /* 0x000000040d0c7825 */ /* 0x001fca00078e020a */
[----:B------:R0:W2:Y:S01]  /*0d90*/  LDG.E R21, desc[UR8][R12.64] ;  /* 0x000000080c157981 */ /* 0x0000a2000c1e1900 */
[----:B------:R-:W-:-:S04]  /*0da0*/  IADD3 R14, PT, PT, R16, 0x1, RZ ;  /* 0x00000001100e7810 */ /* 0x000fc80007ffe0ff */
[----:B------:R-:W-:Y:S02]  /*0db0*/  IABS R20, R14 ;  /* 0x0000000e00147213 */ /* 0x000fe40000000000 */
[----:B------:R-:W-:-:S03]  /*0dc0*/  ISETP.GE.AND P5, PT, R14, RZ, PT ;  /* 0x000000ff0e00720c */ /* 0x000fc60003fa6270 */
[----:B------:R-:W-:-:S04]  /*0dd0*/  IMAD.HI.U32 R15, R17, R20, RZ ;  /* 0x00000014110f7227 */ /* 0x000fc800078e00ff */
[----:B------:R-:W-:Y:S02]  /*0de0*/  IMAD R20, R15, R18, R20 ;  /* 0x000000120f147224 */ /* 0x000fe400078e0214 */
[----:B------:R-:W1:Y:S01]  /*0df0*/  LDC.64 R14, c[0x0][0x3a0] ;  /* 0x0000e800ff0e7b82 */ /* 0x000e620000000a00 */
[----:B0-----:R-:W-:Y:S02]  /*0e00*/  IMAD.IADD R13, R7, 0x1, R16 ;  /* 0x00000001070d7824 */ /* 0x001fe400078e0210 */
[----:B------:R-:W-:-:S13]  /*0e10*/  ISETP.GT.U32.AND P4, PT, R9, R20, PT ;  /* 0x000000140900720c */ /* 0x000fda0003f84070 */
[----:B------:R-:W-:-:S05]  /*0e20*/  @!P4 IMAD.IADD R20, R20, 0x1, -R9 ;  /* 0x000000011414c824 */ /* 0x000fca00078e0a09 */
[----:B------:R-:W-:Y:S01]  /*0e30*/  ISETP.GT.U32.AND P4, PT, R9, R20, PT ;  /* 0x000000140900720c */ /* 0x000fe20003f84070 */
[----:B-1----:R-:W-:-:S12]  /*0e40*/  IMAD.WIDE R12, R13, 0x4, R14 ;  /* 0x000000040d0c7825 */ /* 0x002fd800078e020e */
[----:B------:R-:W-:-:S05]  /*0e50*/  @!P4 IMAD.IADD R20, R20, 0x1, -R9 ;  /* 0x000000011414c824 */ /* 0x000fca00078e0a09 */
[----:B------:R-:W-:-:S04]  /*0e60*/  @!P5 IADD3 R20, PT, PT, -R20, RZ, RZ ;  /* 0x000000ff1414d210 */ /* 0x000fc80007ffe1ff */
[----:B------:R-:W-:-:S05]  /*0e70*/  SEL R23, R19, R20, !P3 ;  /* 0x0000001413177207 */ /* 0x000fca0005800000 */
[----:B------:R-:W-:-:S04]  /*0e80*/  IMAD.IADD R23, R6, 0x1, R23 ;  /* 0x0000000106177824 */ /* 0x000fc800078e0217 */
[----:B------:R-:W-:Y:S01]  /*0e90*/  IMAD.WIDE R14, R23, 0x4, R10 ;  /* 0x00000004170e7825 */ /* 0x000fe200078e020a */
[----:B------:R-:W-:Y:S01]  /*0ea0*/  IADD3 R20, PT, PT, R16, 0x2, RZ ;  /* 0x0000000210147810 */ /* 0x000fe20007ffe0ff */
[----:B--2---:R0:W-:Y:S04]  /*0eb0*/  STG.E desc[UR8][R12.64], R21 ;  /* 0x000000150c007986 */ /* 0x0041e8000c101908 */
[----:B------:R1:W2:Y:S01]  /*0ec0*/  LDG.E R23, desc[UR8][R14.64] ;  /* 0x000000080e177981 */ /* 0x0002a2000c1e1900 */
        /* <DEDUP_REMOVED lines=9> */
[----:B-1----:R-:W-:-:S05]  /*0f60*/  SEL R15, R19, R22, !P3 ;  /* 0x00000016130f7207 */ /* 0x002fca0005800000 */
[----:B------:R-:W-:-:S04]  /*0f70*/  IMAD.IADD R15, R6, 0x1, R15 ;  /* 0x00000001060f7824 */ /* 0x000fc800078e020f */
[----:B------:R-:W-:-:S04]  /*0f80*/  IMAD.WIDE R14, R15, 0x4, R10 ;  /* 0x000000040f0e7825 */ /* 0x000fc800078e020a */
[----:B------:R-:W-:Y:S01]  /*0f90*/  VIADD R20, R16, 0x3 ;  /* 0x0000000310147836 */ /* 0x000fe20000000000 */
[----:B--2---:R0:W-:Y:S04]  /*0fa0*/  STG.E desc[UR8][R12.64+0x4], R23 ;  /* 0x000004170c007986 */ /* 0x0041e8000c101908 */
[----:B------:R-:W2:Y:S01]  /*0fb0*/  LDG.E R15, desc[UR8][R14.64] ;  /* 0x000000080e0f7981 */ /* 0x000ea2000c1e1900 */
        /* <DEDUP_REMOVED lines=10> */
[----:B------:R-:W-:-:S05]  /*1060*/  IADD3 R19, PT, PT, R6, R19, RZ ;  /* 0x0000001306137210 */ /* 0x000fca0007ffe0ff */
[----:B------:R-:W-:Y:S01]  /*1070*/  IMAD.WIDE R10, R19, 0x4, R10 ;  /* 0x00000004130a7825 */ /* 0x000fe200078e020a */
[----:B--2---:R0:W-:Y:S05]  /*1080*/  STG.E desc[UR8][R12.64+0x8], R15 ;  /* 0x0000080f0c007986 */ /* 0x0041ea000c101908 */
[----:B------:R-:W2:Y:S01]  /*1090*/  LDG.E R11, desc[UR8][R10.64] ;  /* 0x000000080a0b7981 */ /* 0x000ea2000c1e1900 */
[----:B------:R-:W-:-:S03]  /*10a0*/  VIADD R16, R16, 0x4 ;  /* 0x0000000410107836 */ /* 0x000fc60000000000 */
[----:B--2---:R0:W-:Y:S04]  /*10b0*/  STG.E desc[UR8][R12.64+0xc], R11 ;  /* 0x00000c0b0c007986 */ /* 0x0041e8000c101908 */
.L_x_337:
[----:B------:R-:W-:Y:S05]  /*10c0*/  @!P2 BRA `(.L_x_336) ;  /* 0x000000040054a947 */ /* 0x000fea0003800000 */
[----:B------:R-:W2:Y:S01]  /*10d0*/  LDCU UR6, c[0x0][0x388] ;  /* 0x00007100ff0677ac */ /* 0x000ea20008000800 */
[----:B------:R-:W-:Y:S01]  /*10e0*/  ISETP.NE.AND P2, PT, R3, 0x1, PT ;  /* 0x000000010300780c */ /* 0x000fe20003f45270 */
[----:B--2---:R-:W-:-:S12]  /*10f0*/  ULOP3.LUT UP0, URZ, UR6, 0x1, URZ, 0xc0, !UPT ;  /* 0x0000000106ff7892 */ /* 0x004fd8000f80c0ff */
[----:B------:R-:W-:Y:S05]  /*1100*/  @!P2 BRA `(.L_x_338) ;  /* 0x0000000000c0a947 */ /* 0x000fea0003800000 */
[-C--:B------:R-:W-:Y:S02]  /*1110*/  IABS R9, R8.reuse ;  /* 0x0000000800097213 */ /* 0x080fe40000000000 */
[-C--:B01----:R-:W-:Y:S02]  /*1120*/  IABS R15, R8.reuse ;  /* 0x00000008000f7213 */ /* 0x083fe40000000000 */
[----:B------:R-:W0:Y:S01]  /*1130*/  I2F.RP R12, R9 ;  /* 0x00000009000c7306 */ /* 0x000e220000209400 */
[----:B------:R-:W-:Y:S02]  /*1140*/  ISETP.GE.AND P3, PT, R16, RZ, PT ;  /* 0x000000ff1000720c */ /* 0x000fe40003f66270 */
[----:B------:R-:W-:Y:S01]  /*1150*/  IMAD.MOV R18, RZ, RZ, -R15 ;  /* 0x000000ffff127224 */ /* 0x000fe200078e0a0f */
[----:B------:R-:W-:-:S04]  /*1160*/  LOP3.LUT R19, RZ, R8, RZ, 0x33, !PT ;  /* 0x00000008ff137212 */ /* 0x000fc800078e33ff */
[----:B0-----:R-:W0:Y:S02]  /*1170*/  MUFU.RCP R12, R12 ;  /* 0x0000000c000c7308 */ /* 0x001e240000001000 */
[----:B0-----:R-:W-:Y:S01]  /*1180*/  VIADD R10, R12, 0xffffffe ;  /* 0x0ffffffe0c0a7836 */ /* 0x001fe20000000000 */
[----:B------:R-:W-:-:S05]  /*1190*/  IABS R12, R16 ;  /* 0x00000010000c7213 */ /* 0x000fca0000000000 */
[----:B------:R0:W1:Y:S02]  /*11a0*/  F2I.FTZ.U32.TRUNC.NTZ R11, R10 ;  /* 0x0000000a000b7305 */ /* 0x000064000021f000 */
[----:B0-----:R-:W-:Y:S01]  /*11b0*/  IMAD.MOV.U32 R10, RZ, RZ, RZ ;  /* 0x000000ffff0a7224 */ /* 0x001fe200078e00ff */
[----:B-1----:R-:W-:-:S05]  /*11c0*/  IADD3 R14, PT, PT, RZ, -R11, RZ ;  /* 0x8000000bff0e7210 */ /* 0x002fca0007ffe0ff */
[----:B------:R-:W-:-:S04]  /*11d0*/  IMAD R13, R14, R9, RZ ;  /* 0x000000090e0d7224 */ /* 0x000fc800078e02ff */
[----:B------:R-:W-:-:S06]  /*11e0*/  IMAD.HI.U32 R17, R11, R13, R10 ;  /* 0x0000000d0b117227 */ /* 0x000fcc00078e000a */
[----:B------:R-:W-:-:S04]  /*11f0*/  IMAD.HI.U32 R11, R17, R12, RZ ;  /* 0x0000000c110b7227 */ /* 0x000fc800078e00ff */
[----:B------:R-:W-:Y:S02]  /*1200*/  IMAD R12, R11, R18, R12 ;  /* 0x000000120b0c7224 */ /* 0x000fe400078e020c */
[----:B------:R-:W0:Y:S03]  /*1210*/  LDC.64 R10, c[0x0][0x390] ;  /* 0x0000e400ff0a7b82 */ /* 0x000e260000000a00 */
[----:B------:R-:W-:-:S13]  /*1220*/  ISETP.GT.U32.AND P2, PT, R9, R12, PT ;  /* 0x0000000c0900720c */ /* 0x000fda0003f44070 */
[----:B------:R-:W-:-:S04]  /*1230*/  @!P2 IADD3 R12, PT, PT, R12, -R9, RZ ;  /* 0x800000090c0ca210 */ /* 0x000fc80007ffe0ff */
[----:B------:R-:W-:-:S13]  /*1240*/  ISETP.GT.U32.AND P2, PT, R9, R12, PT ;  /* 0x0000000c0900720c */ /* 0x000fda0003f44070 */
[----:B------:R-:W-:Y:S01]  /*1250*/  @!P2 IMAD.IADD R12, R12, 0x1, -R9 ;  /* 0x000000010c0ca824 */ /* 0x000fe200078e0a09 */
[----:B------:R-:W-:-:S03]  /*1260*/  ISETP.NE.AND P2, PT, R8, RZ, PT ;  /* 0x000000ff0800720c */ /* 0x000fc60003f45270 */
[----:B------:R-:W-:-:S05]  /*1270*/  @!P3 IMAD.MOV R12, RZ, RZ, -R12 ;  /* 0x000000ffff0cb224 */ /* 0x000fca00078e0a0c */
[----:B------:R-:W-:-:S04]  /*1280*/  SEL R13, R19, R12, !P2 ;  /* 0x0000000c130d7207 */ /* 0x000fc80005000000 */
[----:B------:R-:W-:-:S05]  /*1290*/  IADD3 R13, PT, PT, R6, R13, RZ ;  /* 0x0000000d060d7210 */ /* 0x000fca0007ffe0ff */
[----:B0-----:R-:W-:-:S06]  /*12a0*/  IMAD.WIDE R14, R13, 0x4, R10 ;  /* 0x000000040d0e7825 */ /* 0x001fcc00078e020a */
[----:B------:R-:W2:Y:S01]  /*12b0*/  LDG.E R15, desc[UR8][R14.64] ;  /* 0x000000080e0f7981 */ /* 0x000ea2000c1e1900 */
[----:B------:R-:W-:-:S05]  /*12c0*/  VIADD R12, R16, 0x1 ;  /* 0x00000001100c7836 */ /* 0x000fca0000000000 */
[----:B------:R-:W-:Y:S02]  /*12d0*/  IABS R13, R12 ;  /* 0x0000000c000d7213 */ /* 0x000fe40000000000 */
[----:B------:R-:W-:-:S03]  /*12e0*/  ISETP.GE.AND P4, PT, R12, RZ, PT ;  /* 0x000000ff0c00720c */ /* 0x000fc60003f86270 */
[----:B------:R-:W-:-:S04]  /*12f0*/  IMAD.HI.U32 R17, R17, R13, RZ ;  /* 0x0000000d11117227 */ /* 0x000fc800078e00ff */
[----:B------:R-:W-:Y:S01]  /*1300*/  IMAD R18, R17, R18, R13 ;  /* 0x0000001211127224 */ /* 0x000fe200078e020d */
[----:B------:R-:W-:Y:S01]  /*1310*/  IADD3 R17, PT, PT, R7, R16, RZ ;  /* 0x0000001007117210 */ /* 0x000fe20007ffe0ff */
[----:B------:R-:W0:Y:S03]  /*1320*/  LDC.64 R12, c[0x0][0x3a0] ;  /* 0x0000e800ff0c7b82 */ /* 0x000e260000000a00 */
[----:B------:R-:W-:-:S13]  /*1330*/  ISETP.GT.U32.AND P3, PT, R9, R18, PT ;  /* 0x000000120900720c */ /* 0x000fda0003f64070 */
[----:B------:R-:W-:-:S05]  /*1340*/  @!P3 IMAD.IADD R18, R18, 0x1, -R9 ;  /* 0x000000011212b824 */ /* 0x000fca00078e0a09 */
[----:B------:R-:W-:Y:S01]  /*1350*/  ISETP.GT.U32.AND P3, PT, R9, R18, PT ;  /* 0x000000120900720c */ /* 0x000fe20003f64070 */
[----:B0-----:R-:W-:-:S12]  /*1360*/  IMAD.WIDE R12, R17, 0x4, R12 ;  /* 0x00000004110c7825 */ /* 0x001fd800078e020c */
[----:B------:R-:W-:-:S05]  /*1370*/  @!P3 IADD3 R18, PT, PT, R18, -R9, RZ ;  /* 0x800000091212b210 */ /* 0x000fca0007ffe0ff */
[----:B------:R-:W-:-:S04]  /*1380*/  IMAD.MOV.U32 R9, RZ, RZ, R18 ;  /* 0x000000ffff097224 */ /* 0x000fc800078e0012 */
[----:B------:R-:W-:-:S05]  /*1390*/  @!P4 IMAD.MOV R9, RZ, RZ, -R9 ;  /* 0x000000ffff09c224 */ /* 0x000fca00078e0a09 */
[----:B------:R-:W-:-:S05]  /*13a0*/  SEL R9, R19, R9, !P2 ;  /* 0x0000000913097207 */ /* 0x000fca0005000000 */
[----:B------:R-:W-:-:S04]  /*13b0*/  IMAD.IADD R9, R6, 0x1, R9 ;  /* 0x0000000106097824 */ /* 0x000fc800078e0209 */
[----:B------:R-:W-:Y:S01]  /*13c0*/  IMAD.WIDE R10, R9, 0x4, R10 ;  /* 0x00000004090a7825 */ /* 0x000fe200078e020a */
[----:B--2---:R2:W-:Y:S05]  /*13d0*/  STG.E desc[UR8][R12.64], R15 ;  /* 0x0000000f0c007986 */ /* 0x0045ea000c101908 */
[----:B------:R-:W3:Y:S01]  /*13e0*/  LDG.E R11, desc[UR8][R10.64] ;  /* 0x000000080a0b7981 */ /* 0x000ee2000c1e1900 */
[----:B------:R-:W-:-:S03]  /*13f0*/  VIADD R16, R16, 0x2 ;  /* 0x0000000210107836 */ /* 0x000fc60000000000 */
[----:B---3--:R2:W-:Y:S04]  /*1400*/  STG.E desc[UR8][R12.64+0x4], R11 ;  /* 0x0000040b0c007986 */ /* 0x0085e8000c101908 */
.L_x_338:
[----:B------:R-:W-:Y:S05]  /*1410*/  BRA.U !UP0, `(.L_x_336) ;  /* 0x0000000108807547 */ /* 0x000fea000b800000 */
[-C--:B0-2---:R-:W-:Y:S02]  /*1420*/  IABS R12, R8.reuse ;  /* 0x00000008000c7213 */ /* 0x085fe40000000000 */
[----:B------:R-:W-:Y:S02]  /*1430*/  IABS R10, R8 ;  /* 0x00000008000a7213 */ /* 0x000fe40000000000 */
[----:B------:R-:W0:Y:S01]  /*1440*/  I2F.RP R9, R12 ;  /* 0x0000000c00097306 */ /* 0x000e220000209400 */
[----:B-1----:R-:W-:Y:S02]  /*1450*/  IABS R14, R16 ;  /* 0x00000010000e7213 */ /* 0x002fe40000000000 */
[----:B------:R-:W-:Y:S02]  /*1460*/  IMAD.MOV R15, RZ, RZ, -R10 ;  /* 0x000000ffff0f7224 */ /* 0x000fe400078e0a0a */
[----:B------:R-:W-:Y:S01]  /*1470*/  HFMA2 R10, -RZ, RZ, 0, 0 ;  /* 0x00000000ff0a7431 */ /* 0x000fe200000001ff */
[----:B------:R-:W-:-:S02]  /*1480*/  ISETP.GE.AND P3, PT, R16, RZ, PT ;  /* 0x000000ff1000720c */ /* 0x000fc40003f66270 */
[----:B------:R-:W-:Y:S01]  /*1490*/  ISETP.NE.AND P4, PT, R8, RZ, PT ;  /* 0x000000ff0800720c */ /* 0x000fe20003f85270 */
[----:B0-----:R-:W0:Y:S02]  /*14a0*/  MUFU.RCP R9, R9 ;  /* 0x0000000900097308 */ /* 0x001e240000001000 */
[----:B0-----:R-:W-:-:S06]  /*14b0*/  IADD3 R11, PT, PT, R9, 0xffffffe, RZ ;  /* 0x0ffffffe090b7810 */ /* 0x001fcc0007ffe0ff */
[----:B------:R-:W0:Y:S02]  /*14c0*/  F2I.FTZ.U32.TRUNC.NTZ R11, R11 ;  /* 0x0000000b000b7305 */ /* 0x000e24000021f000 */
[----:B0-----:R-:W-:-:S04]  /*14d0*/  IMAD.MOV R13, RZ, RZ, -R11 ;  /* 0x000000ffff0d7224 */ /* 0x001fc800078e0a0b */
[----:B------:R-:W-:-:S04]  /*14e0*/  IMAD R13, R13, R12, RZ ;  /* 0x0000000c0d0d7224 */ /* 0x000fc800078e02ff */
[----:B------:R-:W-:-:S04]  /*14f0*/  IMAD.HI.U32 R13, R11, R13, R10 ;  /* 0x0000000d0b0d7227 */ /* 0x000fc800078e000a */
[----:B------:R-:W-:Y:S02]  /*1500*/  IMAD.MOV.U32 R10, RZ, RZ, R14 ;  /* 0x000000ffff0a7224 */ /* 0x000fe400078e000e */
[----:B------:R-:W-:Y:S02]  /*1510*/  IMAD.MOV.U32 R14, RZ, RZ, R15 ;  /* 0x000000ffff0e7224 */ /* 0x000fe400078e000f */
[----:B------:R-:W-:-:S04]  /*1520*/  IMAD.HI.U32 R9, R13, R10, RZ ;  /* 0x0000000a0d097227 */ /* 0x000fc800078e00ff */
[----:B------:R-:W-:Y:S02]  /*1530*/  IMAD R9, R9, R14, R10 ;  /* 0x0000000e09097224 */ /* 0x000fe400078e020a */
[----:B------:R-:W0:Y:S03]  /*1540*/  LDC.64 R10, c[0x0][0x390] ;  /* 0x0000e400ff0a7b82 */ /* 0x000e260000000a00 */
[----:B------:R-:W-:-:S13]  /*1550*/  ISETP.GT.U32.AND P2, PT, R12, R9, PT ;  /* 0x000000090c00720c */ /* 0x000fda0003f44070 */
[----:B------:R-:W-:-:S04]  /*1560*/  @!P2 IADD3 R9, PT, PT, R9, -R12, RZ ;  /* 0x8000000c0909a210 */ /* 0x000fc80007ffe0ff */
[----:B------:R-:W-:-:S13]  /*1570*/  ISETP.GT.U32.AND P2, PT, R12, R9, PT ;  /* 0x000000090c00720c */ /* 0x000fda0003f44070 */
[----:B------:R-:W-:-:S04]  /*1580*/  @!P2 IMAD.IADD R9, R9, 0x1, -R12 ;  /* 0x000000010909a824 */ /* 0x000fc800078e0a0c */
[----:B------:R-:W-:Y:S01]  /*1590*/  @!P3 IMAD.MOV R9, RZ, RZ, -R9 ;  /* 0x000000ffff09b224 */ /* 0x000fe200078e0a09 */
[----:B------:R-:W-:-:S04]  /*15a0*/  @!P4 LOP3.LUT R9, RZ, R8, RZ, 0x33, !PT ;  /* 0x00000008ff09c212 */ /* 0x000fc800078e33ff */
[----:B------:R-:W-:-:S05]  /*15b0*/  IADD3 R9, PT, PT, R6, R9, RZ ;  /* 0x0000000906097210 */ /* 0x000fca0007ffe0ff */
[----:B0-----:R-:W-:Y:S02]  /*15c0*/  IMAD.WIDE R8, R9, 0x4, R10 ;  /* 0x0000000409087825 */ /* 0x001fe400078e020a */
[----:B------:R-:W0:Y:S04]  /*15d0*/  LDC.64 R10, c[0x0][0x3a0] ;  /* 0x0000e800ff0a7b82 */ /* 0x000e280000000a00 */
[----:B------:R-:W2:Y:S01]  /*15e0*/  LDG.E R9, desc[UR8][R8.64] ;  /* 0x0000000808097981 */ /* 0x000ea2000c1e1900 */
[----:B------:R-:W-:-:S04]  /*15f0*/  IMAD.IADD R7, R7, 0x1, R16 ;  /* 0x0000000107077824 */ /* 0x000fc800078e0210 */
[----:B0-----:R-:W-:-:S05]  /*1600*/  IMAD.WIDE R6, R7, 0x4, R10 ;  /* 0x0000000407067825 */ /* 0x001fca00078e020a */
[----:B--2---:R3:W-:Y:S02]  /*1610*/  STG.E desc[UR8][R6.64], R9 ;  /* 0x0000000906007986 */ /* 0x0047e4000c101908 */
.L_x_336:
[----:B------:R-:W-:Y:S05]  /*1620*/  @!P1 BRA `(.L_x_339) ;  /* 0xffffffe800c09947 */ /* 0x000fea000383ffff */
[----:B------:R-:W-:Y:S05]  /*1630*/  EXIT ;  /* 0x000000000000794d */ /* 0x000fea0003800000 */
.L_x_340:
        /* <DEDUP_REMOVED lines=12> */
.L_x_450:


//--------------------- .text._Z15sec_top_k_cuda_iiPfPiS_S_ --------------------------
	.section	.text._Z15sec_top_k_cuda_iiPfPiS_S_,"ax",@progbits
	.align	128
        .global         _Z15sec_top_k_cuda_iiPfPiS_S_
        .type           _Z15sec_top_k_cuda_iiPfPiS_S_,@function
        .size           _Z15sec_top_k_cuda_iiPfPiS_S_,(.L_x_451 - _Z15sec_top_k_cuda_iiPfPiS_S_)
        .other          _Z15sec_top_k_cuda_iiPfPiS_S_,@"STO_CUDA_ENTRY STV_DEFAULT"
_Z15sec_top_k_cuda_iiPfPiS_S_:
.text._Z15sec_top_k_cuda_iiPfPiS_S_:
        /* <DEDUP_REMOVED lines=11> */
[----:B------:R-:W-:-:S07]  /*00b0*/  IMAD.U32 R23, RZ, RZ, UR6 ;  /* 0x00000006ff177e24 */ /* 0x000fce000f8e00ff */
.L_x_429:
[----:B-1234-:R-:W1:Y:S02]  /*00c0*/  LDC.64 R6, c[0x0][0x390] ;  /* 0x0000e400ff067b82 */ /* 0x01ee640000000a00 */
[----:B-1----:R-:W-:-:S05]  /*00d0*/  IMAD.WIDE R6, R23, 0x4, R6 ;  /* 0x0000000417067825 */ /* 0x002fca00078e0206 */
        /* <DEDUP_REMOVED lines=9> */
[----:B------:R-:W-:-:S03]  /*0170*/  SHF.R.S32.HI R29, RZ, 0x1f, R22 ;  /* 0x0000001fff1d7819 */ /* 0x000fc60000011416 */
[----:B---3--:R-:W-:-:S03]  /*0180*/  IMAD.WIDE R24, R19, 0x4, -R24 ;  /* 0x0000000413187825 */ /* 0x008fc600078e0a18 */
[C---:B------:R-:W-:Y:S02]  /*0190*/  ISETP.NE.U32.AND P0, PT, R24.reuse, RZ, PT ;  /* 0x000000ff1800720c */ /* 0x040fe40003f05070 */
[--C-:B------:R-:W-:Y:S02]  /*01a0*/  SHF.R.S64 R28, R24, 0x2, R25.reuse ;  /* 0x00000002181c7819 */ /* 0x100fe40000001019 */
[----:B------:R-:W-:Y:S02]  /*01b0*/  ISETP.NE.AND.EX P0, PT, R25, RZ, PT, P0 ;  /* 0x000000ff1900720c */ /* 0x000fe40003f05300 */
[----:B------:R-:W-:-:S11]  /*01c0*/  SHF.R.S32.HI R30, RZ, 0x2, R25 ;  /* 0x00000002ff1e7819 */ /* 0x000fd60000011419 */
[----:B------:R-:W-:Y:S05]  /*01d0*/  @!P0 BRA `(.L_x_342) ;  /* 0x0000000000548947 */ /* 0x000fea0003800000 */
[----:B------:R-:W-:Y:S01]  /*01e0*/  MOV R26, 0x180 ;  /* 0x00000180001a7802 */ /* 0x000fe20000000f00 */
[----:B------:R-:W-:Y:S02]  /*01f0*/  IMAD.MOV.U32 R4, RZ, RZ, R24 ;  /* 0x000000ffff047224 */ /* 0x000fe400078e0018 */
[----:B------:R-:W-:Y:S01]  /*0200*/  IMAD.MOV.U32 R5, RZ, RZ, R25 ;  /* 0x000000ffff057224 */ /* 0x000fe200078e0019 */
[----:B------:R0:W1:Y:S06]  /*0210*/  LDC.64 R6, c[0x4][R26] ;  /* 0x010000001a067b82 */ /* 0x00006c0000000a00 */
[----:B------:R-:W-:-:S07]  /*0220*/  LEPC R20, `(.L_x_343) ;  /* 0x000000001014794e */ /* 0x000fce0000000000 */
[----:B01----:R-:W-:Y:S05]  /*0230*/  CALL.ABS.NOINC R6 ;  /* 0x0000000006007343 */ /* 0x003fea0003c00000 */
.L_x_343:
        /* <DEDUP_REMOVED lines=10> */
.L_x_345:
[----:B------:R-:W-:-:S04]  /*02e0*/  ISETP.NE.U32.AND P0, PT, R4, RZ, PT ;  /* 0x000000ff0400720c */ /* 0x000fc80003f05070 */
[----:B------:R-:W-:-:S13]  /*02f0*/  ISETP.NE.AND.EX P0, PT, R5, RZ, PT, P0 ;  /* 0x000000ff0500720c */ /* 0x000fda0003f05300 */
[----:B------:R-:W-:Y:S05]  /*0300*/  @!P0 BRA `(.L_x_346) ;  /* 0x0000005400408947 */ /* 0x000fea0003800000 */
[----:B------:R-:W-:Y:S02]  /*0310*/  IMAD.MOV.U32 R42, RZ, RZ, R28 ;  /* 0x000000ffff2a7224 */ /* 0x000fe400078e001c */
[----:B------:R-:W-:-:S07]  /*0320*/  IMAD.MOV.U32 R41, RZ, RZ, R30 ;  /* 0x000000ffff297224 */ /* 0x000fce00078e001e */
.L_x_342:
[----:B------:R-:W-:Y:S05]  /*0330*/  BSYNC.RECONVERGENT B6 ;  /* 0x0000000000067941 */ /* 0x000fea0003800200 */
.L_x_341:
[----:B------:R-:W0:Y:S01]  /*0340*/  LDCU.64 UR4, c[0x0][0x388] ;  /* 0x00007100ff0477ac */ /* 0x000e220008000a00 */
[----:B------:R-:W-:Y:S01]  /*0350*/  ISETP.GT.AND P0, PT, R19, R22, PT ;  /* 0x000000161300720c */ /* 0x000fe20003f04270 */
[----:B------:R-:W-:Y:S01]  /*0360*/  IMAD.SHL.U32 R0, R22, 0x4, RZ ;  /* 0x0000000416007824 */ /* 0x000fe200078e00ff */
[----:B------:R-:W-:Y:S01]  /*0370*/  BSSY.RECONVERGENT B2, `(.L_x_347) ;  /* 0x00001d5000027945 */ /* 0x000fe20003800200 */
[----:B------:R-:W1:Y:S03]  /*0380*/  LDCU.64 UR6, c[0x0][0x398] ;  /* 0x00007300ff0677ac */ /* 0x000e660008000a00 */
[C---:B0-----:R-:W-:Y:S02]  /*0390*/  IADD3 R26, P1, PT, R0.reuse, UR4, RZ ;  /* 0x00000004001a7c10 */ /* 0x041fe4000ff3e0ff */
[----:B-1----:R-:W-:Y:S02]  /*03a0*/  IADD3 R6, P2, PT, R0, UR6, RZ ;  /* 0x0000000600067c10 */ /* 0x002fe4000ff5e0ff */
[----:B------:R-:W-:-:S04]  /*03b0*/  SHF.L.U64.HI R0, R22, 0x2, R29 ;  /* 0x0000000216007819 */ /* 0x000fc8000001021d */
[C---:B------:R-:W-:Y:S02]  /*03c0*/  IADD3.X R3, PT, PT, R0.reuse, UR5, RZ, P1, !PT ;  /* 0x0000000500037c10 */ /* 0x040fe40008ffe4ff */
[----:B------:R-:W-:Y:S01]  /*03d0*/  IADD3.X R8, PT, PT, R0, UR7, RZ, P2, !PT ;  /* 0x0000000700087c10 */ /* 0x000fe200097fe4ff */
[----:B------:R-:W-:Y:S06]  /*03e0*/  @!P0 BRA `(.L_x_348) ;  /* 0x0000001c00348947 */ /* 0x000fec0003800000 */
[----:B------:R-:W-:Y:S02]  /*03f0*/  IMAD.MOV.U32 R0, RZ, RZ, R26 ;  /* 0x000000ffff007224 */ /* 0x000fe400078e001a */
[----:B------:R-:W-:Y:S02]  /*0400*/  IMAD.MOV.U32 R27, RZ, RZ, R3 ;  /* 0x000000ffff1b7224 */ /* 0x000fe400078e0003 */
[----:B------:R-:W-:Y:S02]  /*0410*/  IMAD.MOV.U32 R7, RZ, RZ, R6 ;  /* 0x000000ffff077224 */ /* 0x000fe400078e0006 */
[----:B------:R-:W-:-:S07]  /*0420*/  IMAD.MOV.U32 R9, RZ, RZ, R8 ;  /* 0x000000ffff097224 */ /* 0x000fce00078e0008 */
.L_x_380:
[----:B------:R-:W0:Y:S01]  /*0430*/  LDCU.64 UR4, c[0x0][0x388] ;  /* 0x00007100ff0477ac */ /* 0x000e220008000a00 */
[----:B------:R-:W-:Y:S01]  /*0440*/  IADD3 R11, P0, PT, R0, 0x80, RZ ;  /* 0x00000080000b7810 */ /* 0x000fe20007f1e0ff */
[----:B------:R-:W-:Y:S01]  /*0450*/  BSSY.RECONVERGENT B1, `(.L_x_349) ;  /* 0x00001b7000017945 */ /* 0x000fe20003800200 */
[----:B------:R-:W-:-:S03]  /*0460*/  SHF.R.S32.HI R10, RZ, 0x1f, R19 ;  /* 0x0000001fff0a7819 */ /* 0x000fc60000011413 */
[----:B------:R-:W-:Y:S01]  /*0470*/  IMAD.X R12, RZ, RZ, R3, P0 ;  /* 0x000000ffff0c7224 */ /* 0x000fe200000e0603 */
[----:B0-----:R-:W-:-:S04]  /*0480*/  LEA R14, P1, R19, UR4, 0x2 ;  /* 0x00000004130e7c11 */ /* 0x001fc8000f8210ff */
[----:B------:R-:W-:Y:S02]  /*0490*/  LEA.HI.X R15, R19, UR5, R10, 0x2, P1 ;  /* 0x00000005130f7c11 */ /* 0x000fe400088f140a */
[----:B------:R-:W-:Y:S02]  /*04a0*/  ISETP.LT.U32.AND P0, PT, R11, R14, PT ;  /* 0x0000000e0b00720c */ /* 0x000fe40003f01070 */
[----:B------:R-:W-:Y:S02]  /*04b0*/  IADD3 R10, P1, PT, R0, 0x4, RZ ;  /* 0x00000004000a7810 */ /* 0x000fe40007f3e0ff */
[----:B------:R-:W-:-:S04]  /*04c0*/  ISETP.LT.U32.AND.EX P0, PT, R12, R15, PT, P0 ;  /* 0x0000000f0c00720c */ /* 0x000fc80003f01100 */
[----:B------:R-:W-:Y:S01]  /*04d0*/  SEL R13, R11, R14, P0 ;  /* 0x0000000e0b0d7207 */ /* 0x000fe20000000000 */
[----:B------:R-:W-:Y:S01]  /*04e0*/  IMAD.X R11, RZ, RZ, R3, P1 ;  /* 0x000000ffff0b7224 */ /* 0x000fe200008e0603 */
[----:B------:R-:W-:Y:S02]  /*04f0*/  SEL R12, R12, R15, P0 ;  /* 0x0000000f0c0c7207 */ /* 0x000fe40000000000 */
[----:B------:R-:W-:-:S04]  /*0500*/  ISETP.NE.U32.AND P0, PT, R10, R13, PT ;  /* 0x0000000d0a00720c */ /* 0x000fc80003f05070 */
[----:B------:R-:W-:-:S13]  /*0510*/  ISETP.NE.AND.EX P0, PT, R11, R12, PT, P0 ;  /* 0x0000000c0b00720c */ /* 0x000fda0003f05300 */
[----:B------:R-:W-:Y:S05]  /*0520*/  @!P0 BRA `(.L_x_350) ;  /* 0x0000001800a48947 */ /* 0x000fea0003800000 */
[----:B------:R-:W-:Y:S01]  /*0530*/  CS2R R12, SRZ ;  /* 0x00000000000c7805 */ /* 0x000fe2000001ff00 */
[--C-:B------:R-:W-:Y:S02]  /*0540*/  IMAD.MOV.U32 R30, RZ, RZ, R26.reuse ;  /* 0x000000ffff1e7224 */ /* 0x100fe400078e001a */
[--C-:B------:R-:W-:Y:S02]  /*0550*/  IMAD.MOV.U32 R31, RZ, RZ, R27.reuse ;  /* 0x000000ffff1f7224 */ /* 0x100fe400078e001b */
[----:B------:R-:W-:Y:S02]  /*0560*/  IMAD.MOV.U32 R43, RZ, RZ, R26 ;  /* 0x000000ffff2b7224 */ /* 0x000fe400078e001a */
[----:B------:R-:W-:Y:S02]  /*0570*/  IMAD.MOV.U32 R40, RZ, RZ, R27 ;  /* 0x000000ffff287224 */ /* 0x000fe400078e001b */
[----:B------:R-:W-:Y:S02]  /*0580*/  IMAD.MOV.U32 R39, RZ, RZ, R6 ;  /* 0x000000ffff277224 */ /* 0x000fe400078e0006 */
[----:B------:R-:W-:-:S02]  /*0590*/  IMAD.MOV.U32 R38, RZ, RZ, R8 ;  /* 0x000000ffff267224 */ /* 0x000fc400078e0008 */
[----:B------:R-:W-:Y:S02]  /*05a0*/  IMAD.MOV.U32 R14, RZ, RZ, R7 ;  /* 0x000000ffff0e7224 */ /* 0x000fe400078e0007 */
[----:B------:R-:W-:-:S07]  /*05b0*/  IMAD.MOV.U32 R25, RZ, RZ, R9 ;  /* 0x000000ffff197224 */ /* 0x000fce00078e0009 */
.L_x_379:
[----:B------:R-:W-:Y:S01]  /*05c0*/  IMAD.MOV.U32 R28, RZ, RZ, R43 ;  /* 0x000000ffff1c7224 */ /* 0x000fe200078e002b */
[----:B------:R-:W2:Y:S01]  /*05d0*/  LDG.E R15, desc[UR36][R26.64] ;  /* 0x000000241a0f7981 */ /* 0x000ea2000c1e1900 */
[----:B------:R-:W-:-:S05]  /*05e0*/  IMAD.MOV.U32 R29, RZ, RZ, R40 ;  /* 0x000000ffff1d7224 */ /* 0x000fca00078e0028 */
[----:B------:R-:W2:Y:S01]  /*05f0*/  LDG.E R32, desc[UR36][R28.64+0x4] ;  /* 0x000004241c207981 */ /* 0x000ea2000c1e1900 */
[----:B------:R-:W-:-:S05]  /*0600*/  IMAD.MOV.U32 R24, RZ, RZ, R14 ;  /* 0x000000ffff187224 */ /* 0x000fca00078e000e */
[----:B------:R0:W5:Y:S01]  /*0610*/  LDG.E R33, desc[UR36][R24.64+0x4] ;  /* 0x0000042418217981 */ /* 0x000162000c1e1900 */
[----:B------:R-:W-:Y:S01]  /*0620*/  IADD3 R34, P1, PT, R30, 0x4, RZ ;  /* 0x000000041e227810 */ /* 0x000fe20007f3e0ff */
[----:B------:R-:W-:Y:S01]  /*0630*/  BSSY.RECONVERGENT B0, `(.L_x_351) ;  /* 0x0000180000007945 */ /* 0x000fe20003800200 */
[----:B------:R-:W-:Y:S02]  /*0640*/  IADD3 R20, P2, PT, R43, 0x4, RZ ;  /* 0x000000042b147810 */ /* 0x000fe40007f5e0ff */
[----:B------:R-:W-:Y:S01]  /*0650*/  IADD3 R35, P3, PT, R39, 0x4, RZ ;  /* 0x0000000427237810 */ /* 0x000fe20007f7e0ff */
[----:B------:R-:W-:Y:S01]  /*0660*/  IMAD.X R36, RZ, RZ, R31, P1 ;  /* 0x000000ffff247224 */ /* 0x000fe200008e061f */
[----:B------:R-:W-:Y:S01]  /*0670*/  IADD3 R14, P4, PT, R24, 0x4, RZ ;  /* 0x00000004180e7810 */ /* 0x000fe20007f9e0ff */
[----:B------:R-:W-:Y:S02]  /*0680*/  IMAD.X R21, RZ, RZ, R40, P2 ;  /* 0x000000ffff157224 */ /* 0x000fe400010e0628 */
        /* <DEDUP_REMOVED lines=8> */
[----:B------:R-:W-:Y:S02]  /*0710*/  IMAD.MOV.U32 R44, RZ, RZ, R20 ;  /* 0x000000ffff2c7224 */ /* 0x000fe400078e0014 */
[----:B------:R-:W-:Y:S01]  /*0720*/  IMAD.MOV.U32 R45, RZ, RZ, R21 ;  /* 0x000000ffff2d7224 */ /* 0x000fe200078e0015 */
[----:B--2---:R-:W-:-:S13]  /*0730*/  FSETP.GEU.AND P0, PT, R32, R25, PT ;  /* 0x000000192000720b */ /* 0x004fda0003f0e000 */
[----:B------:R-:W-:Y:S05]  /*0740*/  @P0 BRA `(.L_x_354) ;  /* 0x0000000000540947 */ /* 0x000fea0003800000 */
[----:B------:R-:W-:-:S07]  /*0750*/  IMAD.MOV.U32 R31, RZ, RZ, R25 ;  /* 0x000000ffff1f7224 */ /* 0x000fce00078e0019 */
.L_x_355:
[----:B------:R-:W-:Y:S02]  /*0760*/  IMAD.MOV.U32 R24, RZ, RZ, R44 ;  /* 0x000000ffff187224 */ /* 0x000fe400078e002c */
[----:B------:R-:W-:Y:S02]  /*0770*/  IMAD.MOV.U32 R25, RZ, RZ, R45 ;  /* 0x000000ffff197224 */ /* 0x000fe400078e002d */
[----:B------:R-:W-:Y:S02]  /*0780*/  IMAD.MOV.U32 R28, RZ, RZ, R46 ;  /* 0x000000ffff1c7224 */ /* 0x000fe400078e002e */
[----:B------:R-:W-:Y:S01]  /*0790*/  IMAD.MOV.U32 R29, RZ, RZ, R47 ;  /* 0x000000ffff1d7224 */ /* 0x000fe200078e002f */
[----:B------:R0:W-:Y:S04]  /*07a0*/  STG.E desc[UR36][R24.64], R31 ;  /* 0x0000001f18007986 */ /* 0x0001e8000c101924 */
[----:B------:R-:W2:Y:S01]  /*07b0*/  LDG.E R39, desc[UR36][R28.64+-0x4] ;  /* 0xfffffc241c277981 */ /* 0x000ea2000c1e1900 */
[----:B0-----:R-:W-:-:S02]  /*07c0*/  IMAD.MOV.U32 R24, RZ, RZ, R43 ;  /* 0x000000ffff187224 */ /* 0x001fc400078e002b */
[--C-:B------:R-:W-:Y:S01]  /*07d0*/  IMAD.MOV.U32 R25, RZ, RZ, R40.reuse ;  /* 0x000000ffff197224 */ /* 0x100fe200078e0028 */
[----:B--2---:R0:W-:Y:S04]  /*07e0*/  STG.E desc[UR36][R28.64], R39 ;  /* 0x000000271c007986 */ /* 0x0041e8000c101924 */
[----:B------:R-:W2:Y:S01]  /*07f0*/  LDG.E R31, desc[UR36][R24.64+-0x4] ;  /* 0xfffffc24181f7981 */ /* 0x000ea2000c1e1900 */
[----:B------:R-:W-:Y:S01]  /*0800*/  IADD3 R46, P0, PT, R28, -0x4, RZ ;  /* 0xfffffffc1c2e7810 */ /* 0x000fe20007f1e0ff */
[----:B------:R-:W-:Y:S01]  /*0810*/  IMAD.MOV.U32 R44, RZ, RZ, R43 ;  /* 0x000000ffff2c7224 */ /* 0x000fe200078e002b */
[----:B------:R-:W-:Y:S01]  /*0820*/  IADD3 R30, P1, PT, R43, -0x4, RZ ;  /* 0xfffffffc2b1e7810 */ /* 0x000fe20007f3e0ff */
[----:B------:R-:W-:Y:S01]  /*0830*/  IMAD.MOV.U32 R45, RZ, RZ, R40 ;  /* 0x000000ffff2d7224 */ /* 0x000fe200078e0028 */
[----:B------:R-:W-:-:S02]  /*0840*/  IADD3.X R47, PT, PT, R29, -0x1, RZ, P0, !PT ;  /* 0xffffffff1d2f7810 */ /* 0x000fc400007fe4ff */
[----:B------:R-:W-:Y:S01]  /*0850*/  IADD3.X R38, PT, PT, R40, -0x1, RZ, P1, !PT ;  /* 0xffffffff28267810 */ /* 0x000fe20000ffe4ff */
[----:B------:R-:W-:-:S04]  /*0860*/  IMAD.MOV.U32 R43, RZ, RZ, R30 ;  /* 0x000000ffff2b7224 */ /* 0x000fc800078e001e */
[----:B------:R-:W-:Y:S01]  /*0870*/  IMAD.MOV.U32 R40, RZ, RZ, R38 ;  /* 0x000000ffff287224 */ /* 0x000fe200078e0026 */
[----:B--2---:R-:W-:-:S13]  /*0880*/  FSETP.GEU.AND P0, PT, R32, R31, PT ;  /* 0x0000001f2000720b */ /* 0x004fda0003f0e000 */
[----:B0-----:R-:W-:Y:S05]  /*0890*/  @!P0 BRA `(.L_x_355) ;  /* 0xfffffffc00b08947 */ /* 0x001fea000383ffff */
.L_x_354:
[----:B------:R-:W-:Y:S05]  /*08a0*/  BSYNC.RECONVERGENT B3 ;  /* 0x0000000000037941 */ /* 0x000fea0003800200 */
.L_x_353:
[----:B------:R-:W-:Y:S02]  /*08b0*/  IMAD.MOV.U32 R28, RZ, RZ, R44 ;  /* 0x000000ffff1c7224 */ /* 0x000fe400078e002c */
[----:B------:R-:W-:Y:S02]  /*08c0*/  IMAD.MOV.U32 R29, RZ, RZ, R45 ;  /* 0x000000ffff1d7224 */ /* 0x000fe400078e002d */
[----:B------:R-:W-:Y:S02]  /*08d0*/  IMAD.MOV.U32 R24, RZ, RZ, R46 ;  /* 0x000000ffff187224 */ /* 0x000fe400078e002e */
[----:B------:R-:W-:Y:S01]  /*08e0*/  IMAD.MOV.U32 R25, RZ, RZ, R47 ;  /* 0x000000ffff197224 */ /* 0x000fe200078e002f */
[----:B------:R0:W-:Y:S04]  /*08f0*/  STG.E desc[UR36][R28.64], R32 ;  /* 0x000000201c007986 */ /* 0x0001e8000c101924 */
[----:B-----5:R0:W-:Y:S01]  /*0900*/  STG.E desc[UR36][R24.64], R33 ;  /* 0x0000002118007986 */ /* 0x0201e2000c101924 */
[----:B------:R-:W-:Y:S05]  /*0910*/  BRA `(.L_x_356) ;  /* 0x0000001400447947 */ /* 0x000fea0003800000 */
.L_x_352:
        /* <DEDUP_REMOVED lines=40> */
.L_x_358:
[----:B------:R-:W-:Y:S05]  /*0ba0*/  BSYNC.RECONVERGENT B3 ;  /* 0x0000000000037941 */ /* 0x000fea0003800200 */
.L_x_357:
[----:B------:R-:W-:Y:S01]  /*0bb0*/  ISETP.GE.U32.AND P2, PT, R12, 0x3, PT ;  /* 0x000000030c00780c */ /* 0x000fe20003f46070 */
[----:B------:R-:W-:Y:S03]  /*0bc0*/  BSSY.RECONVERGENT B4, `(.L_x_359) ;  /* 0x000007f000047945 */ /* 0x000fe60003800200 */
[----:B------:R-:W-:-:S13]  /*0bd0*/  ISETP.GE.U32.AND.EX P2, PT, R13, RZ, PT, P2 ;  /* 0x000000ff0d00720c */ /* 0x000fda0003f46120 */
[----:B------:R-:W-:Y:S05]  /*0be0*/  @!P2 BRA `(.L_x_360) ;  /* 0x0000000400f0a947 */ /* 0x000fea0003800000 */
[----:B------:R-:W-:Y:S01]  /*0bf0*/  ISETP.GT.U32.AND P0, PT, R45, R0, PT ;  /* 0x000000002d00720c */ /* 0x000fe20003f04070 */
[----:B------:R-:W-:Y:S01]  /*0c00*/  BSSY.RELIABLE B3, `(.L_x_361) ;  /* 0x0000065000037945 */ /* 0x000fe20003800100 */
[----:B-1----:R-:W-:Y:S02]  /*0c10*/  IADD3 R28, P3, PT, R50, -0x8, RZ ;  /* 0xfffffff8321c7810 */ /* 0x002fe40007f7e0ff */
[----:B------:R-:W-:Y:S02]  /*0c20*/  ISETP.GT.AND.EX P0, PT, R46, R3, PT, P0 ;  /* 0x000000032e00720c */ /* 0x000fe40003f04300 */
[----:B------:R-:W-:Y:S02]  /*0c30*/  IADD3 R30, P4, PT, R49, -0x8, RZ ;  /* 0xfffffff8311e7810 */ /* 0x000fe40007f9e0ff */
        /* <DEDUP_REMOVED lines=13> */
.L_x_365:
        /* <DEDUP_REMOVED lines=45> */
.L_x_364:
[----:B------:R-:W-:Y:S05]  /*0fe0*/  BSYNC.RECONVERGENT B5 ;  /* 0x0000000000057941 */ /* 0x000fea0003800200 */
.L_x_363:
        /* <DEDUP_REMOVED lines=33> */
.L_x_367:
[----:B------:R-:W-:Y:S05]  /*1200*/  BSYNC.RECONVERGENT B5 ;  /* 0x0000000000057941 */ /* 0x000fea0003800200 */
.L_x_366:
[----:B------:R-:W-:-:S04]  /*1210*/  ISETP.NE.U32.AND P3, PT, R45, R0, PT ;  /* 0x000000002d00720c */ /* 0x000fc80003f65070 */
[----:B------:R-:W-:-:S13]  /*1220*/  ISETP.NE.OR.EX P0, PT, R46, R3, P0, P3 ;  /* 0x000000032e00720c */ /* 0x000fda0000705730 */
[----:B------:R-:W-:Y:S05]  /*1230*/  @!P0 BREAK.RELIABLE B3 ;  /* 0x0000000000038942 */ /* 0x000fea0003800100 */
[----:B------:R-:W-:Y:S05]  /*1240*/  @!P0 BRA `(.L_x_360) ;  /* 0x0000000000588947 */ /* 0x000fea0003800000 */
.L_x_362:
[----:B------:R-:W-:Y:S05]  /*1250*/  BSYNC.RELIABLE B3 ;  /* 0x0000000000037941 */ /* 0x000fea0003800100 */
.L_x_361:
        /* <DEDUP_REMOVED lines=21> */
.L_x_360:
[----:B------:R-:W-:Y:S05]  /*13b0*/  BSYNC.RECONVERGENT B4 ;  /* 0x0000000000047941 */ /* 0x000fea0003800200 */
.L_x_359:
[----:B-1----:R-:W-:Y:S01]  /*13c0*/  IADD3 R28, P0, PT, R24, 0x8, RZ ;  /* 0x00000008181c7810 */ /* 0x002fe20007f1e0ff */
[----:B------:R-:W-:Y:S01]  /*13d0*/  BSSY.RECONVERGENT B3, `(.L_x_368) ;  /* 0x0000026000037945 */ /* 0x000fe20003800200 */
[----:B------:R-:W-:Y:S02]  /*13e0*/  IMAD.MOV.U32 R45, RZ, RZ, R35 ;  /* 0x000000ffff2d7224 */ /* 0x000fe400078e0023 */
[----:B------:R-:W-:Y:S02]  /*13f0*/  IMAD.MOV.U32 R43, RZ, RZ, R37 ;  /* 0x000000ffff2b7224 */ /* 0x000fe400078e0025 */
[----:B------:R-:W-:Y:S02]  /*1400*/  IMAD.X R29, RZ, RZ, R25, P0 ;  /* 0x000000ffff1d7224 */ /* 0x000fe400000e0619 */
[----:B------:R-:W-:Y:S02]  /*1410*/  IMAD.MOV.U32 R30, RZ, RZ, R14 ;  /* 0x000000ffff1e7224 */ /* 0x000fe400078e000e */
        /* <DEDUP_REMOVED lines=17> */
[C---:B------:R-:W-:Y:S02]  /*1530*/  IADD3 R30, P3, PT, R24.reuse, -0x4, RZ ;  /* 0xfffffffc181e7810 */ /* 0x040fe40007f7e0ff */
[C---:B------:R-:W-:Y:S02]  /*1540*/  IADD3 R45, P1, PT, R39.reuse, -0x4, RZ ;  /* 0xfffffffc272d7810 */ /* 0x040fe40007f3e0ff */
[----:B------:R-:W-:Y:S02]  /*1550*/  @P0 IADD3 R45, P4, PT, R39, -0x8, RZ ;  /* 0xfffffff8272d0810 */ /* 0x000fe40007f9e0ff */
[----:B------:R-:W-:Y:S02]  /*1560*/  IADD3.X R31, PT, PT, R25, -0x1, RZ, P3, !PT ;  /* 0xffffffff191f7810 */ /* 0x000fe40001ffe4ff */
[----:B------:R-:W-:Y:S01]  /*1570*/  @P0 IADD3 R39, P3, PT, R24, -0x8, RZ ;  /* 0xfffffff818270810 */ /* 0x000fe20007f7e0ff */
[----:B------:R-:W-:-:S03]  /*1580*/  IMAD.MOV.U32 R28, RZ, RZ, R24 ;  /* 0x000000ffff1c7224 */ /* 0x000fc600078e0018 */
[----:B------:R-:W-:Y:S01]  /*1590*/  @P0 IADD3.X R40, PT, PT, R25, -0x1, RZ, P3, !PT ;  /* 0xffffffff19280810 */ /* 0x000fe20001ffe4ff */
[----:B------:R-:W-:Y:S01]  /*15a0*/  IMAD.MOV.U32 R29, RZ, RZ, R25 ;  /* 0x000000ffff1d7224 */ /* 0x000fe200078e0019 */
[C---:B------:R-:W-:Y:S01]  /*15b0*/  IADD3.X R43, PT, PT, R38.reuse, -0x1, RZ, P1, !PT ;  /* 0xffffffff262b7810 */ /* 0x040fe20000ffe4ff */
[----:B------:R-:W-:Y:S01]  /*15c0*/  @P0 IMAD.MOV.U32 R28, RZ, RZ, R30 ;  /* 0x000000ffff1c0224 */ /* 0x000fe200078e001e */
[----:B------:R-:W-:Y:S01]  /*15d0*/  @P0 IADD3.X R43, PT, PT, R38, -0x1, RZ, P4, !PT ;  /* 0xffffffff262b0810 */ /* 0x000fe200027fe4ff */
[----:B------:R-:W-:Y:S02]  /*15e0*/  @P0 IMAD.MOV.U32 R29, RZ, RZ, R31 ;  /* 0x000000ffff1d0224 */ /* 0x000fe400078e001f */
[----:B------:R-:W-:Y:S02]  /*15f0*/  @P0 IMAD.MOV.U32 R30, RZ, RZ, R39 ;  /* 0x000000ffff1e0224 */ /* 0x000fe400078e0027 */
[----:B------:R-:W-:Y:S01]  /*1600*/  @P0 IMAD.MOV.U32 R31, RZ, RZ, R40 ;  /* 0x000000ffff1f0224 */ /* 0x000fe200078e0028 */
[----:B--2---:R2:W-:Y:S04]  /*1610*/  STG.E desc[UR36][R24.64], R47 ;  /* 0x0000002f18007986 */ /* 0x0045e8000c101924 */
[----:B---3--:R2:W-:Y:S02]  /*1620*/  @P0 STG.E desc[UR36][R24.64+-0x4], R49 ;  /* 0xfffffc3118000986 */ /* 0x0085e4000c101924 */
.L_x_369:
[----:B------:R-:W-:Y:S05]  /*1630*/  BSYNC.RECONVERGENT B3 ;  /* 0x0000000000037941 */ /* 0x000fea0003800200 */
.L_x_368:
[----:B------:R-:W-:Y:S04]  /*1640*/  BSSY.RECONVERGENT B4, `(.L_x_370) ;  /* 0x000007a000047945 */ /* 0x000fe80003800200 */
[----:B------:R-:W-:Y:S05]  /*1650*/  @!P2 BRA `(.L_x_371) ;  /* 0x0000000400e0a947 */ /* 0x000fea0003800000 */
[----:B------:R-:W-:Y:S01]  /*1660*/  ISETP.GT.U32.AND P0, PT, R45, R6, PT ;  /* 0x000000062d00720c */ /* 0x000fe20003f04070 */
[----:B------:R-:W-:Y:S03]  /*1670*/  BSSY.RELIABLE B3, `(.L_x_372) ;  /* 0x0000061000037945 */ /* 0x000fe60003800100 */
[----:B------:R-:W-:-:S13]  /*1680*/  ISETP.GT.AND.EX P0, PT, R43, R8, PT, P0 ;  /* 0x000000082b00720c */ /* 0x000fda0003f04300 */
[----:B------:R-:W-:Y:S05]  /*1690*/  @!P0 BRA `(.L_x_373) ;  /* 0x0000000400788947 */ /* 0x000fea0003800000 */
[----:B-12---:R-:W-:Y:S01]  /*16a0*/  IADD3 R24, P0, PT, -R6, R45, RZ ;  /* 0x0000002d06187210 */ /* 0x006fe20007f1e1ff */
        /* <DEDUP_REMOVED lines=9> */
.L_x_376:
[----:B------:R-:W2:Y:S04]  /*1740*/  LDG.E R25, desc[UR36][R30.64+-0x4] ;  /* 0xfffffc241e197981 */ /* 0x000ea8000c1e1900 */
[----:B--2---:R1:W-:Y:S04]  /*1750*/  STG.E desc[UR36][R28.64+-0x4], R25 ;  /* 0xfffffc191c007986 */ /* 0x0043e8000c101924 */
[----:B------:R-:W2:Y:S04]  /*1760*/  LDG.E R39, desc[UR36][R30.64+-0x8] ;  /* 0xfffff8241e277981 */ /* 0x000ea8000c1e1900 */
[----:B--2---:R2:W-:Y:S04]  /*1770*/  STG.E desc[UR36][R28.64+-0x8], R39 ;  /* 0xfffff8271c007986 */ /* 0x0045e8000c101924 */
[----:B------:R-:W3:Y:S04]  /*1780*/  LDG.E R47, desc[UR36][R30.64+-0xc] ;  /* 0xfffff4241e2f7981 */ /* 0x000ee8000c1e1900 */
[----:B---3--:R3:W-:Y:S04]  /*1790*/  STG.E desc[UR36][R28.64+-0xc], R47 ;  /* 0xfffff42f1c007986 */ /* 0x0087e8000c101924 */
[----:B------:R-:W4:Y:S04]  /*17a0*/  LDG.E R49, desc[UR36][R30.64+-0x10] ;  /* 0xfffff0241e317981 */ /* 0x000f28000c1e1900 */
[----:B----4-:R4:W-:Y:S04]  /*17b0*/  STG.E desc[UR36][R28.64+-0x10], R49 ;  /* 0xfffff0311c007986 */ /* 0x0109e8000c101924 */
[----:B0-----:R-:W2:Y:S04]  /*17c0*/  LDG.E R51, desc[UR36][R30.64+-0x14] ;  /* 0xffffec241e337981 */ /* 0x001ea8000c1e1900 */
[----:B--2---:R0:W-:Y:S04]  /*17d0*/  STG.E desc[UR36][R28.64+-0x14], R51 ;  /* 0xffffec331c007986 */ /* 0x0041e8000c101924 */
[----:B------:R-:W2:Y:S04]  /*17e0*/  LDG.E R53, desc[UR36][R30.64+-0x18] ;  /* 0xffffe8241e357981 */ /* 0x000ea8000c1e1900 */
[----:B--2---:R2:W-:Y:S04]  /*17f0*/  STG.E desc[UR36][R28.64+-0x18], R53 ;  /* 0xffffe8351c007986 */ /* 0x0045e8000c101924 */
[----:B-1----:R-:W3:Y:S04]  /*1800*/  LDG.E R25, desc[UR36][R30.64+-0x1c] ;  /* 0xffffe4241e197981 */ /* 0x002ee8000c1e1900 */
[----:B---3--:R1:W-:Y:S04]  /*1810*/  STG.E desc[UR36][R28.64+-0x1c], R25 ;  /* 0xffffe4191c007986 */ /* 0x0083e8000c101924 */
[----:B------:R-:W3:Y:S04]  /*1820*/  LDG.E R39, desc[UR36][R30.64+-0x20] ;  /* 0xffffe0241e277981 */ /* 0x000ee8000c1e1900 */
[----:B---3--:R3:W-:Y:S04]  /*1830*/  STG.E desc[UR36][R28.64+-0x20], R39 ;  /* 0xffffe0271c007986 */ /* 0x0087e8000c101924 */
[----:B------:R-:W4:Y:S04]  /*1840*/  LDG.E R47, desc[UR36][R30.64+-0x24] ;  /* 0xffffdc241e2f7981 */ /* 0x000f28000c1e1900 */
[----:B----4-:R4:W-:Y:S04]  /*1850*/  STG.E desc[UR36][R28.64+-0x24], R47 ;  /* 0xffffdc2f1c007986 */ /* 0x0109e8000c101924 */
[----:B------:R-:W2:Y:S04]  /*1860*/  LDG.E R49, desc[UR36][R30.64+-0x28] ;  /* 0xffffd8241e317981 */ /* 0x000ea8000c1e1900 */
[----:B--2---:R2:W-:Y:S04]  /*1870*/  STG.E desc[UR36][R28.64+-0x28], R49 ;  /* 0xffffd8311c007986 */ /* 0x0045e8000c101924 */
[----:B0-----:R-:W3:Y:S04]  /*1880*/  LDG.E R51, desc[UR36][R30.64+-0x2c] ;  /* 0xffffd4241e337981 */ /* 0x001ee8000c1e1900 */
[----:B---3--:R-:W-:Y:S04]  /*1890*/  STG.E desc[UR36][R28.64+-0x2c], R51 ;  /* 0xffffd4331c007986 */ /* 0x008fe8000c101924 */
[----:B------:R-:W3:Y:S04]  /*18a0*/  LDG.E R53, desc[UR36][R30.64+-0x30] ;  /* 0xffffd0241e357981 */ /* 0x000ee8000c1e1900 */
[----:B---3--:R-:W-:Y:S04]  /*18b0*/  STG.E desc[UR36][R28.64+-0x30], R53 ;  /* 0xffffd0351c007986 */ /* 0x008fe8000c101924 */
[----:B-1----:R-:W3:Y:S04]  /*18c0*/  LDG.E R25, desc[UR36][R30.64+-0x34] ;  /* 0xffffcc241e197981 */ /* 0x002ee8000c1e1900 */
[----:B---3--:R0:W-:Y:S04]  /*18d0*/  STG.E desc[UR36][R28.64+-0x34], R25 ;  /* 0xffffcc191c007986 */ /* 0x0081e8000c101924 */
[----:B------:R-:W3:Y:S04]  /*18e0*/  LDG.E R39, desc[UR36][R30.64+-0x38] ;  /* 0xffffc8241e277981 */ /* 0x000ee8000c1e1900 */
[----:B---3--:R1:W-:Y:S04]  /*18f0*/  STG.E desc[UR36][R28.64+-0x38], R39 ;  /* 0xffffc8271c007986 */ /* 0x0083e8000c101924 */
[----:B----4-:R-:W3:Y:S01]  /*1900*/  LDG.E R47, desc[UR36][R30.64+-0x3c] ;  /* 0xffffc4241e2f7981 */ /* 0x010ee2000c1e1900 */
[----:B------:R-:W-:-:S04]  /*1910*/  IADD3 R45, P1, PT, R45, -0x40, RZ ;  /* 0xffffffc02d2d7810 */ /* 0x000fc80007f3e0ff */
[----:B------:R-:W-:Y:S02]  /*1920*/  IADD3.X R43, PT, PT, R43, -0x1, RZ, P1, !PT ;  /* 0xffffffff2b2b7810 */ /* 0x000fe40000ffe4ff */
[----:B------:R-:W-:-:S04]  /*1930*/  ISETP.GT.U32.AND P1, PT, R45, R38, PT ;  /* 0x000000262d00720c */ /* 0x000fc80003f24070 */
[----:B------:R-:W-:Y:S01]  /*1940*/  ISETP.GT.AND.EX P1, PT, R43, R24, PT, P1 ;  /* 0x000000182b00720c */ /* 0x000fe20003f24310 */
[----:B---3--:R-:W-:Y:S04]  /*1950*/  STG.E desc[UR36][R28.64+-0x3c], R47 ;  /* 0xffffc42f1c007986 */ /* 0x008fe8000c101924 */
[----:B--2---:R2:W3:Y:S01]  /*1960*/  LDG.E R49, desc[UR36][R30.64+-0x40] ;  /* 0xffffc0241e317981 */ /* 0x0044e2000c1e1900 */
[----:B------:R-:W-:Y:S02]  /*1970*/  IADD3 R44, P2, PT, R30, -0x40, RZ ;  /* 0xffffffc01e2c7810 */ /* 0x000fe40007f5e0ff */
[----:B0-----:R-:W-:Y:S02]  /*1980*/  IADD3 R25, P3, PT, R28, -0x40, RZ ;  /* 0xffffffc01c197810 */ /* 0x001fe40007f7e0ff */
[----:B-1----:R-:W-:-:S02]  /*1990*/  IADD3.X R39, PT, PT, R31, -0x1, RZ, P2, !PT ;  /* 0xffffffff1f277810 */ /* 0x002fc400017fe4ff */
[----:B------:R-:W-:Y:S01]  /*19a0*/  IADD3.X R40, PT, PT, R29, -0x1, RZ, P3, !PT ;  /* 0xffffffff1d287810 */ /* 0x000fe20001ffe4ff */
[----:B--2---:R-:W-:Y:S02]  /*19b0*/  IMAD.MOV.U32 R30, RZ, RZ, R44 ;  /* 0x000000ffff1e7224 */ /* 0x004fe400078e002c */
[----:B------:R-:W-:Y:S01]  /*19c0*/  IMAD.MOV.U32 R31, RZ, RZ, R39 ;  /* 0x000000ffff1f7224 */ /* 0x000fe200078e0027 */
[----:B---3--:R0:W-:Y:S02]  /*19d0*/  STG.E desc[UR36][R28.64+-0x40], R49 ;  /* 0xffffc0311c007986 */ /* 0x0081e4000c101924 */
[----:B0-----:R-:W-:Y:S02]  /*19e0*/  IMAD.MOV.U32 R28, RZ, RZ, R25 ;  /* 0x000000ffff1c7224 */ /* 0x001fe400078e0019 */
[----:B------:R-:W-:Y:S01]  /*19f0*/  IMAD.MOV.U32 R29, RZ, RZ, R40 ;  /* 0x000000ffff1d7224 */ /* 0x000fe200078e0028 */
[----:B------:R-:W-:Y:S06]  /*1a00*/  @P1 BRA `(.L_x_376) ;  /* 0xfffffffc004c1947 */ /* 0x000fec000383ffff */
.L_x_375:
[----:B------:R-:W-:Y:S05]  /*1a10*/  BSYNC.RECONVERGENT B5 ;  /* 0x0000000000057941 */ /* 0x000fea0003800200 */
.L_x_374:
        /* <DEDUP_REMOVED lines=12> */
[----:B------:R-:W3:Y:S04]  /*1ae0*/  LDG.E R49, desc[UR36][R30.64+-0x10] ;  /* 0xfffff0241e317981 */ /* 0x000ee8000c1e1900 */
[----:B---3--:R3:W-:Y:S04]  /*1af0*/  STG.E desc[UR36][R28.64+-0x10], R49 ;  /* 0xfffff0311c007986 */ /* 0x0087e8000c101924 */
[----:B0-----:R-:W4:Y:S04]  /*1b00*/  LDG.E R51, desc[UR36][R30.64+-0x14] ;  /* 0xffffec241e337981 */ /* 0x001f28000c1e1900 */
[----:B----4-:R-:W-:Y:S04]  /*1b10*/  STG.E desc[UR36][R28.64+-0x14], R51 ;  /* 0xffffec331c007986 */ /* 0x010fe8000c101924 */
[----:B------:R-:W4:Y:S04]  /*1b20*/  LDG.E R53, desc[UR36][R30.64+-0x18] ;  /* 0xffffe8241e357981 */ /* 0x000f28000c1e1900 */
[----:B----4-:R-:W-:Y:S04]  /*1b30*/  STG.E desc[UR36][R28.64+-0x18], R53 ;  /* 0xffffe8351c007986 */ /* 0x010fe8000c101924 */
[----:B-1----:R-:W4:Y:S01]  /*1b40*/  LDG.E R25, desc[UR36][R30.64+-0x1c] ;  /* 0xffffe4241e197981 */ /* 0x002f22000c1e1900 */
[----:B------:R-:W-:-:S02]  /*1b50*/  IADD3 R38, P2, PT, R30, -0x20, RZ ;  /* 0xffffffe01e267810 */ /* 0x000fc40007f5e0ff */
[----:B------:R-:W-:Y:S01]  /*1b60*/  IADD3 R24, P3, PT, R28, -0x20, RZ ;  /* 0xffffffe01c187810 */ /* 0x000fe20007f7e0ff */
[----:B----4-:R-:W-:Y:S04]  /*1b70*/  STG.E desc[UR36][R28.64+-0x1c], R25 ;  /* 0xffffe4191c007986 */ /* 0x010fe8000c101924 */
[----:B--2---:R0:W2:Y:S01]  /*1b80*/  LDG.E R39, desc[UR36][R30.64+-0x20] ;  /* 0xffffe0241e277981 */ /* 0x0040a2000c1e1900 */
[----:B---3--:R-:W-:Y:S02]  /*1b90*/  IADD3.X R49, PT, PT, R31, -0x1, RZ, P2, !PT ;  /* 0xffffffff1f317810 */ /* 0x008fe400017fe4ff */
[----:B------:R-:W-:Y:S02]  /*1ba0*/  IADD3.X R47, PT, PT, R29, -0x1, RZ, P3, !PT ;  /* 0xffffffff1d2f7810 */ /* 0x000fe40001ffe4ff */
[----:B------:R-:W-:-:S02]  /*1bb0*/  IADD3 R45, P1, PT, R45, -0x20, RZ ;  /* 0xffffffe02d2d7810 */ /* 0x000fc40007f3e0ff */
[----:B------:R-:W-:Y:S02]  /*1bc0*/  PLOP3.LUT P0, PT, PT, PT, PT, 0x8, 0x80 ;  /* 0x000000000080781c */ /* 0x000fe40003f0e170 */
[----:B------:R-:W-:Y:S01]  /*1bd0*/  IADD3.X R43, PT, PT, R43, -0x1, RZ, P1, !PT ;  /* 0xffffffff2b2b7810 */ /* 0x000fe20000ffe4ff */
[----:B0-----:R-:W-:Y:S02]  /*1be0*/  IMAD.MOV.U32 R30, RZ, RZ, R38 ;  /* 0x000000ffff1e7224 */ /* 0x001fe400078e0026 */
[----:B------:R-:W-:Y:S01]  /*1bf0*/  IMAD.MOV.U32 R31, RZ, RZ, R49 ;  /* 0x000000ffff1f7224 */ /* 0x000fe200078e0031 */
[----:B--2---:R0:W-:Y:S02]  /*1c00*/  STG.E desc[UR36][R28.64+-0x20], R39 ;  /* 0xffffe0271c007986 */ /* 0x0041e4000c101924 */
[----:B0-----:R-:W-:Y:S02]  /*1c10*/  IMAD.MOV.U32 R28, RZ, RZ, R24 ;  /* 0x000000ffff1c7224 */ /* 0x001fe400078e0018 */
[----:B------:R-:W-:-:S07]  /*1c20*/  IMAD.MOV.U32 R29, RZ, RZ, R47 ;  /* 0x000000ffff1d7224 */ /* 0x000fce00078e002f */
.L_x_378:
[----:B------:R-:W-:Y:S05]  /*1c30*/  BSYNC.RECONVERGENT B5 ;  /* 0x0000000000057941 */ /* 0x000fea0003800200 */
.L_x_377:
[----:B------:R-:W-:-:S04]  /*1c40*/  ISETP.NE.U32.AND P1, PT, R45, R6, PT ;  /* 0x000000062d00720c */ /* 0x000fc80003f25070 */
[----:B------:R-:W-:-:S13]  /*1c50*/  ISETP.NE.OR.EX P0, PT, R43, R8, P0, P1 ;  /* 0x000000082b00720c */ /* 0x000fda0000705710 */
[----:B------:R-:W-:Y:S05]  /*1c60*/  @!P0 BREAK.RELIABLE B3 ;  /* 0x0000000000038942 */ /* 0x000fea0003800100 */
[----:B------:R-:W-:Y:S05]  /*1c70*/  @!P0 BRA `(.L_x_371) ;  /* 0x0000000000588947 */ /* 0x000fea0003800000 */
.L_x_373:
[----:B------:R-:W-:Y:S05]  /*1c80*/  BSYNC.RELIABLE B3 ;  /* 0x0000000000037941 */ /* 0x000fea0003800100 */
.L_x_372:
        /* <DEDUP_REMOVED lines=10> */
[----:B------:R2:W3:Y:S01]  /*1d30*/  LDG.E R49, desc[UR36][R30.64+-0x10] ;  /* 0xfffff0241e317981 */ /* 0x0004e2000c1e1900 */
[----:B------:R-:W-:Y:S02]  /*1d40*/  IADD3 R38, P1, PT, R30, -0x10, RZ ;  /* 0xfffffff01e267810 */ /* 0x000fe40007f3e0ff */
[----:B------:R-:W-:Y:S02]  /*1d50*/  IADD3 R24, P2, PT, R28, -0x10, RZ ;  /* 0xfffffff01c187810 */ /* 0x000fe40007f5e0ff */
[----:B-1----:R-:W-:-:S02]  /*1d60*/  IADD3.X R39, PT, PT, R31, -0x1, RZ, P1, !PT ;  /* 0xffffffff1f277810 */ /* 0x002fc40000ffe4ff */
[----:B------:R-:W-:Y:S01]  /*1d70*/  IADD3.X R25, PT, PT, R29, -0x1, RZ, P2, !PT ;  /* 0xffffffff1d197810 */ /* 0x000fe200017fe4ff */
[----:B--2---:R-:W-:Y:S02]  /*1d80*/  IMAD.MOV.U32 R30, RZ, RZ, R38 ;  /* 0x000000ffff1e7224 */ /* 0x004fe400078e0026 */
[----:B------:R-:W-:Y:S01]  /*1d90*/  IMAD.MOV.U32 R31, RZ, RZ, R39 ;  /* 0x000000ffff1f7224 */ /* 0x000fe200078e0027 */
[----:B---3--:R1:W-:Y:S02]  /*1da0*/  STG.E desc[UR36][R28.64+-0x10], R49 ;  /* 0xfffff0311c007986 */ /* 0x0083e4000c101924 */
[----:B-1----:R-:W-:Y:S02]  /*1db0*/  IMAD.MOV.U32 R28, RZ, RZ, R24 ;  /* 0x000000ffff1c7224 */ /* 0x002fe400078e0018 */
[----:B------:R-:W-:Y:S01]  /*1dc0*/  IMAD.MOV.U32 R29, RZ, RZ, R25 ;  /* 0x000000ffff1d7224 */ /* 0x000fe200078e0019 */
[----:B------:R-:W-:Y:S06]  /*1dd0*/  @P0 BRA `(.L_x_372) ;  /* 0xfffffffc00ac0947 */ /* 0x000fec000383ffff */
.L_x_371:
[----:B------:R-:W-:Y:S05]  /*1de0*/  BSYNC.RECONVERGENT B4 ;  /* 0x0000000000047941 */ /* 0x000fea0003800200 */
.L_x_370:
[----:B-12---:R-:W-:Y:S01]  /*1df0*/  IMAD.MOV.U32 R24, RZ, RZ, R7 ;  /* 0x000000ffff187224 */ /* 0x006fe200078e0007 */
[----:B------:R1:W-:Y:S01]  /*1e00*/  STG.E desc[UR36][R26.64], R32 ;  /* 0x000000201a007986 */ /* 0x0003e2000c101924 */
[----:B------:R-:W-:-:S05]  /*1e10*/  IMAD.MOV.U32 R25, RZ, RZ, R9 ;  /* 0x000000ffff197224 */ /* 0x000fca00078e0009 */
[----:B-----5:R1:W-:Y:S02]  /*1e20*/  STG.E desc[UR36][R24.64], R33 ;  /* 0x0000002118007986 */ /* 0x0203e4000c101924 */
.L_x_356:
[----:B------:R-:W-:Y:S05]  /*1e30*/  BSYNC.RECONVERGENT B0 ;  /* 0x0000000000007941 */ /* 0x000fea0003800200 */
.L_x_351:
[----:B------:R-:W2:Y:S01]  /*1e40*/  LDCU.64 UR4, c[0x0][0x388] ;  /* 0x00007100ff0477ac */ /* 0x000ea20008000a00 */
[----:B0-----:R-:W-:Y:S01]  /*1e50*/  IADD3 R28, P1, PT, R0, 0x80, RZ ;  /* 0x00000080001c7810 */ /* 0x001fe20007f3e0ff */
[----:B------:R-:W-:Y:S01]  /*1e60*/  IMAD.MOV.U32 R30, RZ, RZ, R34 ;  /* 0x000000ffff1e7224 */ /* 0x000fe200078e0022 */
[----:B-1----:R-:W-:Y:S01]  /*1e70*/  SHF.R.S32.HI R24, RZ, 0x1f, R19 ;  /* 0x0000001fff187819 */ /* 0x002fe20000011413 */
[----:B------:R-:W-:Y:S02]  /*1e80*/  IMAD.MOV.U32 R31, RZ, RZ, R36 ;  /* 0x000000ffff1f7224 */ /* 0x000fe400078e0024 */
[----:B------:R-:W-:Y:S01]  /*1e90*/  IMAD.X R29, RZ, RZ, R3, P1 ;  /* 0x000000ffff1d7224 */ /* 0x000fe200008e0603 */
[----:B------:R-:W-:Y:S01]  /*1ea0*/  IADD3 R10, P1, PT, R10, 0x4, RZ ;  /* 0x000000040a0a7810 */ /* 0x000fe20007f3e0ff */
[----:B------:R-:W-:Y:S02]  /*1eb0*/  IMAD.MOV.U32 R43, RZ, RZ, R20 ;  /* 0x000000ffff2b7224 */ /* 0x000fe400078e0014 */
[----:B------:R-:W-:-:S02]  /*1ec0*/  IMAD.MOV.U32 R40, RZ, RZ, R21 ;  /* 0x000000ffff287224 */ /* 0x000fc400078e0015 */
[----:B------:R-:W-:Y:S01]  /*1ed0*/  IMAD.X R11, RZ, RZ, R11, P1 ;  /* 0x000000ffff0b7224 */ /* 0x000fe200008e060b */
[----:B------:R-:W-:Y:S01]  /*1ee0*/  IADD3 R12, P1, PT, R12, 0x1, RZ ;  /* 0x000000010c0c7810 */ /* 0x000fe20007f3e0ff */
[----:B------:R-:W-:Y:S02]  /*1ef0*/  IMAD.MOV.U32 R39, RZ, RZ, R35 ;  /* 0x000000ffff277224 */ /* 0x000fe400078e0023 */
[----:B------:R-:W-:Y:S01]  /*1f00*/  IMAD.MOV.U32 R38, RZ, RZ, R37 ;  /* 0x000000ffff267224 */ /* 0x000fe200078e0025 */
[----:B--2---:R-:W-:Y:S01]  /*1f10*/  LEA R25, P0, R19, UR4, 0x2 ;  /* 0x0000000413197c11 */ /* 0x004fe2000f8010ff */
[----:B------:R-:W-:-:S03]  /*1f20*/  IMAD.X R13, RZ, RZ, R13, P1 ;  /* 0x000000ffff0d7224 */ /* 0x000fc600008e060d */
[----:B------:R-:W-:Y:S02]  /*1f30*/  LEA.HI.X R24, R19, UR5, R24, 0x2, P0 ;  /* 0x0000000513187c11 */ /* 0x000fe400080f1418 */
[----:B------:R-:W-:-:S04]  /*1f40*/  ISETP.LT.U32.AND P0, PT, R28, R25, PT ;  /* 0x000000191c00720c */ /* 0x000fc80003f01070 */
[----:B------:R-:W-:-:S04]  /*1f50*/  ISETP.LT.U32.AND.EX P0, PT, R29, R24, PT, P0 ;  /* 0x000000181d00720c */ /* 0x000fc80003f01100 */
[----:B------:R-:W-:Y:S02]  /*1f60*/  SEL R25, R28, R25, P0 ;  /* 0x000000191c197207 */ /* 0x000fe40000000000 */
[----:B------:R-:W-:Y:S02]  /*1f70*/  SEL R24, R29, R24, P0 ;  /* 0x000000181d187207 */ /* 0x000fe40000000000 */
[----:B------:R-:W-:Y:S01]  /*1f80*/  ISETP.NE.U32.AND P0, PT, R10, R25, PT ;  /* 0x000000190a00720c */ /* 0x000fe20003f05070 */
[----:B------:R-:W-:-:S03]  /*1f90*/  IMAD.MOV.U32 R25, RZ, RZ, R15 ;  /* 0x000000ffff197224 */ /* 0x000fc600078e000f */
[----:B------:R-:W-:-:S13]  /*1fa0*/  ISETP.NE.AND.EX P0, PT, R11, R24, PT, P0 ;  /* 0x000000180b00720c */ /* 0x000fda0003f05300 */
[----:B------:R-:W-:Y:S05]  /*1fb0*/  @P0 BRA `(.L_x_379) ;  /* 0xffffffe400800947 */ /* 0x000fea000383ffff */
.L_x_350:
[----:B------:R-:W-:Y:S05]  /*1fc0*/  BSYNC.RECONVERGENT B1 ;  /* 0x0000000000017941 */ /* 0x000fea0003800200 */
.L_x_349:
[----:B------:R-:W0:Y:S01]  /*1fd0*/  LDCU.64 UR4, c[0x0][0x388] ;  /* 0x00007100ff0477ac */ /* 0x000e220008000a00 */
[----:B------:R-:W-:Y:S02]  /*1fe0*/  IADD3 R0, P0, PT, R0, 0x80, RZ ;  /* 0x0000008000007810 */ /* 0x000fe40007f1e0ff */
[----:B------:R-:W-:Y:S02]  /*1ff0*/  SHF.R.S32.HI R10, RZ, 0x1f, R19 ;  /* 0x0000001fff0a7819 */ /* 0x000fe40000011413 */
[----:B------:R-:W-:Y:S01]  /*2000*/  IADD3 R7, P2, PT, R7, 0x80, RZ ;  /* 0x0000008007077810 */ /* 0x000fe20007f5e0ff */
[----:B------:R-:W-:Y:S01]  /*2010*/  IMAD.X R3, RZ, RZ, R3, P0 ;  /* 0x000000ffff037224 */ /* 0x000fe200000e0603 */
[----:B------:R-:W-:-:S03]  /*2020*/  IADD3 R26, P3, PT, R26, 0x80, RZ ;  /* 0x000000801a1a7810 */ /* 0x000fc60007f7e0ff */
[----:B------:R-:W-:Y:S02]  /*2030*/  IMAD.X R9, RZ, RZ, R9, P2 ;  /* 0x000000ffff097224 */ /* 0x000fe400010e0609 */
[----:B------:R-:W-:Y:S01]  /*2040*/  IMAD.X R27, RZ, RZ, R27, P3 ;  /* 0x000000ffff1b7224 */ /* 0x000fe200018e061b */
[----:B0-----:R-:W-:-:S04]  /*2050*/  LEA R11, P1, R19, UR4, 0x2 ;  /* 0x00000004130b7c11 */ /* 0x001fc8000f8210ff */
[----:B------:R-:W-:Y:S02]  /*2060*/  ISETP.GE.U32.AND P0, PT, R0, R11, PT ;  /* 0x0000000b0000720c */ /* 0x000fe40003f06070 */
[----:B------:R-:W-:Y:S02]  /*2070*/  LEA.HI.X R10, R19, UR5, R10, 0x2, P1 ;  /* 0x00000005130a7c11 */ /* 0x000fe400088f140a */
[----:B------:R-:W-:Y:S02]  /*2080*/  IADD3 R6, P1, PT, R6, 0x80, RZ ;  /* 0x0000008006067810 */ /* 0x000fe40007f3e0ff */
[----:B------:R-:W-:-:S03]  /*2090*/  ISETP.GE.U32.AND.EX P0, PT, R3, R10, PT, P0 ;  /* 0x0000000a0300720c */ /* 0x000fc60003f06100 */
[----:B------:R-:W-:-:S10]  /*20a0*/  IMAD.X R8, RZ, RZ, R8, P1 ;  /* 0x000000ffff087224 */ /* 0x000fd400008e0608 */
[----:B------:R-:W-:Y:S05]  /*20b0*/  @!P0 BRA `(.L_x_380) ;  /* 0xffffffe000dc8947 */ /* 0x000fea000383ffff */
.L_x_348:
[----:B------:R-:W-:Y:S05]  /*20c0*/  BSYNC.RECONVERGENT B2 ;  /* 0x0000000000027941 */ /* 0x000fea0003800200 */
.L_x_347:
        /* <DEDUP_REMOVED lines=13> */
.L_x_410:
[----:B------:R-:W-:Y:S01]  /*21a0*/  BSSY.RECONVERGENT B1, `(.L_x_385) ;  /* 0x0000165000017945 */ /* 0x000fe20003800200 */
[----:B------:R-:W-:-:S03]  /*21b0*/  PLOP3.LUT P1, PT, P0, PT, PT, 0x80, 0x8 ;  /* 0x000000000008781c */ /* 0x000fc6000072f070 */
[----:B012---:R-:W-:Y:S10]  /*21c0*/  @P0 BRA `(.L_x_386) ;  /* 0x0000000c00080947 */ /* 0x007ff40003800000 */
[----:B------:R-:W-:Y:S01]  /*21d0*/  ISETP.GT.AND P2, PT, R19, R22, PT ;  /* 0x000000161300720c */ /* 0x000fe20003f44270 */
[----:B------:R-:W-:-:S12]  /*21e0*/  BSSY.RECONVERGENT B0, `(.L_x_387) ;  /* 0x00000bf000007945 */ /* 0x000fd80003800200 */
[----:B------:R-:W-:Y:S05]  /*21f0*/  @!P2 BRA `(.L_x_388) ;  /* 0x0000000800f4a947 */ /* 0x000fea0003800000 */
[----:B------:R-:W0:Y:S01]  /*2200*/  LDC.64 R24, c[0x0][0x388] ;  /* 0x0000e200ff187b82 */ /* 0x000e220000000a00 */
[----:B------:R-:W1:Y:S01]  /*2210*/  LDCU.64 UR6, c[0x0][0x398] ;  /* 0x00007300ff0677ac */ /* 0x000e620008000a00 */
[C---:B------:R-:W-:Y:S01]  /*2220*/  IMAD.SHL.U32 R37, R22.reuse, 0x4, RZ ;  /* 0x0000000416257824 */ /* 0x040fe200078e00ff */
[----:B------:R-:W-:Y:S01]  /*2230*/  SHF.R.S32.HI R3, RZ, 0x1f, R22 ;  /* 0x0000001fff037819 */ /* 0x000fe20000011416 */
[----:B------:R-:W-:Y:S01]  /*2240*/  IMAD.MOV.U32 R35, RZ, RZ, R18 ;  /* 0x000000ffff237224 */ /* 0x000fe200078e0012 */
[----:B------:R-:W2:Y:S01]  /*2250*/  LDCU.64 UR4, c[0x0][0x388] ;  /* 0x00007100ff0477ac */ /* 0x000ea20008000a00 */
[----:B------:R-:W-:Y:S01]  /*2260*/  IMAD.MOV.U32 R34, RZ, RZ, R17 ;  /* 0x000000ffff227224 */ /* 0x000fe200078e0011 */
[----:B------:R-:W-:Y:S01]  /*2270*/  SHF.L.U64.HI R0, R22, 0x2, R3 ;  /* 0x0000000216007819 */ /* 0x000fe20000010203 */
[----:B------:R-:W-:Y:S02]  /*2280*/  IMAD.MOV.U32 R33, RZ, RZ, R4 ;  /* 0x000000ffff217224 */ /* 0x000fe400078e0004 */
[----:B------:R-:W-:Y:S01]  /*2290*/  IMAD.MOV.U32 R32, RZ, RZ, R5 ;  /* 0x000000ffff207224 */ /* 0x000fe200078e0005 */
[----:B-1----:R-:W-:-:S02]  /*22a0*/  IADD3 R38, P4, PT, R37, UR6, RZ ;  /* 0x0000000625267c10 */ /* 0x002fc4000ff9e0ff */
[----:B--2---:R-:W-:Y:S02]  /*22b0*/  IADD3 R3, P2, PT, R26, UR4, RZ ;  /* 0x000000041a037c10 */ /* 0x004fe4000ff5e0ff */
[----:B0-----:R-:W-:Y:S02]  /*22c0*/  IADD3 R37, P3, PT, R37, R24, RZ ;  /* 0x0000001825257210 */ /* 0x001fe40007f7e0ff */
[C---:B------:R-:W-:Y:S02]  /*22d0*/  IADD3.X R36, PT, PT, R0.reuse, UR7, RZ, P4, !PT ;  /* 0x0000000700247c10 */ /* 0x040fe4000a7fe4ff */
[----:B------:R-:W-:Y:S01]  /*22e0*/  IADD3.X R31, PT, PT, R27, UR5, RZ, P2, !PT ;  /* 0x000000051b1f7c10 */ /* 0x000fe200097fe4ff */
[----:B------:R-:W-:-:S08]  /*22f0*/  IMAD.X R21, R0, 0x1, R25, P3 ;  /* 0x0000000100157824 */ /* 0x000fd000018e0619 */
.L_x_398:
[C---:B------:R-:W-:Y:S01]  /*2300*/  IMAD.SHL.U32 R0, R40.reuse, 0x4, RZ ;  /* 0x0000000428007824 */ /* 0x040fe200078e00ff */
[----:B------:R-:W-:Y:S01]  /*2310*/  SHF.L.U64.HI R10, R40, 0x2, R39 ;  /* 0x00000002280a7819 */ /* 0x000fe20000010227 */
[----:B0-----:R-:W0:Y:S01]  /*2320*/  LDC.64 R6, c[0x0][0x388] ;  /* 0x0000e200ff067b82 */ /* 0x001e220000000a00 */
[----:B------:R-:W-:Y:S01]  /*2330*/  LEA R20, P4, R19, R24, 0x2 ;  /* 0x0000001813147211 */ /* 0x000fe200078810ff */
[----:B------:R-:W-:Y:S01]  /*2340*/  BSSY.RECONVERGENT B3, `(.L_x_389) ;  /* 0x0000053000037945 */ /* 0x000fe20003800200 */
[----:B------:R-:W-:Y:S01]  /*2350*/  IADD3 R15, P3, PT, R0, R37, RZ ;  /* 0x00000025000f7210 */ /* 0x000fe20007f7e0ff */
[----:B------:R-:W-:Y:S01]  /*2360*/  IMAD.MOV.U32 R30, RZ, RZ, R32 ;  /* 0x000000ffff1e7224 */ /* 0x000fe200078e0020 */
[----:B------:R-:W-:Y:S01]  /*2370*/  SHF.R.S32.HI R8, RZ, 0x1f, R19 ;  /* 0x0000001fff087819 */ /* 0x000fe20000011413 */
[----:B------:R-:W-:Y:S01]  /*2380*/  IMAD.MOV.U32 R52, RZ, RZ, R34 ;  /* 0x000000ffff347224 */ /* 0x000fe200078e0022 */
[----:B------:R-:W-:Y:S01]  /*2390*/  ISETP.LT.U32.AND P2, PT, R15, R20, PT ;  /* 0x000000140f00720c */ /* 0x000fe20003f41070 */
[--C-:B------:R-:W-:Y:S01]  /*23a0*/  IMAD.X R14, R10, 0x1, R21.reuse, P3 ;  /* 0x000000010a0e7824 */ /* 0x100fe200018e0615 */
[----:B------:R-:W-:Y:S01]  /*23b0*/  LEA.HI.X R43, R19, R25, R8, 0x2, P4 ;  /* 0x00000019132b7211 */ /* 0x000fe200020f1408 */
[----:B------:R-:W-:Y:S01]  /*23c0*/  IMAD.MOV.U32 R44, RZ, RZ, R21 ;  /* 0x000000ffff2c7224 */ /* 0x000fe200078e0015 */
[----:B------:R-:W-:Y:S01]  /*23d0*/  IADD3 R12, P5, PT, R3, R0, RZ ;  /* 0x00000000030c7210 */ /* 0x000fe20007fbe0ff */
[----:B------:R-:W-:Y:S01]  /*23e0*/  IMAD.MOV.U32 R45, RZ, RZ, R38 ;  /* 0x000000ffff2d7224 */ /* 0x000fe200078e0026 */
[----:B------:R-:W-:Y:S01]  /*23f0*/  ISETP.LT.U32.AND.EX P2, PT, R14, R43, PT, P2 ;  /* 0x0000002b0e00720c */ /* 0x000fe20003f41120 */
[----:B------:R-:W-:Y:S01]  /*2400*/  IMAD.MOV.U32 R46, RZ, RZ, R36 ;  /* 0x000000ffff2e7224 */ /* 0x000fe200078e0024 */
[----:B------:R-:W-:-:S02]  /*2410*/  ISETP.GE.U32.AND P3, PT, R15, R20, PT ;  /* 0x000000140f00720c */ /* 0x000fc40003f66070 */
[----:B-1----:R-:W-:Y:S02]  /*2420*/  SEL R13, R15, R20, P2 ;  /* 0x000000140f0d7207 */ /* 0x002fe40001000000 */
[CC--:B------:R-:W-:Y:S02]  /*2430*/  SEL R11, R14.reuse, R43.reuse, P2 ;  /* 0x0000002b0e0b7207 */ /* 0x0c0fe40001000000 */
[----:B------:R-:W-:Y:S01]  /*2440*/  IADD3 R9, P6, PT, R13, R0, RZ ;  /* 0x000000000d097210 */ /* 0x000fe20007fde0ff */
[----:B------:R-:W-:Y:S01]  /*2450*/  IMAD.MOV.U32 R47, RZ, RZ, R13 ;  /* 0x000000ffff2f7224 */ /* 0x000fe200078e000d */
[----:B------:R-:W-:Y:S01]  /*2460*/  ISETP.GE.U32.AND.EX P3, PT, R14, R43, PT, P3 ;  /* 0x0000002b0e00720c */ /* 0x000fe20003f66130 */
[----:B0-----:R-:W-:Y:S01]  /*2470*/  IMAD.WIDE R6, R19, 0x4, R6 ;  /* 0x0000000413067825 */ /* 0x001fe200078e0206 */
[----:B------:R-:W-:-:S03]  /*2480*/  ISETP.LT.U32.AND P2, PT, R9, R20, PT ;  /* 0x000000140900720c */ /* 0x000fc60003f41070 */
[--C-:B------:R-:W-:Y:S01]  /*2490*/  IMAD.X R0, R11, 0x1, R10.reuse, P6 ;  /* 0x000000010b007824 */ /* 0x100fe200030e060a */
[----:B------:R-:W-:Y:S01]  /*24a0*/  SEL R8, R12, R6, !P3 ;  /* 0x000000060c087207 */ /* 0x000fe20005800000 */
[----:B------:R-:W-:Y:S02]  /*24b0*/  IMAD.X R10, R31, 0x1, R10, P5 ;  /* 0x000000011f0a7824 */ /* 0x000fe400028e060a */
[----:B------:R-:W-:Y:S01]  /*24c0*/  IMAD.MOV.U32 R48, RZ, RZ, R11 ;  /* 0x000000ffff307224 */ /* 0x000fe200078e000b */
[----:B------:R-:W-:Y:S01]  /*24d0*/  ISETP.LT.U32.AND.EX P2, PT, R0, R43, PT, P2 ;  /* 0x0000002b0000720c */ /* 0x000fe20003f41120 */
[----:B------:R-:W-:Y:S01]  /*24e0*/  IMAD.MOV.U32 R49, RZ, RZ, R13 ;  /* 0x000000ffff317224 */ /* 0x000fe200078e000d */
[----:B------:R-:W-:Y:S01]  /*24f0*/  SEL R29, R10, R7, !P3 ;  /* 0x000000070a1d7207 */ /* 0x000fe20005800000 */
[----:B------:R-:W-:Y:S01]  /*2500*/  IMAD.MOV.U32 R50, RZ, RZ, R11 ;  /* 0x000000ffff327224 */ /* 0x000fe200078e000b */
[----:B------:R-:W-:Y:S02]  /*2510*/  SEL R9, R9, R20, P2 ;  /* 0x0000001409097207 */ /* 0x000fe40001000000 */
[----:B------:R-:W-:Y:S01]  /*2520*/  IADD3 R8, P3, P5, R38, R8, -R3 ;  /* 0x0000000826087210 */ /* 0x000fe20007d7e803 */
[----:B------:R-:W-:Y:S01]  /*2530*/  IMAD.MOV.U32 R3, RZ, RZ, R33 ;  /* 0x000000ffff037224 */ /* 0x000fe200078e0021 */
[----:B------:R-:W-:Y:S01]  /*2540*/  SEL R7, R0, R43, P2 ;  /* 0x0000002b00077207 */ /* 0x000fe20001000000 */
[----:B------:R-:W-:Y:S01]  /*2550*/  IMAD.MOV.U32 R0, RZ, RZ, R35 ;  /* 0x000000ffff007224 */ /* 0x000fe200078e0023 */
[----:B------:R-:W-:Y:S01]  /*2560*/  ISETP.NE.U32.AND P2, PT, R13, R9, PT ;  /* 0x000000090d00720c */ /* 0x000fe20003f45070 */
[----:B------:R-:W-:Y:S01]  /*2570*/  IMAD.MOV.U32 R43, RZ, RZ, R37 ;  /* 0x000000ffff2b7224 */ /* 0x000fe200078e0025 */
[----:B------:R-:W-:-:S02]  /*2580*/  IADD3.X R6, PT, PT, R36, R29, ~R31, P3, P5 ;  /* 0x0000001d24067210 */ /* 0x000fc40001feac1f */
[----:B------:R-:W-:Y:S02]  /*2590*/  ISETP.EQ.U32.AND P3, PT, R37, R13, PT ;  /* 0x0000000d2500720c */ /* 0x000fe40003f62070 */
[----:B------:R-:W-:-:S04]  /*25a0*/  ISETP.NE.AND.EX P2, PT, R11, R7, PT, P2 ;  /* 0x000000070b00720c */ /* 0x000fc80003f45320 */
[----:B------:R-:W-:-:S13]  /*25b0*/  ISETP.EQ.OR.EX P2, PT, R21, R11, !P2, P3 ;  /* 0x0000000b1500720c */ /* 0x000fda0005742730 */
[----:B------:R-:W-:Y:S05]  /*25c0*/  @P2 BRA `(.L_x_390) ;  /* 0x0000000000a82947 */ /* 0x000fea0003800000 */
.L_x_391:
        /* <DEDUP_REMOVED lines=9> */
[----:B------:R-:W-:Y:S01]  /*2660*/  @P5 IMAD.MOV.U32 R53, RZ, RZ, R46 ;  /* 0x000000ffff355224 */ /* 0x000fe200078e002e */
[----:B------:R0:W-:Y:S01]  /*2670*/  @P5 ST.E desc[UR36][R28.64], R31 ;  /* 0x0000001f1c005985 */ /* 0x0001e2000c101924 */
[----:B------:R-:W-:-:S05]  /*2680*/  @P5 IMAD.MOV.U32 R52, RZ, RZ, R45 ;  /* 0x000000ffff345224 */ /* 0x000fca00078e002d */
[----:B------:R-:W2:Y:S01]  /*2690*/  @P5 LDG.E R53, desc[UR36][R52.64] ;  /* 0x0000002434355981 */ /* 0x000ea2000c1e1900 */
[----:B0-----:R-:W-:Y:S02]  /*26a0*/  IMAD.MOV.U32 R31, RZ, RZ, R30 ;  /* 0x000000ffff1f7224 */ /* 0x001fe400078e001e */
[----:B------:R-:W-:Y:S02]  /*26b0*/  IMAD.MOV.U32 R30, RZ, RZ, R3 ;  /* 0x000000ffff1e7224 */ /* 0x000fe400078e0003 */
[----:B------:R-:W-:-:S03]  /*26c0*/  @!P5 IMAD.MOV.U32 R52, RZ, RZ, R8 ;  /* 0x000000ffff34d224 */ /* 0x000fc600078e0008 */
[----:B--2---:R-:W-:Y:S04]  /*26d0*/  @P5 ST.E desc[UR36][R30.64], R53 ;  /* 0x000000351e005985 */ /* 0x004fe8000c101924 */
[----:B------:R-:W-:Y:S01]  /*26e0*/  @!P5 ST.E desc[UR36][R28.64], R51 ;  /* 0x000000331c00d985 */ /* 0x000fe2000c101924 */
[----:B------:R-:W-:-:S05]  /*26f0*/  @!P5 IMAD.MOV.U32 R53, RZ, RZ, R6 ;  /* 0x000000ffff35d224 */ /* 0x000fca00078e0006 */
[----:B------:R0:W2:Y:S01]  /*2700*/  @!P5 LDG.E R3, desc[UR36][R52.64] ;  /* 0x000000243403d981 */ /* 0x0000a2000c1e1900 */
[----:B------:R-:W-:Y:S02]  /*2710*/  IADD3 R0, P2, PT, R28, 0x4, RZ ;  /* 0x000000041c007810 */ /* 0x000fe40007f5e0ff */
[----:B------:R-:W-:-:S05]  /*2720*/  @!P5 IADD3 R8, P6, PT, R8, 0x4, RZ ;  /* 0x000000040808d810 */ /* 0x000fca0007fde0ff */
[----:B------:R-:W-:Y:S02]  /*2730*/  @!P5 IMAD.X R6, RZ, RZ, R6, P6 ;  /* 0x000000ffff06d224 */ /* 0x000fe400030e0606 */
[----:B0-----:R-:W-:Y:S01]  /*2740*/  IMAD.X R52, RZ, RZ, R29, P2 ;  /* 0x000000ffff347224 */ /* 0x001fe200010e061d */
[----:B------:R-:W-:-:S05]  /*2750*/  @P5 IADD3 R37, P2, PT, R37, 0x4, RZ ;  /* 0x0000000425255810 */ /* 0x000fca0007f5e0ff */
[----:B------:R-:W-:Y:S01]  /*2760*/  @P5 IMAD.X R21, RZ, RZ, R21, P2 ;  /* 0x000000ffff155224 */ /* 0x000fe200010e0615 */
[----:B------:R-:W-:-:S05]  /*2770*/  @!P5 IADD3 R47, P2, PT, R47, 0x4, RZ ;  /* 0x000000042f2fd810 */ /* 0x000fca0007f5e0ff */
[----:B------:R-:W-:Y:S01]  /*2780*/  @!P5 IMAD.X R48, RZ, RZ, R48, P2 ;  /* 0x000000ffff30d224 */ /* 0x000fe200010e0630 */
[----:B------:R-:W-:-:S05]  /*2790*/  @P5 IADD3 R45, P2, PT, R45, 0x4, RZ ;  /* 0x000000042d2d5810 */ /* 0x000fca0007f5e0ff */
[----:B------:R-:W-:Y:S01]  /*27a0*/  @P5 IMAD.X R46, RZ, RZ, R46, P2 ;  /* 0x000000ffff2e5224 */ /* 0x000fe200010e062e */
[----:B------:R-:W-:-:S04]  /*27b0*/  ISETP.NE.U32.AND P2, PT, R37, R13, PT ;  /* 0x0000000d2500720c */ /* 0x000fc80003f45070 */
[----:B------:R-:W-:Y:S01]  /*27c0*/  ISETP.NE.AND.EX P2, PT, R21, R11, PT, P2 ;  /* 0x0000000b1500720c */ /* 0x000fe20003f45320 */
[----:B--2---:R0:W-:Y:S02]  /*27d0*/  @!P5 ST.E desc[UR36][R30.64], R3 ;  /* 0x000000031e00d985 */ /* 0x0041e4000c101924 */
[----:B0-----:R-:W-:-:S05]  /*27e0*/  IADD3 R3, P3, PT, R30, 0x4, RZ ;  /* 0x000000041e037810 */ /* 0x001fca0007f7e0ff */
[----:B------:R-:W-:Y:S01]  /*27f0*/  IMAD.X R30, RZ, RZ, R31, P3 ;  /* 0x000000ffff1e7224 */ /* 0x000fe200018e061f */
[----:B------:R-:W-:-:S05]  /*2800*/  @P5 IADD3 R43, P3, PT, R43, 0x4, RZ ;  /* 0x000000042b2b5810 */ /* 0x000fca0007f7e0ff */
[----:B------:R-:W-:Y:S01]  /*2810*/  @P5 IMAD.X R44, RZ, RZ, R44, P3 ;  /* 0x000000ffff2c5224 */ /* 0x000fe200018e062c */
[----:B------:R-:W-:-:S05]  /*2820*/  @!P5 IADD3 R49, P3, PT, R49, 0x4, RZ ;  /* 0x000000043131d810 */ /* 0x000fca0007f7e0ff */
[----:B------:R-:W-:Y:S01]  /*2830*/  @!P5 IMAD.X R50, RZ, RZ, R50, P3 ;  /* 0x000000ffff32d224 */ /* 0x000fe200018e0632 */
[----:B------:R-:W-:-:S04]  /*2840*/  ISETP.NE.U32.AND P3, PT, R47, R9, PT ;  /* 0x000000092f00720c */ /* 0x000fc80003f65070 */
[----:B------:R-:W-:-:S13]  /*2850*/  ISETP.NE.AND.EX P3, PT, R48, R7, PT, P3 ;  /* 0x000000073000720c */ /* 0x000fda0003f65330 */
[----:B------:R-:W-:Y:S05]  /*2860*/  @P3 BRA P2, `(.L_x_391) ;  /* 0xfffffffc00583947 */ /* 0x000fea000103ffff */
.L_x_390:
[----:B------:R-:W-:Y:S05]  /*2870*/  BSYNC.RECONVERGENT B3 ;  /* 0x0000000000037941 */ /* 0x000fea0003800200 */
.L_x_389:
[----:B------:R-:W-:Y:S01]  /*2880*/  ISETP.NE.U32.AND P2, PT, R37, R13, PT ;  /* 0x0000000d2500720c */ /* 0x000fe20003f45070 */
[----:B------:R-:W-:Y:S03]  /*2890*/  BSSY.RECONVERGENT B3, `(.L_x_392) ;  /* 0x0000020000037945 */ /* 0x000fe60003800200 */
[----:B------:R-:W-:-:S13]  /*28a0*/  ISETP.NE.AND.EX P2, PT, R21, R11, PT, P2 ;  /* 0x0000000b1500720c */ /* 0x000fda0003f45320 */
[----:B------:R-:W-:Y:S05]  /*28b0*/  @!P2 BRA `(.L_x_393) ;  /* 0x000000000074a947 */ /* 0x000fea0003800000 */
[----:B------:R-:W-:Y:S02]  /*28c0*/  IMAD.MOV.U32 R31, RZ, RZ, R43 ;  /* 0x000000ffff1f7224 */ /* 0x000fe400078e002b */
[----:B------:R-:W-:Y:S02]  /*28d0*/  IMAD.MOV.U32 R43, RZ, RZ, R44 ;  /* 0x000000ffff2b7224 */ /* 0x000fe400078e002c */
[----:B------:R-:W-:Y:S02]  /*28e0*/  IMAD.MOV.U32 R44, RZ, RZ, R45 ;  /* 0x000000ffff2c7224 */ /* 0x000fe400078e002d */
[----:B------:R-:W-:-:S07]  /*28f0*/  IMAD.MOV.U32 R45, RZ, RZ, R46 ;  /* 0x000000ffff2d7224 */ /* 0x000fce00078e002e */
.L_x_394:
[----:B0-----:R-:W-:Y:S02]  /*2900*/  IMAD.MOV.U32 R28, RZ, RZ, R31 ;  /* 0x000000ffff1c7224 */ /* 0x001fe400078e001f */
[----:B------:R-:W-:-:S05]  /*2910*/  IMAD.MOV.U32 R29, RZ, RZ, R43 ;  /* 0x000000ffff1d7224 */ /* 0x000fca00078e002b */
[----:B------:R0:W2:Y:S02]  /*2920*/  LDG.E R51, desc[UR36][R28.64] ;  /* 0x000000241c337981 */ /* 0x0000a4000c1e1900 */
[----:B0-----:R-:W-:Y:S02]  /*2930*/  IMAD.MOV.U32 R28, RZ, RZ, R0 ;  /* 0x000000ffff1c7224 */ /* 0x001fe400078e0000 */
[----:B------:R-:W-:-:S05]  /*2940*/  IMAD.MOV.U32 R29, RZ, RZ, R52 ;  /* 0x000000ffff1d7224 */ /* 0x000fca00078e0034 */
[----:B--2---:R0:W-:Y:S02]  /*2950*/  ST.E desc[UR36][R28.64], R51 ;  /* 0x000000331c007985 */ /* 0x0041e4000c101924 */
[----:B0-----:R-:W-:Y:S02]  /*2960*/  IMAD.MOV.U32 R28, RZ, RZ, R44 ;  /* 0x000000ffff1c7224 */ /* 0x001fe400078e002c */
[----:B------:R-:W-:-:S05]  /*2970*/  IMAD.MOV.U32 R29, RZ, RZ, R45 ;  /* 0x000000ffff1d7224 */ /* 0x000fca00078e002d */
[----:B------:R0:W2:Y:S01]  /*2980*/  LDG.E R53, desc[UR36][R28.64] ;  /* 0x000000241c357981 */ /* 0x0000a2000c1e1900 */
[----:B------:R-:W-:Y:S02]  /*2990*/  IADD3 R37, P2, PT, R37, 0x4, RZ ;  /* 0x0000000425257810 */ /* 0x000fe40007f5e0ff */
[----:B------:R-:W-:Y:S02]  /*29a0*/  IADD3 R31, P3, PT, R31, 0x4, RZ ;  /* 0x000000041f1f7810 */ /* 0x000fe40007f7e0ff */
[----:B------:R-:W-:Y:S01]  /*29b0*/  IADD3 R44, P6, PT, R44, 0x4, RZ ;  /* 0x000000042c2c7810 */ /* 0x000fe20007fde0ff */
[----:B------:R-:W-:Y:S01]  /*29c0*/  IMAD.X R21, RZ, RZ, R21, P2 ;  /* 0x000000ffff157224 */ /* 0x000fe200010e0615 */
[----:B------:R-:W-:Y:S01]  /*29d0*/  ISETP.NE.U32.AND P2, PT, R37, R13, PT ;  /* 0x0000000d2500720c */ /* 0x000fe20003f45070 */
[----:B------:R-:W-:Y:S01]  /*29e0*/  IMAD.X R43, RZ, RZ, R43, P3 ;  /* 0x000000ffff2b7224 */ /* 0x000fe200018e062b */
[----:B------:R-:W-:Y:S01]  /*29f0*/  IADD3 R0, P5, PT, R0, 0x4, RZ ;  /* 0x0000000400007810 */ /* 0x000fe20007fbe0ff */
[----:B0-----:R-:W-:Y:S01]  /*2a00*/  IMAD.MOV.U32 R28, RZ, RZ, R3 ;  /* 0x000000ffff1c7224 */ /* 0x001fe200078e0003 */
[----:B------:R-:W-:Y:S01]  /*2a10*/  ISETP.NE.AND.EX P2, PT, R21, R11, PT, P2 ;  /* 0x0000000b1500720c */ /* 0x000fe20003f45320 */
[----:B------:R-:W-:Y:S01]  /*2a20*/  IMAD.MOV.U32 R29, RZ, RZ, R30 ;  /* 0x000000ffff1d7224 */ /* 0x000fe200078e001e */
[----:B------:R-:W-:Y:S01]  /*2a30*/  IADD3 R3, P3, PT, R3, 0x4, RZ ;  /* 0x0000000403037810 */ /* 0x000fe20007f7e0ff */
[----:B------:R-:W-:-:S02]  /*2a40*/  IMAD.X R45, RZ, RZ, R45, P6 ;  /* 0x000000ffff2d7224 */ /* 0x000fc400030e062d */
[----:B------:R-:W-:Y:S02]  /*2a50*/  IMAD.X R52, RZ, RZ, R52, P5 ;  /* 0x000000ffff347224 */ /* 0x000fe400028e0634 */
[----:B------:R-:W-:Y:S01]  /*2a60*/  IMAD.X R30, RZ, RZ, R30, P3 ;  /* 0x000000ffff1e7224 */ /* 0x000fe200018e061e */
[----:B--2---:R0:W-:Y:S05]  /*2a70*/  ST.E desc[UR36][R28.64], R53 ;  /* 0x000000351c007985 */ /* 0x0041ea000c101924 */
[----:B------:R-:W-:Y:S05]  /*2a80*/  @P2 BRA `(.L_x_394) ;  /* 0xfffffffc009c2947 */ /* 0x000fea000383ffff */
.L_x_393:
[----:B------:R-:W-:Y:S05]  /*2a90*/  BSYNC.RECONVERGENT B3 ;  /* 0x0000000000037941 */ /* 0x000fea0003800200 */
.L_x_392:
[----:B------:R-:W-:Y:S01]  /*2aa0*/  ISETP.NE.U32.AND P2, PT, R47, R9, PT ;  /* 0x000000092f00720c */ /* 0x000fe20003f45070 */
[----:B------:R-:W-:Y:S01]  /*2ab0*/  BSSY.RECONVERGENT B3, `(.L_x_395) ;  /* 0x000001c000037945 */ /* 0x000fe20003800200 */
[----:B------:R-:W-:Y:S02]  /*2ac0*/  IMAD.MOV.U32 R45, RZ, RZ, R6 ;  /* 0x000000ffff2d7224 */ /* 0x000fe400078e0006 */
[----:B------:R-:W-:-:S13]  /*2ad0*/  ISETP.NE.AND.EX P2, PT, R48, R7, PT, P2 ;  /* 0x000000073000720c */ /* 0x000fda0003f45320 */
[----:B------:R-:W-:Y:S05]  /*2ae0*/  @!P2 BRA `(.L_x_396) ;  /* 0x000000000060a947 */ /* 0x000fea0003800000 */
.L_x_397:
[----:B01----:R-:W-:Y:S02]  /*2af0*/  IMAD.MOV.U32 R28, RZ, RZ, R49 ;  /* 0x000000ffff1c7224 */ /* 0x003fe400078e0031 */
[----:B------:R-:W-:-:S05]  /*2b00*/  IMAD.MOV.U32 R29, RZ, RZ, R50 ;  /* 0x000000ffff1d7224 */ /* 0x000fca00078e0032 */
[----:B------:R0:W2:Y:S01]  /*2b10*/  LDG.E R11, desc[UR36][R28.64] ;  /* 0x000000241c0b7981 */ /* 0x0000a2000c1e1900 */
[----:B------:R-:W-:Y:S02]  /*2b20*/  IMAD.MOV.U32 R44, RZ, RZ, R8 ;  /* 0x000000ffff2c7224 */ /* 0x000fe400078e0008 */
[----:B0-----:R-:W-:Y:S02]  /*2b30*/  IMAD.MOV.U32 R28, RZ, RZ, R0 ;  /* 0x000000ffff1c7224 */ /* 0x001fe400078e0000 */
[----:B------:R-:W-:-:S05]  /*2b40*/  IMAD.MOV.U32 R29, RZ, RZ, R52 ;  /* 0x000000ffff1d7224 */ /* 0x000fca00078e0034 */
[----:B--2---:R0:W-:Y:S04]  /*2b50*/  ST.E desc[UR36][R28.64], R11 ;  /* 0x0000000b1c007985 */ /* 0x0041e8000c101924 */
[----:B------:R1:W2:Y:S01]  /*2b60*/  LDG.E R13, desc[UR36][R44.64] ;  /* 0x000000242c0d7981 */ /* 0x0002a2000c1e1900 */
        /* <DEDUP_REMOVED lines=9> */
[----:B------:R-:W-:Y:S01]  /*2c00*/  IMAD.X R50, RZ, RZ, R50, P3 ;  /* 0x000000ffff327224 */ /* 0x000fe200018e0632 */
[----:B------:R-:W-:Y:S01]  /*2c10*/  IADD3 R3, P3, PT, R3, 0x4, RZ ;  /* 0x0000000403037810 */ /* 0x000fe20007f7e0ff */
[----:B-1----:R-:W-:-:S02]  /*2c20*/  IMAD.X R45, RZ, RZ, R45, P6 ;  /* 0x000000ffff2d7224 */ /* 0x002fc400030e062d */
[----:B------:R-:W-:Y:S02]  /*2c30*/  IMAD.X R52, RZ, RZ, R52, P5 ;  /* 0x000000ffff347224 */ /* 0x000fe400028e0634 */
[----:B------:R-:W-:Y:S01]  /*2c40*/  IMAD.X R30, RZ, RZ, R30, P3 ;  /* 0x000000ffff1e7224 */ /* 0x000fe200018e061e */
[----:B--2---:R1:W-:Y:S05]  /*2c50*/  ST.E desc[UR36][R28.64], R13 ;  /* 0x0000000d1c007985 */ /* 0x0043ea000c101924 */
[----:B------:R-:W-:Y:S05]  /*2c60*/  @P2 BRA `(.L_x_397) ;  /* 0xfffffffc00a02947 */ /* 0x000fea000383ffff */
.L_x_396:
[----:B------:R-:W-:Y:S05]  /*2c70*/  BSYNC.RECONVERGENT B3 ;  /* 0x0000000000037941 */ /* 0x000fea0003800200 */
.L_x_395:
[C---:B------:R-:W-:Y:S01]  /*2c80*/  IMAD.SHL.U32 R3, R40.reuse, 0x4, RZ ;  /* 0x0000000428037824 */ /* 0x040fe200078e00ff */
[C---:B------:R-:W-:Y:S01]  /*2c90*/  SHF.L.U64.HI R31, R40.reuse, 0x2, R39 ;  /* 0x00000002281f7819 */ /* 0x040fe20000010227 */
[----:B------:R-:W-:Y:S01]  /*2ca0*/  IMAD.SHL.U32 R7, R40, 0x2, RZ ;  /* 0x0000000228077824 */ /* 0x000fe200078e00ff */
[----:B------:R-:W-:Y:S02]  /*2cb0*/  SHF.R.S32.HI R6, RZ, 0x1f, R19 ;  /* 0x0000001fff067819 */ /* 0x000fe40000011413 */
[----:B------:R-:W-:Y:S02]  /*2cc0*/  IADD3 R37, P5, PT, R15, R3, RZ ;  /* 0x000000030f257210 */ /* 0x000fe40007fbe0ff */
[----:B------:R-:W-:Y:S02]  /*2cd0*/  LEA.HI.X R6, R19, R25, R6, 0x2, P4 ;  /* 0x0000001913067211 */ /* 0x000fe400020f1406 */
[----:B------:R-:W-:Y:S01]  /*2ce0*/  ISETP.GE.U32.AND P2, PT, R37, R20, PT ;  /* 0x000000142500720c */ /* 0x000fe20003f46070 */
[----:B------:R-:W-:Y:S01]  /*2cf0*/  IMAD.X R21, R14, 0x1, R31, P5 ;  /* 0x000000010e157824 */ /* 0x000fe200028e061f */
[----:B------:R-:W-:-:S02]  /*2d00*/  SHF.L.U64.HI R0, R40, 0x1, R39 ;  /* 0x0000000128007819 */ /* 0x000fc40000010227 */
[----:B------:R-:W-:Y:S02]  /*2d10*/  IADD3 R3, P3, PT, R12, R3, RZ ;  /* 0x000000030c037210 */ /* 0x000fe40007f7e0ff */
[----:B------:R-:W-:Y:S02]  /*2d20*/  ISETP.GE.U32.AND.EX P2, PT, R21, R6, PT, P2 ;  /* 0x000000061500720c */ /* 0x000fe40003f46120 */
[C---:B------:R-:W-:Y:S01]  /*2d30*/  SHF.L.U64.HI R9, R7.reuse, 0x2, R0 ;  /* 0x0000000207097819 */ /* 0x040fe20000010200 */
[----:B------:R-:W-:Y:S02]  /*2d40*/  IMAD.SHL.U32 R0, R7, 0x4, RZ ;  /* 0x0000000407007824 */ /* 0x000fe400078e00ff */
[----:B------:R-:W-:-:S03]  /*2d50*/  IMAD.X R31, R10, 0x1, R31, P3 ;  /* 0x000000010a1f7824 */ /* 0x000fc600018e061f */
[-C--:B------:R-:W-:Y:S02]  /*2d60*/  IADD3 R38, P6, PT, R38, R0.reuse, RZ ;  /* 0x0000000026267210 */ /* 0x080fe40007fde0ff */
[-C--:B------:R-:W-:Y:S02]  /*2d70*/  IADD3 R35, P5, PT, R35, R0.reuse, RZ ;  /* 0x0000000023237210 */ /* 0x080fe40007fbe0ff */
[----:B------:R-:W-:Y:S01]  /*2d80*/  IADD3 R33, P4, PT, R33, R0, RZ ;  /* 0x0000000021217210 */ /* 0x000fe20007f9e0ff */
[--C-:B------:R-:W-:Y:S02]  /*2d90*/  IMAD.X R36, R36, 0x1, R9.reuse, P6 ;  /* 0x0000000124247824 */ /* 0x100fe400030e0609 */
[--C-:B------:R-:W-:Y:S02]  /*2da0*/  IMAD.X R34, R34, 0x1, R9.reuse, P5 ;  /* 0x0000000122227824 */ /* 0x100fe400028e0609 */
[----:B------:R-:W-:Y:S01]  /*2db0*/  IMAD.X R32, R32, 0x1, R9, P4 ;  /* 0x0000000120207824 */ /* 0x000fe200020e0609 */
[----:B------:R-:W-:Y:S07]  /*2dc0*/  @!P2 BRA `(.L_x_398) ;  /* 0xfffffff4004ca947 */ /* 0x000fee000383ffff */
.L_x_388:
[----:B------:R-:W-:Y:S05]  /*2dd0*/  BSYNC.RECONVERGENT B0 ;  /* 0x0000000000007941 */ /* 0x000fea0003800200 */
.L_x_387:
[----:B------:R-:W-:Y:S05]  /*2de0*/  BRA `(.L_x_399) ;  /* 0x0000000800807947 */ /* 0x000fea0003800000 */
.L_x_386:
[----:B------:R-:W-:-:S04]  /*2df0*/  ISETP.GE.U32.AND P2, PT, R42, 0x1, PT ;  /* 0x000000012a00780c */ /* 0x000fc80003f46070 */
[----:B------:R-:W-:-:S13]  /*2e00*/  ISETP.GE.AND.EX P2, PT, R41, RZ, PT, P2 ;  /* 0x000000ff2900720c */ /* 0x000fda0003f46320 */
[----:B------:R-:W-:Y:S05]  /*2e10*/  @!P2 BRA `(.L_x_399) ;  /* 0x000000080074a947 */ /* 0x000fea0003800000 */
[----:B------:R-:W0:Y:S01]  /*2e20*/  LDCU.64 UR4, c[0x0][0x388] ;  /* 0x00007100ff0477ac */ /* 0x000e220008000a00 */
[----:B------:R-:W-:Y:S01]  /*2e30*/  IMAD.SHL.U32 R35, R22, 0x4, RZ ;  /* 0x0000000416237824 */ /* 0x000fe200078e00ff */
        /* <DEDUP_REMOVED lines=9> */
[----:B------:R-:W-:Y:S02]  /*2ed0*/  IMAD.MOV.U32 R29, RZ, RZ, R5 ;  /* 0x000000ffff1d7224 */ /* 0x000fe400078e0005 */
[----:B------:R-:W-:Y:S01]  /*2ee0*/  IMAD.SHL.U32 R13, R13, 0x4, RZ ;  /* 0x000000040d0d7824 */ /* 0x000fe200078e00ff */
[C---:B0-----:R-:W-:Y:S02]  /*2ef0*/  IADD3 R36, P2, PT, R35.reuse, UR4, RZ ;  /* 0x0000000423247c10 */ /* 0x041fe4000ff5e0ff */
[----:B-1----:R-:W-:Y:S02]  /*2f00*/  IADD3 R35, P3, PT, R35, UR6, RZ ;  /* 0x0000000623237c10 */ /* 0x002fe4000ff7e0ff */
[C---:B------:R-:W-:Y:S02]  /*2f10*/  IADD3.X R34, PT, PT, R3.reuse, UR5, RZ, P2, !PT ;  /* 0x0000000503227c10 */ /* 0x040fe400097fe4ff */
[----:B------:R-:W-:-:S09]  /*2f20*/  IADD3.X R33, PT, PT, R3, UR7, RZ, P3, !PT ;  /* 0x0000000703217c10 */ /* 0x000fd20009ffe4ff */
.L_x_409:
        /* <DEDUP_REMOVED lines=13> */
[----:B------:R-:W-:Y:S02]  /*3000*/  IMAD.MOV.U32 R43, RZ, RZ, R30 ;  /* 0x000000ffff2b7224 */ /* 0x000fe400078e001e */
[----:B------:R-:W-:Y:S01]  /*3010*/  IMAD.MOV.U32 R44, RZ, RZ, R29 ;  /* 0x000000ffff2c7224 */ /* 0x000fe200078e001d */
[----:B------:R-:W-:-:S04]  /*3020*/  ISETP.GE.AND P2, PT, R6, RZ, PT ;  /* 0x000000ff0600720c */ /* 0x000fc80003f46270 */
[----:B------:R-:W-:Y:S02]  /*3030*/  SEL R8, R11, R12, !P2 ;  /* 0x0000000c0b087207 */ /* 0x000fe40005000000 */
[----:B------:R-:W-:Y:S02]  /*3040*/  SEL R7, R9, R10, !P2 ;  /* 0x0000000a09077207 */ /* 0x000fe40005000000 */
[----:B------:R-:W-:Y:S01]  /*3050*/  IADD3 R3, P2, PT, R8, R3, RZ ;  /* 0x0000000308037210 */ /* 0x000fe20007f5e0ff */
[----:B------:R-:W-:Y:S01]  /*3060*/  IMAD.MOV.U32 R37, RZ, RZ, R8 ;  /* 0x000000ffff257224 */ /* 0x000fe200078e0008 */
[----:B------:R-:W-:Y:S01]  /*3070*/  ISETP.EQ.U32.AND P3, PT, R32, R8, PT ;  /* 0x000000082000720c */ /* 0x000fe20003f62070 */
[----:B------:R-:W-:Y:S02]  /*3080*/  IMAD.MOV.U32 R38, RZ, RZ, R7 ;  /* 0x000000ffff267224 */ /* 0x000fe400078e0007 */
[----:B012---:R-:W-:Y:S01]  /*3090*/  IMAD.X R15, R7, 0x1, R0, P2 ;  /* 0x00000001070f7824 */ /* 0x007fe200010e0600 */
[----:B------:R-:W-:-:S05]  /*30a0*/  IADD3 RZ, P2, PT, R3, -R12, RZ ;  /* 0x8000000c03ff7210 */ /* 0x000fca0007f5e0ff */
[----:B------:R-:W-:-:S05]  /*30b0*/  IMAD.X R0, R15, 0x1, ~R10, P2 ;  /* 0x000000010f007824 */ /* 0x000fca00010e0e0a */
[----:B------:R-:W-:-:S04]  /*30c0*/  ISETP.GE.AND P2, PT, R0, RZ, PT ;  /* 0x000000ff0000720c */ /* 0x000fc80003f46270 */
[----:B------:R-:W-:Y:S02]  /*30d0*/  SEL R6, R3, R12, !P2 ;  /* 0x0000000c03067207 */ /* 0x000fe40005000000 */
[----:B------:R-:W-:Y:S02]  /*30e0*/  SEL R3, R15, R10, !P2 ;  /* 0x0000000a0f037207 */ /* 0x000fe40005000000 */
[----:B------:R-:W-:-:S04]  /*30f0*/  ISETP.NE.U32.AND P2, PT, R8, R6, PT ;  /* 0x000000060800720c */ /* 0x000fc80003f45070 */
[----:B------:R-:W-:-:S04]  /*3100*/  ISETP.NE.AND.EX P2, PT, R7, R3, PT, P2 ;  /* 0x000000030700720c */ /* 0x000fc80003f45320 */
[----:B------:R-:W-:Y:S02]  /*3110*/  ISETP.EQ.OR.EX P2, PT, R31, R7, !P2, P3 ;  /* 0x000000071f00720c */ /* 0x000fe40005742730 */
[----:B------:R-:W-:-:S04]  /*3120*/  IADD3 R0, P3, P4, R30, R8, -R32 ;  /* 0x000000081e007210 */ /* 0x000fc80007c7e820 */
[----:B------:R-:W-:-:S07]  /*3130*/  IADD3.X R25, PT, PT, R29, R7, ~R31, P3, P4 ;  /* 0x000000071d197210 */ /* 0x000fce0001fe8c1f */
[----:B------:R-:W-:Y:S05]  /*3140*/  @P2 BRA `(.L_x_401) ;  /* 0x0000000000942947 */ /* 0x000fea0003800000 */
.L_x_402:
[----:B0-----:R-:W-:Y:S02]  /*3150*/  IMAD.MOV.U32 R14, RZ, RZ, R37 ;  /* 0x000000ffff0e7224 */ /* 0x001fe400078e0025 */
[----:B------:R-:W-:-:S05]  /*3160*/  IMAD.MOV.U32 R15, RZ, RZ, R38 ;  /* 0x000000ffff0f7224 */ /* 0x000fca00078e0026 */
[----:B------:R0:W2:Y:S02]  /*3170*/  LD.E R47, desc[UR36][R14.64] ;  /* 0x000000240e2f7980 */ /* 0x0000a4000c101900 */
[----:B0-----:R-:W-:Y:S02]  /*3180*/  IMAD.MOV.U32 R14, RZ, RZ, R32 ;  /* 0x000000ffff0e7224 */ /* 0x001fe400078e0020 */
[----:B------:R-:W-:-:S05]  /*3190*/  IMAD.MOV.U32 R15, RZ, RZ, R31 ;  /* 0x000000ffff0f7224 */ /* 0x000fca00078e001f */
[----:B------:R0:W2:Y:S02]  /*31a0*/  LD.E R20, desc[UR36][R14.64] ;  /* 0x000000240e147980 */ /* 0x0000a4000c101900 */
[----:B0-----:R-:W-:Y:S02]  /*31b0*/  IMAD.MOV.U32 R14, RZ, RZ, R45 ;  /* 0x000000ffff0e7224 */ /* 0x001fe400078e002d */
[----:B------:R-:W-:Y:S01]  /*31c0*/  IMAD.MOV.U32 R15, RZ, RZ, R48 ;  /* 0x000000ffff0f7224 */ /* 0x000fe200078e0030 */
[----:B--2---:R-:W-:-:S13]  /*31d0*/  FSETP.GEU.AND P5, PT, R47, R20, PT ;  /* 0x000000142f00720b */ /* 0x004fda0003fae000 */
[----:B------:R0:W-:Y:S01]  /*31e0*/  @P5 STG.E desc[UR36][R14.64], R20 ;  /* 0x000000140e005986 */ /* 0x0001e2000c101924 */
[----:B------:R-:W-:Y:S02]  /*31f0*/  @P5 IMAD.MOV.U32 R21, RZ, RZ, R44 ;  /* 0x000000ffff155224 */ /* 0x000fe400078e002c */
[----:B0-----:R-:W-:-:S05]  /*3200*/  @P5 IMAD.MOV.U32 R20, RZ, RZ, R43 ;  /* 0x000000ffff145224 */ /* 0x001fca00078e002b */
[----:B------:R0:W2:Y:S02]  /*3210*/  @P5 LD.E R49, desc[UR36][R20.64] ;  /* 0x0000002414315980 */ /* 0x0000a4000c101900 */
[----:B0-----:R-:W-:Y:S02]  /*3220*/  IMAD.MOV.U32 R20, RZ, RZ, R24 ;  /* 0x000000ffff147224 */ /* 0x001fe400078e0018 */
[----:B------:R-:W-:Y:S02]  /*3230*/  IMAD.MOV.U32 R21, RZ, RZ, R46 ;  /* 0x000000ffff157224 */ /* 0x000fe400078e002e */
[----:B------:R-:W-:-:S03]  /*3240*/  @!P5 IMAD.MOV.U32 R24, RZ, RZ, R0 ;  /* 0x000000ffff18d224 */ /* 0x000fc600078e0000 */
[----:B--2---:R0:W-:Y:S04]  /*3250*/  @P5 STG.E desc[UR36][R20.64], R49 ;  /* 0x0000003114005986 */ /* 0x0041e8000c101924 */
[----:B------:R0:W-:Y:S04]  /*3260*/  @!P5 STG.E desc[UR36][R14.64], R47 ;  /* 0x0000002f0e00d986 */ /* 0x0001e8000c101924 */
[----:B------:R1:W2:Y:S01]  /*3270*/  @!P5 LD.E R51, desc[UR36][R24.64] ;  /* 0x000000241833d980 */ /* 0x0002a2000c101900 */
[----:B------:R-:W-:Y:S02]  /*3280*/  IADD3 R45, P2, PT, R14, 0x4, RZ ;  /* 0x000000040e2d7810 */ /* 0x000fe40007f5e0ff */
[----:B------:R-:W-:-:S02]  /*3290*/  @!P5 IADD3 R37, P3, PT, R37, 0x4, RZ ;  /* 0x000000042525d810 */ /* 0x000fc40007f7e0ff */
[----:B------:R-:W-:Y:S01]  /*32a0*/  @P5 IADD3 R43, P6, PT, R43, 0x4, RZ ;  /* 0x000000042b2b5810 */ /* 0x000fe20007fde0ff */
[----:B------:R-:W-:Y:S01]  /*32b0*/  IMAD.X R48, RZ, RZ, R15, P2 ;  /* 0x000000ffff307224 */ /* 0x000fe200010e060f */
[----:B------:R-:W-:Y:S01]  /*32c0*/  @P5 IADD3 R32, P2, PT, R32, 0x4, RZ ;  /* 0x0000000420205810 */ /* 0x000fe20007f5e0ff */
[----:B------:R-:W-:Y:S01]  /*32d0*/  @!P5 IMAD.X R38, RZ, RZ, R38, P3 ;  /* 0x000000ffff26d224 */ /* 0x000fe200018e0626 */
[----:B------:R-:W-:Y:S01]  /*32e0*/  ISETP.NE.U32.AND P3, PT, R37, R6, PT ;  /* 0x000000062500720c */ /* 0x000fe20003f65070 */
[----:B------:R-:W-:Y:S01]  /*32f0*/  @P5 IMAD.X R44, RZ, RZ, R44, P6 ;  /* 0x000000ffff2c5224 */ /* 0x000fe200030e062c */
[----:B-1----:R-:W-:Y:S01]  /*3300*/  IADD3 R24, P4, PT, R20, 0x4, RZ ;  /* 0x0000000414187810 */ /* 0x002fe20007f9e0ff */
[----:B------:R-:W-:Y:S01]  /*3310*/  @P5 IMAD.X R31, RZ, RZ, R31, P2 ;  /* 0x000000ffff1f5224 */ /* 0x000fe200010e061f */
[----:B------:R-:W-:Y:S02]  /*3320*/  ISETP.EQ.U32.AND P2, PT, R32, R8, PT ;  /* 0x000000082000720c */ /* 0x000fe40003f42070 */
[----:B------:R-:W-:Y:S01]  /*3330*/  ISETP.NE.AND.EX P3, PT, R38, R3, PT, P3 ;  /* 0x000000032600720c */ /* 0x000fe20003f65330 */
[----:B------:R-:W-:Y:S01]  /*3340*/  IMAD.X R46, RZ, RZ, R21, P4 ;  /* 0x000000ffff2e7224 */ /* 0x000fe200020e0615 */
[----:B------:R-:W-:-:S02]  /*3350*/  @!P5 IADD3 R0, P4, PT, R0, 0x4, RZ ;  /* 0x000000040000d810 */ /* 0x000fc40007f9e0ff */
[----:B------:R-:W-:-:S03]  /*3360*/  ISETP.EQ.OR.EX P2, PT, R31, R7, !P3, P2 ;  /* 0x000000071f00720c */ /* 0x000fc60005f42720 */
[----:B------:R-:W-:Y:S01]  /*3370*/  @!P5 IMAD.X R25, RZ, RZ, R25, P4 ;  /* 0x000000ffff19d224 */ /* 0x000fe200020e0619 */
[----:B--2---:R0:W-:Y:S09]  /*3380*/  @!P5 STG.E desc[UR36][R20.64], R51 ;  /* 0x000000331400d986 */ /* 0x0041f2000c101924 */
[----:B------:R-:W-:Y:S05]  /*3390*/  @!P2 BRA `(.L_x_402) ;  /* 0xfffffffc006ca947 */ /* 0x000fea000383ffff */
.L_x_401:
[----:B------:R-:W-:Y:S05]  /*33a0*/  BSYNC.RECONVERGENT B0 ;  /* 0x0000000000007941 */ /* 0x000fea0003800200 */
.L_x_400:
[----:B------:R-:W-:Y:S01]  /*33b0*/  ISETP.NE.U32.AND P2, PT, R32, R8, PT ;  /* 0x000000082000720c */ /* 0x000fe20003f45070 */
[----:B------:R-:W-:Y:S03]  /*33c0*/  BSSY.RECONVERGENT B0, `(.L_x_403) ;  /* 0x000001a000007945 */ /* 0x000fe60003800200 */
[----:B------:R-:W-:-:S13]  /*33d0*/  ISETP.NE.AND.EX P2, PT, R31, R7, PT, P2 ;  /* 0x000000071f00720c */ /* 0x000fda0003f45320 */
[----:B------:R-:W-:Y:S05]  /*33e0*/  @!P2 BRA `(.L_x_404) ;  /* 0x00000000005ca947 */ /* 0x000fea0003800000 */
.L_x_405:
[----:B01----:R-:W-:Y:S02]  /*33f0*/  IMAD.MOV.U32 R14, RZ, RZ, R32 ;  /* 0x000000ffff0e7224 */ /* 0x003fe400078e0020 */
[----:B------:R-:W-:-:S05]  /*3400*/  IMAD.MOV.U32 R15, RZ, RZ, R31 ;  /* 0x000000ffff0f7224 */ /* 0x000fca00078e001f */
[----:B------:R0:W2:Y:S02]  /*3410*/  LD.E R21, desc[UR36][R14.64] ;  /* 0x000000240e157980 */ /* 0x0000a4000c101900 */
[----:B0-----:R-:W-:Y:S02]  /*3420*/  IMAD.MOV.U32 R14, RZ, RZ, R45 ;  /* 0x000000ffff0e7224 */ /* 0x001fe400078e002d */
[----:B------:R-:W-:-:S05]  /*3430*/  IMAD.MOV.U32 R15, RZ, RZ, R48 ;  /* 0x000000ffff0f7224 */ /* 0x000fca00078e0030 */
[----:B--2---:R0:W-:Y:S02]  /*3440*/  STG.E desc[UR36][R14.64], R21 ;  /* 0x000000150e007986 */ /* 0x0041e4000c101924 */
[----:B0-----:R-:W-:Y:S02]  /*3450*/  IMAD.MOV.U32 R14, RZ, RZ, R43 ;  /* 0x000000ffff0e7224 */ /* 0x001fe400078e002b */
[----:B------:R-:W-:-:S05]  /*3460*/  IMAD.MOV.U32 R15, RZ, RZ, R44 ;  /* 0x000000ffff0f7224 */ /* 0x000fca00078e002c */
[----:B------:R0:W2:Y:S01]  /*3470*/  LD.E R47, desc[UR36][R14.64] ;  /* 0x000000240e2f7980 */ /* 0x0000a2000c101900 */
[----:B------:R-:W-:Y:S02]  /*3480*/  IADD3 R32, P2, PT, R32, 0x4, RZ ;  /* 0x0000000420207810 */ /* 0x000fe40007f5e0ff */
[----:B------:R-:W-:Y:S02]  /*3490*/  IADD3 R43, P3, PT, R43, 0x4, RZ ;  /* 0x000000042b2b7810 */ /* 0x000fe40007f7e0ff */
[----:B------:R-:W-:Y:S01]  /*34a0*/  IADD3 R45, P4, PT, R45, 0x4, RZ ;  /* 0x000000042d2d7810 */ /* 0x000fe20007f9e0ff */
[----:B------:R-:W-:Y:S01]  /*34b0*/  IMAD.X R31, RZ, RZ, R31, P2 ;  /* 0x000000ffff1f7224 */ /* 0x000fe200010e061f */
[----:B------:R-:W-:Y:S01]  /*34c0*/  ISETP.NE.U32.AND P2, PT, R32, R8, PT ;  /* 0x000000082000720c */ /* 0x000fe20003f45070 */
[----:B------:R-:W-:Y:S02]  /*34d0*/  IMAD.X R44, RZ, RZ, R44, P3 ;  /* 0x000000ffff2c7224 */ /* 0x000fe400018e062c */
[----:B0-----:R-:W-:Y:S01]  /*34e0*/  IMAD.MOV.U32 R14, RZ, RZ, R24 ;  /* 0x000000ffff0e7224 */ /* 0x001fe200078e0018 */
[----:B------:R-:W-:Y:S01]  /*34f0*/  ISETP.NE.AND.EX P2, PT, R31, R7, PT, P2 ;  /* 0x000000071f00720c */ /* 0x000fe20003f45320 */
[----:B------:R-:W-:Y:S01]  /*3500*/  IMAD.MOV.U32 R15, RZ, RZ, R46 ;  /* 0x000000ffff0f7224 */ /* 0x000fe200078e002e */
[----:B------:R-:W-:Y:S01]  /*3510*/  IADD3 R24, P5, PT, R24, 0x4, RZ ;  /* 0x0000000418187810 */ /* 0x000fe20007fbe0ff */
[----:B------:R-:W-:-:S04]  /*3520*/  IMAD.X R48, RZ, RZ, R48, P4 ;  /* 0x000000ffff307224 */ /* 0x000fc800020e0630 */
[----:B------:R-:W-:Y:S01]  /*3530*/  IMAD.X R46, RZ, RZ, R46, P5 ;  /* 0x000000ffff2e7224 */ /* 0x000fe200028e062e */
[----:B--2---:R1:W-:Y:S05]  /*3540*/  STG.E desc[UR36][R14.64], R47 ;  /* 0x0000002f0e007986 */ /* 0x0043ea000c101924 */
[----:B------:R-:W-:Y:S05]  /*3550*/  @P2 BRA `(.L_x_405) ;  /* 0xfffffffc00a42947 */ /* 0x000fea000383ffff */
.L_x_404:
[----:B------:R-:W-:Y:S05]  /*3560*/  BSYNC.RECONVERGENT B0 ;  /* 0x0000000000007941 */ /* 0x000fea0003800200 */
.L_x_403:
[----:B------:R-:W-:Y:S01]  /*3570*/  ISETP.NE.U32.AND P2, PT, R37, R6, PT ;  /* 0x000000062500720c */ /* 0x000fe20003f45070 */
[----:B------:R-:W-:Y:S03]  /*3580*/  BSSY.RECONVERGENT B0, `(.L_x_406) ;  /* 0x000001a000007945 */ /* 0x000fe60003800200 */
[----:B------:R-:W-:-:S13]  /*3590*/  ISETP.NE.AND.EX P2, PT, R38, R3, PT, P2 ;  /* 0x000000032600720c */ /* 0x000fda0003f45320 */
[----:B------:R-:W-:Y:S05]  /*35a0*/  @!P2 BRA `(.L_x_407) ;  /* 0x00000000005ca947 */ /* 0x000fea0003800000 */
.L_x_408:
[----:B012---:R-:W-:Y:S02]  /*35b0*/  IMAD.MOV.U32 R14, RZ, RZ, R37 ;  /* 0x000000ffff0e7224 */ /* 0x007fe400078e0025 */
        /* <DEDUP_REMOVED lines=22> */
.L_x_407:
[----:B------:R-:W-:Y:S05]  /*3720*/  BSYNC.RECONVERGENT B0 ;  /* 0x0000000000007941 */ /* 0x000fea0003800200 */
.L_x_406:
[----:B------:R-:W-:Y:S02]  /*3730*/  LEA R32, P2, R40, R11, 0x2 ;  /* 0x0000000b28207211 */ /* 0x000fe400078410ff */
[----:B------:R-:W-:Y:S02]  /*3740*/  IADD3 R36, P4, PT, R36, R13, RZ ;  /* 0x0000000d24247210 */ /* 0x000fe40007f9e0ff */
[----:B------:R-:W-:Y:S02]  /*3750*/  IADD3 RZ, P3, PT, R32, -R12, RZ ;  /* 0x8000000c20ff7210 */ /* 0x000fe40007f7e0ff */
[----:B------:R-:W-:Y:S01]  /*3760*/  LEA.HI.X R31, R40, R9, R39, 0x2, P2 ;  /* 0x00000009281f7211 */ /* 0x000fe200010f1427 */
[----:B------:R-:W-:Y:S01]  /*3770*/  IMAD.X R34, R34, 0x1, R28, P4 ;  /* 0x0000000122227824 */ /* 0x000fe200020e061c */
[----:B------:R-:W-:-:S03]  /*3780*/  IADD3 R35, P5, PT, R35, R13, RZ ;  /* 0x0000000d23237210 */ /* 0x000fc60007fbe0ff */
[----:B------:R-:W-:Y:S01]  /*3790*/  IMAD.X R10, R31, 0x1, ~R10, P3 ;  /* 0x000000011f0a7824 */ /* 0x000fe200018e0e0a */
[----:B------:R-:W-:Y:S01]  /*37a0*/  IADD3 R30, P3, PT, R30, R13, RZ ;  /* 0x0000000d1e1e7210 */ /* 0x000fe20007f7e0ff */
[----:B------:R-:W-:-:S03]  /*37b0*/  IMAD.X R33, R33, 0x1, R28, P5 ;  /* 0x0000000121217824 */ /* 0x000fc600028e061c */
[----:B------:R-:W-:Y:S01]  /*37c0*/  ISETP.GE.AND P2, PT, R10, RZ, PT ;  /* 0x000000ff0a00720c */ /* 0x000fe20003f46270 */
[----:B------:R-:W-:-:S12]  /*37d0*/  IMAD.X R29, R29, 0x1, R28, P3 ;  /* 0x000000011d1d7824 */ /* 0x000fd800018e061c */
[----:B------:R-:W-:Y:S05]  /*37e0*/  @!P2 BRA `(.L_x_409) ;  /* 0xfffffff400d0a947 */ /* 0x000fea000383ffff */
.L_x_399:
[----:B------:R-:W-:Y:S05]  /*37f0*/  BSYNC.RECONVERGENT B1 ;  /* 0x0000000000017941 */ /* 0x000fea0003800200 */
.L_x_385:
        /* <DEDUP_REMOVED lines=11> */
.L_x_384:
        /* <DEDUP_REMOVED lines=10> */
[----:B------:R-:W-:Y:S01]  /*3950*/  LOP3.LUT R26, R42, 0x3, RZ, 0xc0, !PT ;  /* 0x000000032a1a7812 */ /* 0x000fe200078ec0ff */
[----:B------:R-:W-:Y:S01]  /*3960*/  IMAD.SHL.U32 R24, R22, 0x4, RZ ;  /* 0x0000000416187824 */ /* 0x000fe200078e00ff */
[----:B------:R-:W-:Y:S01]  /*3970*/  SHF.R.S32.HI R3, RZ, 0x1f, R22 ;  /* 0x0000001fff037819 */ /* 0x000fe20000011416 */
[----:B------:R-:W-:Y:S01]  /*3980*/  BSSY.RECONVERGENT B1, `(.L_x_413) ;  /* 0x000002e000017945 */ /* 0x000fe20003800200 */
[----:B------:R-:W-:Y:S01]  /*3990*/  ISETP.NE.U32.AND P1, PT, R26, RZ, PT ;  /* 0x000000ff1a00720c */ /* 0x000fe20003f25070 */
[----:B------:R-:W-:Y:S01]  /*39a0*/  IMAD.MOV.U32 R12, RZ, RZ, R18 ;  /* 0x000000ffff0c7224 */ /* 0x000fe200078e0012 */
[----:B0-----:R-:W-:Y:S01]  /*39b0*/  SHF.L.U64.HI R20, R22, 0x2, R3 ;  /* 0x0000000216147819 */ /* 0x001fe20000010203 */
[----:B--2---:R-:W-:Y:S01]  /*39c0*/  IMAD.MOV.U32 R21, RZ, RZ, R17 ;  /* 0x000000ffff157224 */ /* 0x004fe200078e0011 */
[----:B------:R-:W-:Y:S01]  /*39d0*/  ISETP.NE.AND.EX P1, PT, RZ, RZ, PT, P1 ;  /* 0x000000ffff00720c */ /* 0x000fe20003f25310 */
[----:B------:R-:W-:Y:S01]  /*39e0*/  IMAD.MOV.U32 R0, RZ, RZ, R42 ;  /* 0x000000ffff007224 */ /* 0x000fe200078e002a */
[----:B------:R-:W-:Y:S01]  /*39f0*/  ISETP.GE.U32.AND P0, PT, R42, 0x4, PT ;  /* 0x000000042a00780c */ /* 0x000fe20003f06070 */
[----:B------:R-:W-:-:S03]  /*3a00*/  IMAD.MOV.U32 R10, RZ, RZ, R41 ;  /* 0x000000ffff0a7224 */ /* 0x000fc600078e0029 */
[----:B------:R-:W-:Y:S02]  /*3a10*/  ISETP.GE.U32.AND.EX P0, PT, R41, RZ, PT, P0 ;  /* 0x000000ff2900720c */ /* 0x000fe40003f06100 */
[----:B---3--:R-:W-:-:S04]  /*3a20*/  IADD3 R8, P2, PT, R24, UR4, RZ ;  /* 0x0000000418087c10 */ /* 0x008fc8000ff5e0ff */
[----:B------:R-:W-:Y:S01]  /*3a30*/  IADD3.X R9, PT, PT, R20, UR5, RZ, P2, !PT ;  /* 0x0000000514097c10 */ /* 0x000fe200097fe4ff */
[----:B-1----:R-:W-:-:S04]  /*3a40*/  IMAD.MOV.U32 R14, RZ, RZ, R8 ;  /* 0x000000ffff0e7224 */ /* 0x002fc800078e0008 */
        /* <DEDUP_REMOVED lines=22> */
[----:B------:R-:W-:Y:S01]  /*3bb0*/  IADD3 R0, P3, PT, R42, -0x2, RZ ;  /* 0xfffffffe2a007810 */ /* 0x000fe20007f7e0ff */
        /* <DEDUP_REMOVED lines=10> */
.L_x_414:
[----:B------:R-:W-:Y:S05]  /*3c60*/  BSYNC.RECONVERGENT B1 ;  /* 0x0000000000017941 */ /* 0x000fea0003800200 */
.L_x_413:
[----:B------:R-:W-:Y:S04]  /*3c70*/  BSSY.RECONVERGENT B1, `(.L_x_415) ;  /* 0x0000018000017945 */ /* 0x000fe80003800200 */
[----:B------:R-:W-:Y:S05]  /*3c80*/  @!P0 BRA `(.L_x_416) ;  /* 0x0000000000588947 */ /* 0x000fea0003800000 */
.L_x_417:
[----:B------:R-:W-:Y:S02]  /*3c90*/  IMAD.MOV.U32 R6, RZ, RZ, R12 ;  /* 0x000000ffff067224 */ /* 0x000fe400078e000c */
[----:B------:R-:W-:-:S05]  /*3ca0*/  IMAD.MOV.U32 R7, RZ, RZ, R21 ;  /* 0x000000ffff077224 */ /* 0x000fca00078e0015 */
[----:B012---:R-:W2:Y:S01]  /*3cb0*/  LD.E R3, desc[UR36][R6.64] ;  /* 0x0000002406037980 */ /* 0x007ea2000c101900 */
        /* <DEDUP_REMOVED lines=19> */
.L_x_416:
[----:B------:R-:W-:Y:S05]  /*3df0*/  BSYNC.RECONVERGENT B1 ;  /* 0x0000000000017941 */ /* 0x000fea0003800200 */
.L_x_415:
[----:B------:R-:W3:Y:S01]  /*3e00*/  LDCU.64 UR4, c[0x0][0x398] ;  /* 0x00007300ff0477ac */ /* 0x000ee20008000a00 */
[----:B------:R-:W-:Y:S01]  /*3e10*/  ISETP.NE.U32.AND P0, PT, R26, RZ, PT ;  /* 0x000000ff1a00720c */ /* 0x000fe20003f05070 */
[----:B------:R-:W-:Y:S01]  /*3e20*/  BSSY.RECONVERGENT B1, `(.L_x_418) ;  /* 0x000002a000017945 */ /* 0x000fe20003800200 */
[----:B------:R-:W-:Y:S01]  /*3e30*/  ISETP.GE.U32.AND P2, PT, R42, 0x4, PT ;  /* 0x000000042a00780c */ /* 0x000fe20003f46070 */
[----:B------:R-:W-:Y:S01]  /*3e40*/  IMAD.MOV.U32 R12, RZ, RZ, R4 ;  /* 0x000000ffff0c7224 */ /* 0x000fe200078e0004 */
[----:B------:R-:W-:Y:S01]  /*3e50*/  ISETP.NE.AND.EX P1, PT, RZ, RZ, PT, P0 ;  /* 0x000000ffff00720c */ /* 0x000fe20003f25300 */
[----:B-12---:R-:W-:Y:S01]  /*3e60*/  IMAD.MOV.U32 R11, RZ, RZ, R5 ;  /* 0x000000ffff0b7224 */ /* 0x006fe200078e0005 */
[----:B------:R-:W-:Y:S01]  /*3e70*/  ISETP.GE.U32.AND.EX P0, PT, R41, RZ, PT, P2 ;  /* 0x000000ff2900720c */ /* 0x000fe20003f06120 */
[----:B------:R-:W-:Y:S02]  /*3e80*/  IMAD.MOV.U32 R0, RZ, RZ, R42 ;  /* 0x000000ffff007224 */ /* 0x000fe400078e002a */
[----:B------:R-:W-:Y:S01]  /*3e90*/  IMAD.MOV.U32 R10, RZ, RZ, R41 ;  /* 0x000000ffff0a7224 */ /* 0x000fe200078e0029 */
[----:B---3--:R-:W-:-:S04]  /*3ea0*/  IADD3 R6, P3, PT, R24, UR4, RZ ;  /* 0x0000000418067c10 */ /* 0x008fc8000ff7e0ff */
[----:B------:R-:W-:Y:S01]  /*3eb0*/  IADD3.X R7, PT, PT, R20, UR5, RZ, P3, !PT ;  /* 0x0000000514077c10 */ /* 0x000fe20009ffe4ff */
[----:B------:R-:W-:-:S04]  /*3ec0*/  IMAD.MOV.U32 R14, RZ, RZ, R6 ;  /* 0x000000ffff0e7224 */ /* 0x000fc800078e0006 */
[----:B------:R-:W-:Y:S01]  /*3ed0*/  IMAD.MOV.U32 R21, RZ, RZ, R7 ;  /* 0x000000ffff157224 */ /* 0x000fe200078e0007 */
[----:B------:R-:W-:Y:S06]  /*3ee0*/  @!P1 BRA `(.L_x_419) ;  /* 0x0000000000749947 */ /* 0x000fec0003800000 */
[----:B0-----:R-:W2:Y:S01]  /*3ef0*/  LD.E R3, desc[UR36][R4.64] ;  /* 0x0000002404037980 */ /* 0x001ea2000c101900 */
        /* <DEDUP_REMOVED lines=10> */
[----:B-1----:R-:W2:Y:S01]  /*3fa0*/  LD.E R3, desc[UR36][R4.64+0x4] ;  /* 0x0000042404037980 */ /* 0x002ea2000c101900 */
[----:B------:R-:W-:-:S04]  /*3fb0*/  ISETP.NE.U32.AND P1, PT, R26, 0x2, PT ;  /* 0x000000021a00780c */ /* 0x000fc80003f25070 */
[----:B------:R-:W-:Y:S01]  /*3fc0*/  ISETP.NE.AND.EX P1, PT, RZ, RZ, PT, P1 ;  /* 0x000000ffff00720c */ /* 0x000fe20003f25310 */
[----:B--2---:R2:W-:-:S12]  /*3fd0*/  STG.E desc[UR36][R6.64+0x4], R3 ;  /* 0x0000040306007986 */ /* 0x0045d8000c101924 */
[----:B------:R-:W3:Y:S01]  /*3fe0*/  @P1 LD.E R9, desc[UR36][R4.64+0x8] ;  /* 0x0000082404091980 */ /* 0x000ee2000c101900 */
        /* <DEDUP_REMOVED lines=12> */
[----:B---3--:R2:W-:Y:S08]  /*40b0*/  @P1 STG.E desc[UR36][R6.64+0x8], R9 ;  /* 0x0000080906001986 */ /* 0x0085f0000c101924 */
.L_x_419:
[----:B------:R-:W-:Y:S05]  /*40c0*/  BSYNC.RECONVERGENT B1 ;  /* 0x0000000000017941 */ /* 0x000fea0003800200 */
.L_x_418:
[----:B------:R-:W-:Y:S05]  /*40d0*/  @!P0 BRA `(.L_x_412) ;  /* 0x0000000000588947 */ /* 0x000fea0003800000 */
.L_x_420:
[----:B0-----:R-:W-:Y:S02]  /*40e0*/  IMAD.MOV.U32 R8, RZ, RZ, R12 ;  /* 0x000000ffff087224 */ /* 0x001fe400078e000c */
[----:B--2---:R-:W-:-:S05]  /*40f0*/  IMAD.MOV.U32 R9, RZ, RZ, R11 ;  /* 0x000000ffff097224 */ /* 0x004fca00078e000b */
[----:B-1----:R-:W2:Y:S01]  /*4100*/  LD.E R3, desc[UR36][R8.64] ;  /* 0x0000002408037980 */ /* 0x002ea2000c101900 */
[----:B---3--:R-:W-:Y:S02]  /*4110*/  IMAD.MOV.U32 R6, RZ, RZ, R14 ;  /* 0x000000ffff067224 */ /* 0x008fe400078e000e */
        /* <DEDUP_REMOVED lines=13> */
[----:B-1----:R-:W-:Y:S02]  /*41f0*/  IMAD.X R11, RZ, RZ, R9, P1 ;  /* 0x000000ffff0b7224 */ /* 0x002fe400008e0609 */
[----:B------:R-:W-:-:S02]  /*4200*/  IMAD.X R21, RZ, RZ, R7, P2 ;  /* 0x000000ffff157224 */ /* 0x000fc400010e0607 */
[----:B------:R-:W-:Y:S01]  /*4210*/  IMAD.MOV.U32 R10, RZ, RZ, R3 ;  /* 0x000000ffff0a7224 */ /* 0x000fe200078e0003 */
[----:B--2---:R3:W-:Y:S01]  /*4220*/  STG.E desc[UR36][R6.64+0xc], R15 ;  /* 0x00000c0f06007986 */ /* 0x0047e2000c101924 */
[----:B------:R-:W-:Y:S05]  /*4230*/  @P0 BRA `(.L_x_420) ;  /* 0xfffffffc00a80947 */ /* 0x000fea000383ffff */
.L_x_412:
[----:B------:R-:W-:Y:S05]  /*4240*/  BSYNC.RECONVERGENT B0 ;  /* 0x0000000000007941 */ /* 0x000fea0003800200 */
.L_x_383:
[----:B------:R-:W-:-:S04]  /*4250*/  ISETP.NE.U32.AND P0, PT, R42, RZ, PT ;  /* 0x000000ff2a00720c */ /* 0x000fc80003f05070 */
[----:B------:R-:W-:-:S13]  /*4260*/  ISETP.NE.AND.EX P0, PT, R41, RZ, PT, P0 ;  /* 0x000000ff2900720c */ /* 0x000fda0003f05300 */
[----:B------:R-:W-:Y:S05]  /*4270*/  @!P0 BREAK.RELIABLE B6 ;  /* 0x0000000000068942 */ /* 0x000fea0003800100 */
[----:B------:R-:W-:Y:S05]  /*4280*/  @!P0 BRA `(.L_x_411) ;  /* 0x0000000000288947 */ /* 0x000fea0003800000 */
[----:B------:R-:W-:Y:S05]  /*4290*/  BSYNC.RELIABLE B6 ;  /* 0x0000000000067941 */ /* 0x000fea0003800100 */
.L_x_382:
[----:B------:R-:W-:-:S04]  /*42a0*/  MOV R24, 0x188 ;  /* 0x0000018800187802 */ /* 0x000fc80000000f00 */
[----:B-123--:R1:W2:Y:S03]  /*42b0*/  LDC.64 R6, c[0x4][R24] ;  /* 0x0100000018067b82 */ /* 0x00e2a60000000a00 */
[----:B0-----:R-:W-:-:S07]  /*42c0*/  LEPC R20, `(.L_x_421) ;  /* 0x000000001014794e */ /* 0x001fce0000000000 */
[----:B-12---:R-:W-:Y:S05]  /*42d0*/  CALL.ABS.NOINC R6 ;  /* 0x0000000006007343 */ /* 0x006fea0003c00000 */
.L_x_421:
[----:B------:R-:W0:Y:S01]  /*42e0*/  LDC.64 R24, c[0x4][R24] ;  /* 0x0100000018187b82 */ /* 0x000e220000000a00 */
[----:B------:R-:W-:Y:S02]  /*42f0*/  IMAD.MOV.U32 R4, RZ, RZ, R18 ;  /* 0x000000ffff047224 */ /* 0x000fe400078e0012 */
[----:B------:R-:W-:-:S07]  /*4300*/  IMAD.MOV.U32 R5, RZ, RZ, R17 ;  /* 0x000000ffff057224 */ /* 0x000fce00078e0011 */
[----:B------:R-:W-:-:S07]  /*4310*/  LEPC R20, `(.L_x_411) ;  /* 0x000000001014794e */ /* 0x000fce0000000000 */
[----:B0-----:R-:W-:Y:S05]  /*4320*/  CALL.ABS.NOINC R24 ;  /* 0x0000000018007343 */ /* 0x001fea0003c00000 */
.L_x_411:
[----:B------:R-:W-:Y:S05]  /*4330*/  BSYNC.RECONVERGENT B7 ;  /* 0x0000000000077941 */ /* 0x000fea0003800200 */
.L_x_381:
[----:B------:R-:W4:Y:S02]  /*4340*/  LDCU UR4, c[0x0][0x384] ;  /* 0x00007080ff0477ac */ /* 0x000f240008000800 */
[----:B----4-:R-:W-:-:S05]  /*4350*/  IMAD.U32 R0, RZ, RZ, UR4 ;  /* 0x00000004ff007e24 */ /* 0x010fca000f8e00ff */
[----:B------:R-:W-:-:S13]  /*4360*/  ISETP.GE.AND P0, PT, R0, 0x1, PT ;  /* 0x000000010000780c */ /* 0x000fda0003f06270 */
[----:B------:R-:W-:Y:S05]  /*4370*/  @!P0 BRA `(.L_x_422) ;  /* 0x00000014000c8947 */ /* 0x000fea0003800000 */
[----:B------:R-:W4:Y:S01]  /*4380*/  LDCU.64 UR4, c[0x0][0x398] ;  /* 0x00007300ff0477ac */ /* 0x000f220008000a00 */
[----:B------:R-:W-:Y:S01]  /*4390*/  ISETP.GE.U32.AND P0, PT, R0, 0x8, PT ;  /* 0x000000080000780c */ /* 0x000fe20003f06070 */
[----:B------:R-:W-:Y:S01]  /*43a0*/  IMAD.SHL.U32 R4, R22, 0x4, RZ ;  /* 0x0000000416047824 */ /* 0x000fe200078e00ff */
[--C-:B012---:R-:W-:Y:S01]  /*43b0*/  SHF.R.S32.HI R3, RZ, 0x1f, R22.reuse ;  /* 0x0000001fff037819 */ /* 0x107fe20000011416 */
[----:B------:R-:W-:-:S03]  /*43c0*/  IMAD.IADD R19, R19, 0x1, -R22 ;  /* 0x0000000113137824 */ /* 0x000fc600078e0a16 */
[----:B------:R-:W-:Y:S02]  /*43d0*/  SHF.L.U64.HI R3, R22, 0x2, R3 ;  /* 0x0000000216037819 */ /* 0x000fe40000010203 */
[----:B----4-:R-:W-:-:S04]  /*43e0*/  IADD3 R4, P1, PT, R4, UR4, RZ ;  /* 0x0000000404047c10 */ /* 0x010fc8000ff3e0ff */
[----:B------:R-:W-:Y:S01]  /*43f0*/  IADD3.X R5, PT, PT, R3, UR5, RZ, P1, !PT ;  /* 0x0000000503057c10 */ /* 0x000fe20008ffe4ff */
[----:B------:R-:W-:Y:S01]  /*4400*/  IMAD.MOV.U32 R3, RZ, RZ, RZ ;  /* 0x000000ffff037224 */ /* 0x000fe200078e00ff */
[----:B------:R-:W-:Y:S07]  /*4410*/  @!P0 BRA `(.L_x_423) ;  /* 0x0000000800588947 */ /* 0x000fee0003800000 */
[-C--:B------:R-:W-:Y:S01]  /*4420*/  IABS R3, R19.reuse ;  /* 0x0000001300037213 */ /* 0x080fe20000000000 */
[----:B------:R-:W0:Y:S01]  /*4430*/  LDC R10, c[0x0][0x384] ;  /* 0x0000e100ff0a7b82 */ /* 0x000e220000000800 */
[----:B------:R-:W-:Y:S01]  /*4440*/  BSSY.RECONVERGENT B0, `(.L_x_424) ;  /* 0x0000092000007945 */ /* 0x000fe20003800200 */
[----:B------:R-:W-:Y:S01]  /*4450*/  ISETP.NE.AND P0, PT, R19, RZ, PT ;  /* 0x000000ff1300720c */ /* 0x000fe20003f05270 */
[----:B------:R-:W1:Y:S01]  /*4460*/  I2F.RP R0, R3 ;  /* 0x0000000300007306 */ /* 0x000e620000209400 */
[----:B---3--:R-:W-:-:S04]  /*4470*/  LOP3.LUT R13, RZ, R19, RZ, 0x33, !PT ;  /* 0x00000013ff0d7212 */ /* 0x008fc800078e33ff */
[----:B------:R-:W2:Y:S03]  /*4480*/  LDC.64 R6, c[0x0][0x3a0] ;  /* 0x0000e800ff067b82 */ /* 0x000ea60000000a00 */
[----:B-1----:R-:W1:Y:S02]  /*4490*/  MUFU.RCP R0, R0 ;  /* 0x0000000000007308 */ /* 0x002e640000001000 */
[----:B-1----:R-:W-:-:S06]  /*44a0*/  VIADD R8, R0, 0xffffffe ;  /* 0x0ffffffe00087836 */ /* 0x002fcc0000000000 */
[----:B------:R1:W3:Y:S02]  /*44b0*/  F2I.FTZ.U32.TRUNC.NTZ R9, R8 ;  /* 0x0000000800097305 */ /* 0x0002e4000021f000 */
[----:B-1----:R-:W-:Y:S02]  /*44c0*/  IMAD.MOV.U32 R8, RZ, RZ, RZ ;  /* 0x000000ffff087224 */ /* 0x002fe400078e00ff */
[----:B---3--:R-:W-:-:S04]  /*44d0*/  IMAD.MOV R12, RZ, RZ, -R9 ;  /* 0x000000ffff0c7224 */ /* 0x008fc800078e0a09 */
[----:B------:R-:W-:Y:S02]  /*44e0*/  IMAD R11, R12, R3, RZ ;  /* 0x000000030c0b7224 */ /* 0x000fe400078e02ff */
[----:B------:R-:W-:Y:S02]  /*44f0*/  IMAD.MOV.U32 R12, RZ, RZ, RZ ;  /* 0x000000ffff0c7224 */ /* 0x000fe400078e00ff */
[----:B0-2---:R-:W-:-:S07]  /*4500*/  IMAD.HI.U32 R11, R9, R11, R8 ;  /* 0x0000000b090b7227 */ /* 0x005fce00078e0008 */
.L_x_425:
[-C--:B-1----:R-:W-:Y:S01]  /*4510*/  IABS R8, R19.reuse ;  /* 0x0000001300087213 */ /* 0x082fe20000000000 */
[----:B------:R-:W0:Y:S01]  /*4520*/  LDCU UR4, c[0x0][0x384] ;  /* 0x00007080ff0477ac */ /* 0x000e220008000800 */
        /* <DEDUP_REMOVED lines=8> */
[----:B------:R-:W-:-:S05]  /*45b0*/  @!P1 IMAD.IADD R0, R0, 0x1, -R15 ;  /* 0x0000000100009824 */ /* 0x000fca00078e0a0f */
[----:B------:R-:W-:-:S13]  /*45c0*/  ISETP.GT.U32.AND P1, PT, R3, R0, PT ;  /* 0x000000000300720c */ /* 0x000fda0003f24070 */
[----:B------:R-:W-:Y:S01]  /*45d0*/  @!P1 IMAD.IADD R0, R0, 0x1, -R15 ;  /* 0x0000000100009824 */ /* 0x000fe200078e0a0f */
[----:B------:R-:W-:-:S03]  /*45e0*/  ISETP.NE.AND P1, PT, R19, RZ, PT ;  /* 0x000000ff1300720c */ /* 0x000fc60003f25270 */
[----:B------:R-:W-:-:S05]  /*45f0*/  @!P2 IMAD.MOV R0, RZ, RZ, -R0 ;  /* 0x000000ffff00a224 */ /* 0x000fca00078e0a00 */
[----:B------:R-:W-:-:S05]  /*4600*/  SEL R9, R17, R0, !P1 ;  /* 0x0000000011097207 */ /* 0x000fca0004800000 */
[----:B------:R-:W-:-:S05]  /*4610*/  IMAD.WIDE R8, R9, 0x4, R4 ;  /* 0x0000000409087825 */ /* 0x000fca00078e0204 */
[----:B------:R1:W2:Y:S01]  /*4620*/  LDG.E R25, desc[UR36][R8.64] ;  /* 0x0000002408197981 */ /* 0x0002a2000c1e1900 */
[----:B------:R-:W3:Y:S01]  /*4630*/  I2F.RP R22, R15 ;  /* 0x0000000f00167306 */ /* 0x000ee20000209400 */
[----:B------:R-:W-:-:S05]  /*4640*/  VIADD R0, R12, 0x1 ;  /* 0x000000010c007836 */ /* 0x000fca0000000000 */
[----:B------:R-:W-:Y:S02]  /*4650*/  IABS R24, R0 ;  /* 0x0000000000187213 */ /* 0x000fe40000000000 */
[----:B------:R-:W-:Y:S01]  /*4660*/  ISETP.GE.AND P3, PT, R0, RZ, PT ;  /* 0x000000ff0000720c */ /* 0x000fe20003f66270 */
[----:B0-----:R-:W-:Y:S01]  /*4670*/  IMAD.U32 R0, RZ, RZ, UR4 ;  /* 0x00000004ff007e24 */ /* 0x001fe2000f8e00ff */
[----:B---3--:R-:W0:Y:S02]  /*4680*/  MUFU.RCP R22, R22 ;  /* 0x0000001600167308 */ /* 0x008e240000001000 */
[----:B0-----:R-:W-:-:S06]  /*4690*/  VIADD R20, R22, 0xffffffe ;  /* 0x0ffffffe16147836 */ /* 0x001fcc0000000000 */
[----:B------:R0:W3:Y:S02]  /*46a0*/  F2I.FTZ.U32.TRUNC.NTZ R21, R20 ;  /* 0x0000001400157305 */ /* 0x0000e4000021f000 */
[----:B0-----:R-:W-:Y:S02]  /*46b0*/  IMAD.MOV.U32 R20, RZ, RZ, RZ ;  /* 0x000000ffff147224 */ /* 0x001fe400078e00ff */
[----:B---3--:R-:W-:-:S04]  /*46c0*/  IMAD.MOV R18, RZ, RZ, -R21 ;  /* 0x000000ffff127224 */ /* 0x008fc800078e0a15 */
[----:B------:R-:W-:-:S04]  /*46d0*/  IMAD R27, R18, R15, RZ ;  /* 0x0000000f121b7224 */ /* 0x000fc800078e02ff */
[----:B------:R-:W-:-:S04]  /*46e0*/  IMAD.HI.U32 R18, R21, R27, R20 ;  /* 0x0000001b15127227 */ /* 0x000fc800078e0014 */
[----:B------:R-:W-:-:S04]  /*46f0*/  IMAD.MOV.U32 R21, RZ, RZ, R24 ;  /* 0x000000ffff157224 */ /* 0x000fc800078e0018 */
[----:B-1----:R-:W-:-:S04]  /*4700*/  IMAD.HI.U32 R9, R18, R21, RZ ;  /* 0x0000001512097227 */ /* 0x002fc800078e00ff */
[----:B------:R-:W-:Y:S02]  /*4710*/  IMAD R8, R9, R14, R21 ;  /* 0x0000000e09087224 */ /* 0x000fe400078e0215 */
[----:B------:R-:W-:-:S03]  /*4720*/  IMAD R9, R23, R0, R12 ;  /* 0x0000000017097224 */ /* 0x000fc600078e020c */
[----:B------:R-:W-:-:S13]  /*4730*/  ISETP.GT.U32.AND P2, PT, R15, R8, PT ;  /* 0x000000080f00720c */ /* 0x000fda0003f44070 */
[----:B------:R-:W-:-:S05]  /*4740*/  @!P2 IMAD.IADD R8, R8, 0x1, -R15 ;  /* 0x000000010808a824 */ /* 0x000fca00078e0a0f */
[----:B------:R-:W-:-:S13]  /*4750*/  ISETP.GT.U32.AND P2, PT, R15, R8, PT ;  /* 0x000000080f00720c */ /* 0x000fda0003f44070 */
[----:B------:R-:W-:-:S04]  /*4760*/  @!P2 IMAD.IADD R8, R8, 0x1, -R15 ;  /* 0x000000010808a824 */ /* 0x000fc800078e0a0f */
[----:B------:R-:W-:-:S05]  /*4770*/  @!P3 IMAD.MOV R8, RZ, RZ, -R8 ;  /* 0x000000ffff08b224 */ /* 0x000fca00078e0a08 */
[----:B------:R-:W-:Y:S01]  /*4780*/  SEL R21, R17, R8, !P1 ;  /* 0x0000000811157207 */ /* 0x000fe20004800000 */
        /* <DEDUP_REMOVED lines=12> */
[----:B------:R-:W-:-:S04]  /*4850*/  @!P2 IMAD.IADD R24, R24, 0x1, -R15 ;  /* 0x000000011818a824 */ /* 0x000fc800078e0a0f */
[----:B------:R-:W-:-:S05]  /*4860*/  @!P3 IMAD.MOV R24, RZ, RZ, -R24 ;  /* 0x000000ffff18b224 */ /* 0x000fca00078e0a18 */
[----:B-1----:R-:W-:-:S05]  /*4870*/  SEL R21, R17, R24, !P1 ;  /* 0x0000001811157207 */ /* 0x002fca0004800000 */
[----:B------:R-:W-:Y:S01]  /*4880*/  IMAD.WIDE R20, R21, 0x4, R4 ;  /* 0x0000000415147825 */ /* 0x000fe200078e0204 */
[----:B--2---:R1:W-:Y:S04]  /*4890*/  STG.E desc[UR36][R8.64+0x4], R27 ;  /* 0x0000041b08007986 */ /* 0x0043e8000c101924 */
[----:B0-----:R0:W2:Y:S01]  /*48a0*/  LDG.E R25, desc[UR36][R20.64] ;  /* 0x0000002414197981 */ /* 0x0010a2000c1e1900 */
        /* <DEDUP_REMOVED lines=10> */
[----:B0-----:R-:W-:-:S05]  /*4950*/  SEL R21, R17, R24, !P1 ;  /* 0x0000001811157207 */ /* 0x001fca0004800000 */
        /* <DEDUP_REMOVED lines=43> */
[----:B--2---:R1:W-:Y:S05]  /*4c10*/  STG.E desc[UR36][R8.64+0x14], R27 ;  /* 0x0000141b08007986 */ /* 0x0043ea000c101924 */
[----:B------:R-:W2:Y:S01]  /*4c20*/  LDG.E R21, desc[UR36][R20.64] ;  /* 0x0000002414157981 */ /* 0x000ea2000c1e1900 */
[----:B------:R-:W-:-:S05]  /*4c30*/  VIADD R17, R12, 0x7 ;  /* 0x000000070c117836 */ /* 0x000fca0000000000 */
[----:B------:R-:W-:Y:S02]  /*4c40*/  IABS R29, R17 ;  /* 0x00000011001d7213 */ /* 0x000fe40000000000 */
[----:B------:R-:W-:-:S03]  /*4c50*/  ISETP.GE.AND P2, PT, R17, RZ, PT ;  /* 0x000000ff1100720c */ /* 0x000fc60003f46270 */
[----:B0-----:R-:W-:-:S04]  /*4c60*/  IMAD.HI.U32 R25, R18, R29, RZ ;  /* 0x0000001d12197227 */ /* 0x001fc800078e00ff */
[----:B------:R-:W-:-:S05]  /*4c70*/  IMAD R14, R25, R14, R29 ;  /* 0x0000000e190e7224 */ /* 0x000fca00078e021d */
[----:B------:R-:W-:-:S13]  /*4c80*/  ISETP.GT.U32.AND P1, PT, R15, R14, PT ;  /* 0x0000000e0f00720c */ /* 0x000fda0003f24070 */
[----:B------:R-:W-:-:S05]  /*4c90*/  @!P1 IMAD.IADD R14, R14, 0x1, -R15 ;  /* 0x000000010e0e9824 */ /* 0x000fca00078e0a0f */
[----:B------:R-:W-:-:S13]  /*4ca0*/  ISETP.GT.U32.AND P1, PT, R15, R14, PT ;  /* 0x0000000e0f00720c */ /* 0x000fda0003f24070 */
[----:B------:R-:W-:-:S04]  /*4cb0*/  @!P1 IMAD.IADD R14, R14, 0x1, -R15 ;  /* 0x000000010e0e9824 */ /* 0x000fc800078e0a0f */
[----:B------:R-:W-:-:S05]  /*4cc0*/  @!P2 IMAD.MOV R14, RZ, RZ, -R14 ;  /* 0x000000ffff0ea224 */ /* 0x000fca00078e0a0e */
[----:B------:R-:W-:-:S05]  /*4cd0*/  SEL R15, R13, R14, !P0 ;  /* 0x0000000e0d0f7207 */ /* 0x000fca0004000000 */
[----:B------:R-:W-:Y:S01]  /*4ce0*/  IMAD.WIDE R14, R15, 0x4, R4 ;  /* 0x000000040f0e7825 */ /* 0x000fe200078e0204 */
[----:B--2---:R1:W-:Y:S05]  /*4cf0*/  STG.E desc[UR36][R8.64+0x18], R21 ;  /* 0x0000181508007986 */ /* 0x0043ea000c101924 */
[----:B------:R-:W2:Y:S01]  /*4d00*/  LDG.E R15, desc[UR36][R14.64] ;  /* 0x000000240e0f7981 */ /* 0x000ea2000c1e1900 */
[----:B------:R-:W-:Y:S01]  /*4d10*/  VIADD R12, R12, 0x8 ;  /* 0x000000080c0c7836 */ /* 0x000fe20000000000 */
[----:B------:R-:W-:-:S04]  /*4d20*/  LOP3.LUT R17, R10, 0x7ffffff8, RZ, 0xc0, !PT ;  /* 0x7ffffff80a117812 */ /* 0x000fc800078ec0ff */
[----:B------:R-:W-:Y:S01]  /*4d30*/  ISETP.NE.AND P1, PT, R12, R17, PT ;  /* 0x000000110c00720c */ /* 0x000fe20003f25270 */
[----:B--2---:R1:W-:-:S12]  /*4d40*/  STG.E desc[UR36][R8.64+0x1c], R15 ;  /* 0x00001c0f08007986 */ /* 0x0043d8000c101924 */
[----:B------:R-:W-:Y:S05]  /*4d50*/  @P1 BRA `(.L_x_425) ;  /* 0xfffffff400ec1947 */ /* 0x000fea000383ffff */
[----:B------:R-:W-:Y:S05]  /*4d60*/  BSYNC.RECONVERGENT B0 ;  /* 0x0000000000007941 */ /* 0x000fea0003800200 */
.L_x_424:
[----:B------:R-:W-:-:S07]  /*4d70*/  IMAD.MOV.U32 R3, RZ, RZ, R17 ;  /* 0x000000ffff037224 */ /* 0x000fce00078e0011 */
.L_x_423:
[----:B------:R-:W0:Y:S01]  /*4d80*/  LDCU UR4, c[0x0][0x384] ;  /* 0x00007080ff0477ac */ /* 0x000e220008000800 */
[----:B------:R-:W-:Y:S01]  /*4d90*/  BSSY.RECONVERGENT B0, `(.L_x_422) ;  /* 0x00000a1000007945 */ /* 0x000fe20003800200 */
[----:B0-----:R-:W-:-:S04]  /*4da0*/  ULOP3.LUT UR5, UR4, 0x7, URZ, 0xc0, !UPT ;  /* 0x0000000704057892 */ /* 0x001fc8000f8ec0ff */
[----:B------:R-:W-:-:S09]  /*4db0*/  UISETP.NE.AND UP0, UPT, UR5, URZ, UPT ;  /* 0x000000ff0500728c */ /* 0x000fd2000bf05270 */
[----:B------:R-:W-:Y:S05]  /*4dc0*/  BRA.U !UP0, `(.L_x_426) ;  /* 0x0000000908747547 */ /* 0x000fea000b800000 */
[----:B------:R-:W-:Y:S02]  /*4dd0*/  ULOP3.LUT UR6, UR4, 0x3, URZ, 0xc0, !UPT ;  /* 0x0000000304067892 */ /* 0x000fe4000f8ec0ff */
[----:B------:R-:W-:Y:S02]  /*4de0*/  UIADD3 UR4, UPT, UPT, UR5, -0x1, URZ ;  /* 0xffffffff05047890 */ /* 0x000fe4000fffe0ff */
[----:B------:R-:W-:Y:S02]  /*4df0*/  UISETP.NE.AND UP1, UPT, UR6, URZ, UPT ;  /* 0x000000ff0600728c */ /* 0x000fe4000bf25270 */
[----:B------:R-:W-:-:S09]  /*4e00*/  UISETP.GE.U32.AND UP0, UPT, UR4, 0x3, UPT ;  /* 0x000000030400788c */ /* 0x000fd2000bf06070 */
[----:B------:R-:W-:Y:S05]  /*4e10*/  BRA.U !UP0, `(.L_x_427) ;  /* 0x0000000508247547 */ /* 0x000fea000b800000 */
[----:B-1----:R-:W-:Y:S02]  /*4e20*/  IABS R8, R19 ;  /* 0x0000001300087213 */ /* 0x002fe40000000000 */
[----:B------:R-:W-:Y:S02]  /*4e30*/  IABS R10, R3 ;  /* 0x00000003000a7213 */ /* 0x000fe40000000000 */
[----:B------:R-:W0:Y:S01]  /*4e40*/  I2F.RP R9, R8 ;  /* 0x0000000800097306 */ /* 0x000e220000209400 */
[-C--:B------:R-:W-:Y:S02]  /*4e50*/  IABS R12, R19.reuse ;  /* 0x00000013000c7213 */ /* 0x080fe40000000000 */
[----:B------:R-:W-:Y:S02]  /*4e60*/  ISETP.GE.AND P1, PT, R3, RZ, PT ;  /* 0x000000ff0300720c */ /* 0x000fe40003f26270 */
[----:B------:R-:W-:Y:S01]  /*4e70*/  LOP3.LUT R20, RZ, R19, RZ, 0x33, !PT ;  /* 0x00000013ff147212 */ /* 0x000fe200078e33ff */
[----:B------:R-:W-:-:S02]  /*4e80*/  IMAD.MOV R17, RZ, RZ, -R12 ;  /* 0x000000ffff117224 */ /* 0x000fc400078e0a0c */
[----:B0-----:R-:W3:Y:S02]  /*4e90*/  MUFU.RCP R9, R9 ;  /* 0x0000000900097308 */ /* 0x001ee40000001000 */
[----:B---3--:R-:W-:-:S06]  /*4ea0*/  VIADD R6, R9, 0xffffffe ;  /* 0x0ffffffe09067836 */ /* 0x008fcc0000000000 */
[----:B------:R0:W1:Y:S02]  /*4eb0*/  F2I.FTZ.U32.TRUNC.NTZ R7, R6 ;  /* 0x0000000600077305 */ /* 0x000064000021f000 */
[----:B0-----:R-:W-:Y:S02]  /*4ec0*/  IMAD.MOV.U32 R6, RZ, RZ, RZ ;  /* 0x000000ffff067224 */ /* 0x001fe400078e00ff */
[----:B-1----:R-:W-:-:S04]  /*4ed0*/  IMAD.MOV R11, RZ, RZ, -R7 ;  /* 0x000000ffff0b7224 */ /* 0x002fc800078e0a07 */
[----:B------:R-:W-:-:S04]  /*4ee0*/  IMAD R11, R11, R8, RZ ;  /* 0x000000080b0b7224 */ /* 0x000fc800078e02ff */
[----:B------:R-:W-:-:S04]  /*4ef0*/  IMAD.HI.U32 R18, R7, R11, R6 ;  /* 0x0000000b07127227 */ /* 0x000fc800078e0006 */
[----:B------:R-:W-:-:S04]  /*4f00*/  IMAD.MOV.U32 R7, RZ, RZ, R10 ;  /* 0x000000ffff077224 */ /* 0x000fc800078e000a */
[----:B------:R-:W-:-:S04]  /*4f10*/  IMAD.HI.U32 R6, R18, R7, RZ ;  /* 0x0000000712067227 */ /* 0x000fc800078e00ff */
        /* <DEDUP_REMOVED lines=8> */
[----:B------:R-:W-:-:S05]  /*4fa0*/  IMAD.WIDE.U32 R6, R7, 0x4, R4 ;  /* 0x0000000407067825 */ /* 0x000fca00078e0004 */
[----:B------:R0:W2:Y:S01]  /*4fb0*/  LDG.E R9, desc[UR36][R6.64] ;  /* 0x0000002406097981 */ /* 0x0000a2000c1e1900 */
[----:B------:R-:W-:-:S05]  /*4fc0*/  VIADD R12, R3, 0x1 ;  /* 0x00000001030c7836 */ /* 0x000fca0000000000 */
[----:B------:R-:W-:Y:S02]  /*4fd0*/  IABS R13, R12 ;  /* 0x0000000c000d7213 */ /* 0x000fe40000000000 */
[----:B------:R-:W-:Y:S01]  /*4fe0*/  ISETP.GE.AND P2, PT, R12, RZ, PT ;  /* 0x000000ff0c00720c */ /* 0x000fe20003f46270 */
[----:B0-----:R-:W-:Y:S02]  /*4ff0*/  IMAD R7, R23, R0, R3 ;  /* 0x0000000017077224 */ /* 0x001fe400078e0203 */
[----:B------:R-:W-:-:S04]  /*5000*/  IMAD.HI.U32 R10, R18, R13, RZ ;  /* 0x0000000d120a7227 */ /* 0x000fc800078e00ff */
[----:B------:R-:W-:Y:S02]  /*5010*/  IMAD R13, R10, R17, R13 ;  /* 0x000000110a0d7224 */ /* 0x000fe400078e020d */
[----:B------:R-:W0:Y:S03]  /*5020*/  LDC.64 R10, c[0x0][0x3a0] ;  /* 0x0000e800ff0a7b82 */ /* 0x000e260000000a00 */
[----:B------:R-:W-:-:S13]  /*5030*/  ISETP.GT.U32.AND P1, PT, R8, R13, PT ;  /* 0x0000000d0800720c */ /* 0x000fda0003f24070 */
[----:B------:R-:W-:-:S05]  /*5040*/  @!P1 IMAD.IADD R13, R13, 0x1, -R8 ;  /* 0x000000010d0d9824 */ /* 0x000fca00078e0a08 */
[----:B------:R-:W-:Y:S01]  /*5050*/  ISETP.GT.U32.AND P1, PT, R8, R13, PT ;  /* 0x0000000d0800720c */ /* 0x000fe20003f24070 */
[----:B0-----:R-:W-:-:S12]  /*5060*/  IMAD.WIDE R6, R7, 0x4, R10 ;  /* 0x0000000407067825 */ /* 0x001fd800078e020a */
[----:B------:R-:W-:-:S04]  /*5070*/  @!P1 IMAD.IADD R13, R13, 0x1, -R8 ;  /* 0x000000010d0d9824 */ /* 0x000fc800078e0a08 */
[----:B------:R-:W-:-:S05]  /*5080*/  @!P2 IMAD.MOV R13, RZ, RZ, -R13 ;  /* 0x000000ffff0da224 */ /* 0x000fca00078e0a0d */
[----:B------:R-:W-:-:S05]  /*5090*/  SEL R13, R20, R13, !P0 ;  /* 0x0000000d140d7207 */ /* 0x000fca0004000000 */
[----:B------:R-:W-:Y:S01]  /*50a0*/  IMAD.WIDE.U32 R10, R13, 0x4, R4 ;  /* 0x000000040d0a7825 */ /* 0x000fe200078e0004 */
        /* <DEDUP_REMOVED lines=15> */
[----:B------:R-:W3:Y:S01]  /*51a0*/  LDG.E R11, desc[UR36][R10.64] ;  /* 0x000000240a0b7981 */ /* 0x000ee2000c1e1900 */
[----:B0-----:R-:W-:-:S05]  /*51b0*/  VIADD R9, R3, 0x3 ;  /* 0x0000000303097836 */ /* 0x001fca0000000000 */
        /* <DEDUP_REMOVED lines=11> */
[----:B---3--:R2:W-:Y:S05]  /*5270*/  STG.E desc[UR36][R6.64+0x8], R11 ;  /* 0x0000080b06007986 */ /* 0x0085ea000c101924 */
[----:B------:R-:W3:Y:S01]  /*5280*/  LDG.E R9, desc[UR36][R8.64] ;  /* 0x0000002408097981 */ /* 0x000ee2000c1e1900 */
[----:B------:R-:W-:-:S03]  /*5290*/  VIADD R3, R3, 0x4 ;  /* 0x0000000403037836 */ /* 0x000fc60000000000 */
[----:B---3--:R2:W-:Y:S04]  /*52a0*/  STG.E desc[UR36][R6.64+0xc], R9 ;  /* 0x00000c0906007986 */ /* 0x0085e8000c101924 */
.L_x_427:
[----:B------:R-:W-:Y:S05]  /*52b0*/  BRA.U !UP1, `(.L_x_426) ;  /* 0x0000000509387547 */ /* 0x000fea000b800000 */
[----:B------:R-:W-:Y:S01]  /*52c0*/  UISETP.NE.AND UP0, UPT, UR6, 0x1, UPT ;  /* 0x000000010600788c */ /* 0x000fe2000bf05270 */
[----:B------:R-:W-:-:S08]  /*52d0*/  LOP3.LUT P0, RZ, R0, 0x1, RZ, 0xc0, !PT ;  /* 0x0000000100ff7812 */ /* 0x000fd0000780c0ff */
[----:B------:R-:W-:Y:S05]  /*52e0*/  BRA.U !UP0, `(.L_x_428) ;  /* 0x0000000108b47547 */ /* 0x000fea000b800000 */
[-C--:B------:R-:W-:Y:S02]  /*52f0*/  IABS R10, R19.reuse ;  /* 0x00000013000a7213 */ /* 0x080fe40000000000 */
[-C--:B--2---:R-:W-:Y:S02]  /*5300*/  IABS R11, R19.reuse ;  /* 0x00000013000b7213 */ /* 0x084fe40000000000 */
[----:B-1----:R-:W0:Y:S01]  /*5310*/  I2F.RP R8, R10 ;  /* 0x0000000a00087306 */ /* 0x002e220000209400 */
[----:B------:R-:W-:Y:S02]  /*5320*/  ISETP.GE.AND P2, PT, R3, RZ, PT ;  /* 0x000000ff0300720c */ /* 0x000fe40003f46270 */
[----:B------:R-:W-:Y:S01]  /*5330*/  IMAD.MOV R12, RZ, RZ, -R11 ;  /* 0x000000ffff0c7224 */ /* 0x000fe200078e0a0b */
[----:B---3--:R-:W-:-:S04]  /*5340*/  LOP3.LUT R13, RZ, R19, RZ, 0x33, !PT ;  /* 0x00000013ff0d7212 */ /* 0x008fc800078e33ff */
        /* <DEDUP_REMOVED lines=19> */
[----:B------:R-:W-:-:S05]  /*5480*/  VIADD R14, R3, 0x1 ;  /* 0x00000001030e7836 */ /* 0x000fca0000000000 */
[----:B------:R-:W-:Y:S02]  /*5490*/  IABS R8, R14 ;  /* 0x0000000e00087213 */ /* 0x000fe40000000000 */
[----:B------:R-:W-:-:S03]  /*54a0*/  ISETP.GE.AND P3, PT, R14, RZ, PT ;  /* 0x000000ff0e00720c */ /* 0x000fc60003f66270 */
[----:B------:R-:W-:-:S04]  /*54b0*/  IMAD.HI.U32 R9, R9, R8, RZ ;  /* 0x0000000809097227 */ /* 0x000fc800078e00ff */
[----:B------:R-:W-:Y:S02]  /*54c0*/  IMAD R15, R9, R12, R8 ;  /* 0x0000000c090f7224 */ /* 0x000fe400078e0208 */
[----:B------:R-:W1:Y:S03]  /*54d0*/  LDC.64 R8, c[0x0][0x3a0] ;  /* 0x0000e800ff087b82 */ /* 0x000e660000000a00 */
[----:B------:R-:W-:-:S13]  /*54e0*/  ISETP.GT.U32.AND P2, PT, R10, R15, PT ;  /* 0x0000000f0a00720c */ /* 0x000fda0003f44070 */
[----:B------:R-:W-:-:S05]  /*54f0*/  @!P2 IMAD.IADD R15, R15, 0x1, -R10 ;  /* 0x000000010f0fa824 */ /* 0x000fca00078e0a0a */
[----:B------:R-:W-:-:S13]  /*5500*/  ISETP.GT.U32.AND P2, PT, R10, R15, PT ;  /* 0x0000000f0a00720c */ /* 0x000fda0003f44070 */
[----:B------:R-:W-:-:S04]  /*5510*/  @!P2 IMAD.IADD R15, R15, 0x1, -R10 ;  /* 0x000000010f0fa824 */ /* 0x000fc800078e0a0a */
[----:B0-----:R-:W-:-:S04]  /*5520*/  IMAD.MOV.U32 R6, RZ, RZ, R15 ;  /* 0x000000ffff067224 */ /* 0x001fc800078e000f */
[----:B------:R-:W-:-:S05]  /*5530*/  @!P3 IMAD.MOV R6, RZ, RZ, -R6 ;  /* 0x000000ffff06b224 */ /* 0x000fca00078e0a06 */
[----:B------:R-:W-:Y:S01]  /*5540*/  SEL R7, R13, R6, !P1 ;  /* 0x000000060d077207 */ /* 0x000fe20004800000 */
[----:B------:R-:W-:-:S04]  /*5550*/  IMAD R13, R23, R0, R3 ;  /* 0x00000000170d7224 */ /* 0x000fc800078e0203 */
[----:B-1----:R-:W-:-:S04]  /*5560*/  IMAD.WIDE R8, R13, 0x4, R8 ;  /* 0x000000040d087825 */ /* 0x002fc800078e0208 */
[----:B------:R-:W-:Y:S01]  /*5570*/  IMAD.WIDE R6, R7, 0x4, R4 ;  /* 0x0000000407067825 */ /* 0x000fe200078e0204 */
[----:B--2---:R0:W-:Y:S05]  /*5580*/  STG.E desc[UR36][R8.64], R11 ;  /* 0x0000000b08007986 */ /* 0x0041ea000c101924 */
[----:B------:R-:W2:Y:S01]  /*5590*/  LDG.E R7, desc[UR36][R6.64] ;  /* 0x0000002406077981 */ /* 0x000ea2000c1e1900 */
[----:B------:R-:W-:-:S03]  /*55a0*/  VIADD R3, R3, 0x2 ;  /* 0x0000000203037836 */ /* 0x000fc60000000000 */
[----:B--2---:R0:W-:Y:S04]  /*55b0*/  STG.E desc[UR36][R8.64+0x4], R7 ;  /* 0x0000040708007986 */ /* 0x0041e8000c101924 */
.L_x_428:
[----:B------:R-:W-:Y:S05]  /*55c0*/  @!P0 BRA `(.L_x_426) ;  /* 0x0000000000748947 */ /* 0x000fea0003800000 */
[----:B012---:R-:W-:Y:S02]  /*55d0*/  IABS R9, R19 ;  /* 0x0000001300097213 */ /* 0x007fe40000000000 */
[----:B------:R-:W-:Y:S02]  /*55e0*/  IABS R12, R3 ;  /* 0x00000003000c7213 */ /* 0x000fe40000000000 */
[----:B------:R-:W0:Y:S01]  /*55f0*/  I2F.RP R8, R9 ;  /* 0x0000000900087306 */ /* 0x000e220000209400 */
[----:B---3--:R-:W-:Y:S02]  /*5600*/  IABS R13, R19 ;  /* 0x00000013000d7213 */ /* 0x008fe40000000000 */
[----:B------:R-:W-:Y:S02]  /*5610*/  ISETP.GE.AND P1, PT, R3, RZ, PT ;  /* 0x000000ff0300720c */ /* 0x000fe40003f26270 */
[----:B------:R-:W-:-:S03]  /*5620*/  ISETP.NE.AND P2, PT, R19, RZ, PT ;  /* 0x000000ff1300720c */ /* 0x000fc60003f45270 */
[----:B0-----:R-:W0:Y:S02]  /*5630*/  MUFU.RCP R8, R8 ;  /* 0x0000000800087308 */ /* 0x001e240000001000 */
[----:B0-----:R-:W-:Y:S02]  /*5640*/  VIADD R6, R8, 0xffffffe ;  /* 0x0ffffffe08067836 */ /* 0x001fe40000000000 */
[----:B------:R-:W-:-:S04]  /*5650*/  IMAD.MOV R8, RZ, RZ, -R13 ;  /* 0x000000ffff087224 */ /* 0x000fc800078e0a0d */
        /* <DEDUP_REMOVED lines=11> */
[----:B------:R-:W-:-:S04]  /*5710*/  @!P0 IMAD.IADD R6, R6, 0x1, -R9 ;  /* 0x0000000106068824 */ /* 0x000fc800078e0a09 */
[----:B------:R-:W-:Y:S01]  /*5720*/  @!P1 IMAD.MOV R6, RZ, RZ, -R6 ;  /* 0x000000ffff069224 */ /* 0x000fe200078e0a06 */
[----:B------:R-:W-:-:S05]  /*5730*/  @!P2 LOP3.LUT R6, RZ, R19, RZ, 0x33, !PT ;  /* 0x00000013ff06a212 */ /* 0x000fca00078e33ff */
[----:B------:R-:W-:Y:S02]  /*5740*/  IMAD.WIDE R4, R6, 0x4, R4 ;  /* 0x0000000406047825 */ /* 0x000fe400078e0204 */
[----:B------:R-:W0:Y:S04]  /*5750*/  LDC.64 R6, c[0x0][0x3a0] ;  /* 0x0000e800ff067b82 */ /* 0x000e280000000a00 */
[----:B------:R-:W2:Y:S01]  /*5760*/  LDG.E R5, desc[UR36][R4.64] ;  /* 0x0000002404057981 */ /* 0x000ea2000c1e1900 */
[----:B------:R-:W-:-:S04]  /*5770*/  IMAD R3, R23, R0, R3 ;  /* 0x0000000017037224 */ /* 0x000fc800078e0203 */
[----:B0-----:R-:W-:-:S05]  /*5780*/  IMAD.WIDE R6, R3, 0x4, R6 ;  /* 0x0000000403067825 */ /* 0x001fca00078e0206 */
[----:B--2---:R4:W-:Y:S02]  /*5790*/  STG.E desc[UR36][R6.64], R5 ;  /* 0x0000000506007986 */ /* 0x0049e4000c101924 */
.L_x_426:
[----:B------:R-:W-:Y:S05]  /*57a0*/  BSYNC.RECONVERGENT B0 ;  /* 0x0000000000007941 */ /* 0x000fea0003800200 */
.L_x_422:
[----:B------:R-:W5:Y:S01]  /*57b0*/  LDCU UR4, c[0x0][0x370] ;  /* 0x00006e00ff0477ac */ /* 0x000f620008000800 */
[----:B------:R-:W0:Y:S01]  /*57c0*/  LDCU UR5, c[0x0][0x380] ;  /* 0x00007000ff0577ac */ /* 0x000e220008000800 */
[----:B-----5:R-:W-:-:S05]  /*57d0*/  VIADD R23, R23, UR4 ;  /* 0x0000000417177c36 */ /* 0x020fca0008000000 */
[----:B0-----:R-:W-:-:S13]  /*57e0*/  ISETP.GE.AND P0, PT, R23, UR5, PT ;  /* 0x0000000517007c0c */ /* 0x001fda000bf06270 */
[----:B------:R-:W-:Y:S05]  /*57f0*/  @!P0 BRA `(.L_x_429) ;  /* 0xffffffa800308947 */ /* 0x000fea000383ffff */
[----:B------:R-:W-:Y:S05]  /*5800*/  EXIT ;  /* 0x000000000000794d */ /* 0x000fea0003800000 */
.L_x_346:
[----:B------:R-:W-:Y:S02]  /*5810*/  MOV R0, 0x188 ;  /* 0x0000018800007802 */ /* 0x000fe40000000f00 */
[----:B------:R-:W-:Y:S02]  /*5820*/  CS2R R4, SRZ ;  /* 0x0000000000047805 */ /* 0x000fe4000001ff00 */
[----:B------:R0:W1:Y:S05]  /*5830*/  LDC.64 R6, c[0x4][R0] ;  /* 0x0100000000067b82 */ /* 0x00006a0000000a00 */
[----:B------:R-:W-:-:S07]  /*5840*/  LEPC R20, `(.L_x_430) ;  /* 0x000000001014794e */ /* 0x000fce0000000000 */
[----:B01----:R-:W-:Y:S05]  /*5850*/  CALL.ABS.NOINC R6 ;  /* 0x0000000006007343 */ /* 0x003fea0003c00000 */
.L_x_430:
        /* <DEDUP_REMOVED lines=11> */
.L_x_431:
[----:B------:R-:W-:Y:S05]  /*5910*/  BPT.TRAP 0x1 ;  /* 0x000000040000795c */ /* 0x000fea0000300000 */
.L_x_344:
[----:B------:R-:W-:Y:S02]  /*5920*/  MOV R0, 0x188 ;  /* 0x0000018800007802 */ /* 0x000fe40000000f00 */
[----:B------:R-:W-:Y:S02]  /*5930*/  CS2R R4, SRZ ;  /* 0x0000000000047805 */ /* 0x000fe4000001ff00 */
[----:B------:R0:W1:Y:S05]  /*5940*/  LDC.64 R6, c[0x4][R0] ;  /* 0x0100000000067b82 */ /* 0x00006a0000000a00 */
[----:B------:R-:W-:-:S07]  /*5950*/  LEPC R20, `(.L_x_432) ;  /* 0x000000001014794e */ /* 0x000fce0000000000 */
[----:B01----:R-:W-:Y:S05]  /*5960*/  CALL.ABS.NOINC R6 ;  /* 0x0000000006007343 */ /* 0x003fea0003c00000 */
.L_x_432:
        /* <DEDUP_REMOVED lines=11> */
.L_x_433:
[----:B------:R-:W-:Y:S05]  /*5a20*/  BPT.TRAP 0x1 ;  /* 0x000000040000795c */ /* 0x000fea0000300000 */
.L_x_434:
        /* <DEDUP_REMOVED lines=13> */
.L_x_451:


//--------------------- .text._Z16sec_rand_k_cuda_iiPfPiS_S_ --------------------------
	.section	.text._Z16sec_rand_k_cuda_iiPfPiS_S_,"ax",@progbits
	.align	128
        .global         _Z16sec_rand_k_cuda_iiPfPiS_S_
        .type           _Z16sec_rand_k_cuda_iiPfPiS_S_,@function
        .size           _Z16sec_rand_k_cuda_iiPfPiS_S_,(.L_x_452 - _Z16sec_rand_k_cuda_iiPfPiS_S_)
        .other          _Z16sec_rand_k_cuda_iiPfPiS_S_,@"STO_CUDA_ENTRY STV_DEFAULT"
_Z16sec_rand_k_cuda_iiPfPiS_S_:
.text._Z16sec_rand_k_cuda_iiPfPiS_S_:
        /* <DEDUP_REMOVED lines=10> */
[C---:B------:R-:W-:Y:S01]  /*00a0*/  LOP3.LUT R2, R4.reuse, 0x7, RZ, 0xc0, !PT ;  /* 0x0000000704027812 */ /* 0x040fe200078ec0ff */
[----:B------:R-:W-:Y:S01]  /*00b0*/  IMAD.U32 R5, RZ, RZ, UR6 ;  /* 0x00000006ff057e24 */ /* 0x000fe2000f8e00ff */
[C---:B------:R-:W-:Y:S01]  /*00c0*/  LOP3.LUT R3, R4.reuse, 0x3, RZ, 0xc0, !PT ;  /* 0x0000000304037812 */ /* 0x040fe200078ec0ff */
[----:B------:R-:W2:Y:S01]  /*00d0*/  LDCU.64 UR8, c[0x0][0x358] ;  /* 0x00006b00ff0877ac */ /* 0x000ea20008000a00 */
[----:B------:R-:W-:Y:S01]  /*00e0*/  LOP3.LUT R4, R4, 0x7ffffff8, RZ, 0xc0, !PT ;  /* 0x7ffffff804047812 */ /* 0x000fe200078ec0ff */
[----:B-1----:R-:W-:-:S04]  /*00f0*/  UIADD3 UR4, UP0, UPT, UR4, 0x10, URZ ;  /* 0x0000001004047890 */ /* 0x002fc8000ff1e0ff */
[----:B--2---:R-:W-:-:S12]  /*0100*/  UIADD3.X UR5, UPT, UPT, URZ, UR5, URZ, UP0, !UPT ;  /* 0x00000005ff057290 */ /* 0x004fd800087fe4ff */
.L_x_440:
[----:B-12---:R-:W1:Y:S01]  /*0110*/  LDC.64 R10, c[0x0][0x390] ;  /* 0x0000e400ff0a7b82 */ /* 0x006e620000000a00 */
[----:B------:R-:W2:Y:S01]  /*0120*/  LDCU.64 UR6, c[0x0][0x380] ;  /* 0x00007000ff0677ac */ /* 0x000ea20008000a00 */
[----:B-1----:R-:W-:-:S05]  /*0130*/  IMAD.WIDE R10, R5, 0x4, R10 ;  /* 0x00000004050a7825 */ /* 0x002fca00078e020a */
[----:B---3--:R-:W3:Y:S04]  /*0140*/  LDG.E R6, desc[UR8][R10.64] ;  /* 0x000000080a067981 */ /* 0x008ee8000c1e1900 */
[----:B------:R-:W3:Y:S01]  /*0150*/  LDG.E R9, desc[UR8][R10.64+0x4] ;  /* 0x000004080a097981 */ /* 0x000ee2000c1e1900 */
[----:B--2---:R-:W-:Y:S02]  /*0160*/  UISETP.GE.U32.AND UP0, UPT, UR7, 0x8, UPT ;  /* 0x000000080700788c */ /* 0x004fe4000bf06070 */
[----:B------:R-:W-:Y:S02]  /*0170*/  IMAD R7, R5, UR7, RZ ;  /* 0x0000000705077c24 */ /* 0x000fe4000f8e02ff */
[----:B0-----:R-:W-:Y:S02]  /*0180*/  IMAD.IADD R5, R0, 0x1, R5 ;  /* 0x0000000100057824 */ /* 0x001fe400078e0205 */
[----:B------:R-:W-:-:S03]  /*0190*/  IMAD.MOV.U32 R18, RZ, RZ, RZ ;  /* 0x000000ffff127224 */ /* 0x000fc600078e00ff */
[----:B------:R-:W-:Y:S02]  /*01a0*/  ISETP.GE.AND P0, PT, R5, UR6, PT ;  /* 0x0000000605007c0c */ /* 0x000fe4000bf06270 */
[----:B---3--:R-:W-:-:S04]  /*01b0*/  IADD3 R8, PT, PT, -R6, R9, RZ ;  /* 0x0000000906087210 */ /* 0x008fc80007ffe1ff */
[----:B------:R-:W-:Y:S01]  /*01c0*/  I2FP.F32.S32 R9, R8 ;  /* 0x0000000800097245 */ /* 0x000fe20000201400 */
[----:B------:R-:W-:Y:S06]  /*01d0*/  BRA.U !UP0, `(.L_x_435) ;  /* 0x0000000908b87547 */ /* 0x000fec000b800000 */
[----:B------:R-:W-:Y:S01]  /*01e0*/  IABS R10, R8 ;  /* 0x00000008000a7213 */ /* 0x000fe20000000000 */
[----:B------:R-:W-:Y:S01]  /*01f0*/  IMAD.MOV.U32 R20, RZ, RZ, RZ ;  /* 0x000000ffff147224 */ /* 0x000fe200078e00ff */
[----:B------:R-:W-:Y:S01]  /*0200*/  ISETP.NE.AND P1, PT, R8, RZ, PT ;  /* 0x000000ff0800720c */ /* 0x000fe20003f25270 */
[----:B------:R-:W-:Y:S01]  /*0210*/  IMAD.MOV R22, RZ, RZ, -R4 ;  /* 0x000000ffff167224 */ /* 0x000fe200078e0a04 */
[----:B------:R-:W0:Y:S01]  /*0220*/  I2F.RP R12, R10 ;  /* 0x0000000a000c7306 */ /* 0x000e220000209400 */
[----:B------:R-:W-:-:S07]  /*0230*/  IMAD.U32 R13, RZ, RZ, UR5 ;  /* 0x00000005ff0d7e24 */ /* 0x000fce000f8e00ff */
[----:B0-----:R-:W0:Y:S02]  /*0240*/  MUFU.RCP R12, R12 ;  /* 0x0000000c000c7308 */ /* 0x001e240000001000 */
[----:B0-----:R-:W-:Y:S02]  /*0250*/  VIADD R21, R12, 0xffffffe ;  /* 0x0ffffffe0c157836 */ /* 0x001fe40000000000 */
[----:B------:R-:W-:-:S04]  /*0260*/  IMAD.U32 R12, RZ, RZ, UR4 ;  /* 0x00000004ff0c7e24 */ /* 0x000fc8000f8e00ff */
[----:B------:R-:W0:Y:S02]  /*0270*/  F2I.FTZ.U32.TRUNC.NTZ R21, R21 ;  /* 0x0000001500157305 */ /* 0x000e24000021f000 */
[----:B0-----:R-:W-:-:S05]  /*0280*/  IADD3 R11, PT, PT, RZ, -R21, RZ ;  /* 0x80000015ff0b7210 */ /* 0x001fca0007ffe0ff */
[----:B------:R-:W-:-:S04]  /*0290*/  IMAD R11, R11, R10, RZ ;  /* 0x0000000a0b0b7224 */ /* 0x000fc800078e02ff */
[----:B------:R-:W-:Y:S01]  /*02a0*/  IMAD.HI.U32 R20, R21, R11, R20 ;  /* 0x0000000b15147227 */ /* 0x000fe200078e0014 */
[----:B------:R-:W-:Y:S02]  /*02b0*/  MOV R11, R7 ;  /* 0x00000007000b7202 */ /* 0x000fe40000000f00 */
[----:B------:R-:W-:-:S07]  /*02c0*/  LOP3.LUT R21, RZ, R8, RZ, 0x33, !PT ;  /* 0x00000008ff157212 */ /* 0x000fce00078e33ff */
.L_x_436:
[----:B0-----:R-:W2:Y:S01]  /*02d0*/  LDG.E R14, desc[UR8][R12.64+-0x10] ;  /* 0xfffff0080c0e7981 */ /* 0x001ea2000c1e1900 */
[-C--:B------:R-:W-:Y:S02]  /*02e0*/  IABS R15, R8.reuse ;  /* 0x00000008000f7213 */ /* 0x080fe40000000000 */
[-C--:B------:R-:W-:Y:S02]  /*02f0*/  IABS R24, R8.reuse ;  /* 0x0000000800187213 */ /* 0x080fe40000000000 */
[----:B------:R-:W-:Y:S02]  /*0300*/  IADD3 R23, PT, PT, RZ, -R15, RZ ;  /* 0x8000000fff177210 */ /* 0x000fe40007ffe0ff */
[----:B------:R-:W0:Y:S01]  /*0310*/  I2F.RP R18, R24 ;  /* 0x0000001800127306 */ /* 0x000e220000209400 */
[----:B------:R-:W-:-:S07]  /*0320*/  LOP3.LUT R26, RZ, R8, RZ, 0x33, !PT ;  /* 0x00000008ff1a7212 */ /* 0x000fce00078e33ff */
[----:B0-----:R-:W0:Y:S02]  /*0330*/  MUFU.RCP R18, R18 ;  /* 0x0000001200127308 */ /* 0x001e240000001000 */
[----:B0-----:R-:W-:-:S06]  /*0340*/  VIADD R15, R18, 0xffffffe ;  /* 0x0ffffffe120f7836 */ /* 0x001fcc0000000000 */
[----:B------:R-:W0:Y:S02]  /*0350*/  F2I.FTZ.U32.TRUNC.NTZ R15, R15 ;  /* 0x0000000f000f7305 */ /* 0x000e24000021f000 */
[----:B0-----:R-:W-:-:S04]  /*0360*/  IMAD.MOV R25, RZ, RZ, -R15 ;  /* 0x000000ffff197224 */ /* 0x001fc800078e0a0f */
[----:B------:R-:W-:Y:S02]  /*0370*/  IMAD R25, R25, R24, RZ ;  /* 0x0000001819197224 */ /* 0x000fe400078e02ff */
[----:B--2---:R-:W-:-:S06]  /*0380*/  FMUL R14, R9, R14 ;  /* 0x0000000e090e7220 */ /* 0x004fcc0000400000 */
[----:B------:R-:W0:Y:S02]  /*0390*/  F2I.TRUNC.NTZ R14, R14 ;  /* 0x0000000e000e7305 */ /* 0x000e24000020f100 */
[----:B0-----:R-:W-:Y:S02]  /*03a0*/  IABS R19, R14 ;  /* 0x0000000e00137213 */ /* 0x001fe40000000000 */
[----:B------:R-:W-:Y:S01]  /*03b0*/  ISETP.GE.AND P3, PT, R14, RZ, PT ;  /* 0x000000ff0e00720c */ /* 0x000fe20003f66270 */
[----:B------:R-:W-:Y:S02]  /*03c0*/  IMAD.MOV.U32 R14, RZ, RZ, RZ ;  /* 0x000000ffff0e7224 */ /* 0x000fe400078e00ff */
[----:B------:R-:W-:-:S04]  /*03d0*/  IMAD.HI.U32 R16, R20, R19, RZ ;  /* 0x0000001314107227 */ /* 0x000fc800078e00ff */
[----:B------:R-:W-:Y:S02]  /*03e0*/  IMAD R19, R16, R23, R19 ;  /* 0x0000001710137224 */ /* 0x000fe400078e0213 */
[----:B------:R-:W0:Y:S01]  /*03f0*/  LDC.64 R16, c[0x0][0x398] ;  /* 0x0000e600ff107b82 */ /* 0x000e220000000a00 */
[----:B------:R-:W-:Y:S02]  /*0400*/  IMAD.HI.U32 R25, R15, R25, R14 ;  /* 0x000000190f197227 */ /* 0x000fe400078e000e */
[----:B------:R-:W-:-:S05]  /*0410*/  ISETP.GT.U32.AND P2, PT, R10, R19, PT ;  /* 0x000000130a00720c */ /* 0x000fca0003f44070 */
[----:B------:R-:W1:Y:S08]  /*0420*/  LDC.64 R14, c[0x0][0x3a0] ;  /* 0x0000e800ff0e7b82 */ /* 0x000e700000000a00 */
[----:B------:R-:W-:-:S05]  /*0430*/  @!P2 IMAD.IADD R19, R19, 0x1, -R24 ;  /* 0x000000011313a824 */ /* 0x000fca00078e0a18 */
[----:B------:R-:W-:-:S13]  /*0440*/  ISETP.GT.U32.AND P2, PT, R10, R19, PT ;  /* 0x000000130a00720c */ /* 0x000fda0003f44070 */
[----:B------:R-:W-:Y:S02]  /*0450*/  @!P2 IADD3 R19, PT, PT, R19, -R24, RZ ;  /* 0x800000181313a210 */ /* 0x000fe40007ffe0ff */
[----:B------:R-:W-:-:S03]  /*0460*/  ISETP.NE.AND P2, PT, R8, RZ, PT ;  /* 0x000000ff0800720c */ /* 0x000fc60003f45270 */
[----:B------:R-:W-:-:S05]  /*0470*/  @!P3 IMAD.MOV R19, RZ, RZ, -R19 ;  /* 0x000000ffff13b224 */ /* 0x000fca00078e0a13 */
[----:B------:R-:W-:-:S04]  /*0480*/  SEL R19, R26, R19, !P2 ;  /* 0x000000131a137207 */ /* 0x000fc80005000000 */
[----:B------:R-:W-:-:S05]  /*0490*/  IADD3 R19, PT, PT, R6, R19, RZ ;  /* 0x0000001306137210 */ /* 0x000fca0007ffe0ff */
[----:B0-----:R-:W-:-:S06]  /*04a0*/  IMAD.WIDE R18, R19, 0x4, R16 ;  /* 0x0000000413127825 */ /* 0x001fcc00078e0210 */
[----:B------:R-:W2:Y:S01]  /*04b0*/  LDG.E R19, desc[UR8][R18.64] ;  /* 0x0000000812137981 */ /* 0x000ea2000c1e1900 */
[----:B-1----:R-:W-:-:S05]  /*04c0*/  IMAD.WIDE R14, R11, 0x4, R14 ;  /* 0x000000040b0e7825 */ /* 0x002fca00078e020e */
[----:B--2---:R0:W-:Y:S04]  /*04d0*/  STG.E desc[UR8][R14.64], R19 ;  /* 0x000000130e007986 */ /* 0x0041e8000c101908 */
[----:B------:R-:W2:Y:S02]  /*04e0*/  LDG.E R28, desc[UR8][R12.64+-0xc] ;  /* 0xfffff4080c1c7981 */ /* 0x000ea4000c1e1900 */
[----:B--2---:R-:W-:-:S06]  /*04f0*/  FMUL R28, R9, R28 ;  /* 0x0000001c091c7220 */ /* 0x004fcc0000400000 */
[----:B------:R-:W1:Y:S02]  /*0500*/  F2I.TRUNC.NTZ R28, R28 ;  /* 0x0000001c001c7305 */ /* 0x000e64000020f100 */
[----:B-1----:R-:W-:Y:S02]  /*0510*/  IABS R29, R28 ;  /* 0x0000001c001d7213 */ /* 0x002fe40000000000 */
        /* <DEDUP_REMOVED lines=10> */
[----:B------:R-:W-:-:S06]  /*05c0*/  IMAD.WIDE R18, R19, 0x4, R16 ;  /* 0x0000000413127825 */ /* 0x000fcc00078e0210 */
[----:B------:R-:W2:Y:S04]  /*05d0*/  LDG.E R19, desc[UR8][R18.64] ;  /* 0x0000000812137981 */ /* 0x000ea8000c1e1900 */
        /* <DEDUP_REMOVED lines=14> */
[----:B0-----:R-:W-:-:S05]  /*06c0*/  IADD3 R19, PT, PT, R6, R27, RZ ;  /* 0x0000001b06137210 */ /* 0x001fca0007ffe0ff */
        /* <DEDUP_REMOVED lines=84> */
[----:B------:R-:W-:-:S04]  /*0c10*/  IMAD.IADD R23, R6, 0x1, R23 ;  /* 0x0000000106177824 */ /* 0x000fc800078e0217 */
[----:B------:R-:W-:-:S06]  /*0c20*/  IMAD.WIDE R16, R23, 0x4, R16 ;  /* 0x0000000417107825 */ /* 0x000fcc00078e0210 */
[----:B------:R-:W2:Y:S01]  /*0c30*/  LDG.E R17, desc[UR8][R16.64] ;  /* 0x0000000810117981 */ /* 0x000ea2000c1e1900 */
[----:B------:R-:W-:Y:S01]  /*0c40*/  IADD3 R22, PT, PT, R22, 0x8, RZ ;  /* 0x0000000816167810 */ /* 0x000fe20007ffe0ff */
[----:B------:R-:W-:Y:S01]  /*0c50*/  VIADD R11, R11, 0x8 ;  /* 0x000000080b0b7836 */ /* 0x000fe20000000000 */
[----:B------:R-:W-:Y:S02]  /*0c60*/  IADD3 R12, P3, PT, R12, 0x20, RZ ;  /* 0x000000200c0c7810 */ /* 0x000fe40007f7e0ff */
[----:B------:R-:W-:-:S03]  /*0c70*/  ISETP.NE.AND P2, PT, R22, RZ, PT ;  /* 0x000000ff1600720c */ /* 0x000fc60003f45270 */
[----:B------:R-:W-:Y:S01]  /*0c80*/  IMAD.X R13, RZ, RZ, R13, P3 ;  /* 0x000000ffff0d7224 */ /* 0x000fe200018e060d */
[----:B--2---:R0:W-:Y:S09]  /*0c90*/  STG.E desc[UR8][R14.64+0x1c], R17 ;  /* 0x00001c110e007986 */ /* 0x0041f2000c101908 */
[----:B------:R-:W-:Y:S05]  /*0ca0*/  @P2 BRA `(.L_x_436) ;  /* 0xfffffff400882947 */ /* 0x000fea000383ffff */
[----:B------:R-:W-:-:S07]  /*0cb0*/  MOV R18, R4 ;  /* 0x0000000400127202 */ /* 0x000fce0000000f00 */
.L_x_435:
[----:B------:R-:W-:-:S13]  /*0cc0*/  ISETP.NE.AND P1, PT, R2, RZ, PT ;  /* 0x000000ff0200720c */ /* 0x000fda0003f25270 */
[----:B------:R-:W-:Y:S05]  /*0cd0*/  @!P1 BRA `(.L_x_437) ;  /* 0x0000000800f49947 */ /* 0x000fea0003800000 */
[----:B------:R-:W-:Y:S01]  /*0ce0*/  VIADD R10, R2, 0xffffffff ;  /* 0xffffffff020a7836 */ /* 0x000fe20000000000 */
[----:B------:R-:W-:-:S04]  /*0cf0*/  ISETP.NE.AND P1, PT, R3, RZ, PT ;  /* 0x000000ff0300720c */ /* 0x000fc80003f25270 */
[----:B------:R-:W-:-:S13]  /*0d00*/  ISETP.GE.U32.AND P2, PT, R10, 0x3, PT ;  /* 0x000000030a00780c */ /* 0x000fda0003f46070 */
[----:B------:R-:W-:Y:S05]  /*0d10*/  @!P2 BRA `(.L_x_438) ;  /* 0x000000040064a947 */ /* 0x000fea0003800000 */
[----:B------:R-:W1:Y:S02]  /*0d20*/  LDC.64 R10, c[0x0][0x388] ;  /* 0x0000e200ff0a7b82 */ /* 0x000e640000000a00 */
[----:B-1----:R-:W-:-:S05]  /*0d30*/  IMAD.WIDE.U32 R10, R18, 0x4, R10 ;  /* 0x00000004120a7825 */ /* 0x002fca00078e000a */
[----:B------:R-:W2:Y:S01]  /*0d40*/  LDG.E R12, desc[UR8][R10.64] ;  /* 0x000000080a0c7981 */ /* 0x000ea2000c1e1900 */
[-C--:B0-----:R-:W-:Y:S02]  /*0d50*/  IABS R19, R8.reuse ;  /* 0x0000000800137213 */ /* 0x081fe40000000000 */
[-C--:B------:R-:W-:Y:S02]  /*0d60*/  IABS R20, R8.reuse ;  /* 0x0000000800147213 */ /* 0x080fe40000000000 */
[----:B------:R-:W0:Y:S01]  /*0d70*/  I2F.RP R15, R19 ;  /* 0x00000013000f7306 */ /* 0x000e220000209400 */
[----:B------:R-:W-:Y:S02]  /*0d80*/  LOP3.LUT R22, RZ, R8, RZ, 0x33, !PT ;  /* 0x00000008ff167212 */ /* 0x000fe400078e33ff */
[----:B------:R-:W-:-:S05]  /*0d90*/  IMAD.MOV R21, RZ, RZ, -R20 ;  /* 0x000000ffff157224 */ /* 0x000fca00078e0a14 */
[----:B0-----:R-:W0:Y:S02]  /*0da0*/  MUFU.RCP R15, R15 ;  /* 0x0000000f000f7308 */ /* 0x001e240000001000 */
[----:B0-----:R-:W-:-:S06]  /*0db0*/  VIADD R13, R15, 0xffffffe ;  /* 0x0ffffffe0f0d7836 */ /* 0x001fcc0000000000 */
[----:B------:R-:W0:Y:S02]  /*0dc0*/  F2I.FTZ.U32.TRUNC.NTZ R13, R13 ;  /* 0x0000000d000d7305 */ /* 0x000e24000021f000 */
[----:B0-----:R-:W-:-:S05]  /*0dd0*/  IADD3 R16, PT, PT, RZ, -R13, RZ ;  /* 0x8000000dff107210 */ /* 0x001fca0007ffe0ff */
[----:B------:R-:W-:Y:S02]  /*0de0*/  IMAD R17, R16, R19, RZ ;  /* 0x0000001310117224 */ /* 0x000fe400078e02ff */
[----:B--2---:R-:W-:-:S04]  /*0df0*/  FMUL R12, R9, R12 ;  /* 0x0000000c090c7220 */ /* 0x004fc80000400000 */
[----:B------:R0:W1:Y:S02]  /*0e00*/  F2I.TRUNC.NTZ R14, R12 ;  /* 0x0000000c000e7305 */ /* 0x000064000020f100 */
[----:B0-----:R-:W-:-:S04]  /*0e10*/  IMAD.MOV.U32 R12, RZ, RZ, RZ ;  /* 0x000000ffff0c7224 */ /* 0x001fc800078e00ff */
[----:B------:R-:W-:Y:S01]  /*0e20*/  IMAD.HI.U32 R20, R13, R17, R12 ;  /* 0x000000110d147227 */ /* 0x000fe200078e000c */
[----:B-1----:R-:W-:Y:S02]  /*0e30*/  IABS R16, R14 ;  /* 0x0000000e00107213 */ /* 0x002fe40000000000 */
[----:B------:R-:W-:Y:S02]  /*0e40*/  ISETP.GE.AND P3, PT, R14, RZ, PT ;  /* 0x000000ff0e00720c */ /* 0x000fe40003f66270 */
[----:B------:R-:W-:-:S05]  /*0e50*/  MOV R13, R16 ;  /* 0x00000010000d7202 */ /* 0x000fca0000000f00 */
[----:B------:R-:W-:-:S04]  /*0e60*/  IMAD.HI.U32 R12, R20, R13, RZ ;  /* 0x0000000d140c7227 */ /* 0x000fc800078e00ff */
[----:B------:R-:W-:Y:S02]  /*0e70*/  IMAD R16, R12, R21, R13 ;  /* 0x000000150c107224 */ /* 0x000fe400078e020d */
[----:B------:R-:W0:Y:S03]  /*0e80*/  LDC.64 R12, c[0x0][0x398] ;  /* 0x0000e600ff0c7b82 */ /* 0x000e260000000a00 */
[----:B------:R-:W-:-:S13]  /*0e90*/  ISETP.GT.U32.AND P2, PT, R19, R16, PT ;  /* 0x000000101300720c */ /* 0x000fda0003f44070 */
[----:B------:R-:W-:-:S05]  /*0ea0*/  @!P2 IMAD.IADD R16, R16, 0x1, -R19 ;  /* 0x000000011010a824 */ /* 0x000fca00078e0a13 */
[----:B------:R-:W-:-:S13]  /*0eb0*/  ISETP.GT.U32.AND P2, PT, R19, R16, PT ;  /* 0x000000101300720c */ /* 0x000fda0003f44070 */
[----:B------:R-:W-:Y:S01]  /*0ec0*/  @!P2 IMAD.IADD R16, R16, 0x1, -R19 ;  /* 0x000000011010a824 */ /* 0x000fe200078e0a13 */
[----:B------:R-:W-:-:S04]  /*0ed0*/  ISETP.NE.AND P2, PT, R8, RZ, PT ;  /* 0x000000ff0800720c */ /* 0x000fc80003f45270 */
[----:B------:R-:W-:-:S04]  /*0ee0*/  @!P3 IADD3 R16, PT, PT, -R16, RZ, RZ ;  /* 0x000000ff1010b210 */ /* 0x000fc80007ffe1ff */
[----:B------:R-:W-:-:S05]  /*0ef0*/  SEL R15, R22, R16, !P2 ;  /* 0x00000010160f7207 */ /* 0x000fca0005000000 */
[----:B------:R-:W-:-:S04]  /*0f00*/  IMAD.IADD R15, R6, 0x1, R15 ;  /* 0x00000001060f7824 */ /* 0x000fc800078e020f */
[----:B0-----:R-:W-:Y:S02]  /*0f10*/  IMAD.WIDE R16, R15, 0x4, R12 ;  /* 0x000000040f107825 */ /* 0x001fe400078e020c */
[----:B------:R-:W0:Y:S04]  /*0f20*/  LDC.64 R14, c[0x0][0x3a0] ;  /* 0x0000e800ff0e7b82 */ /* 0x000e280000000a00 */
[----:B------:R-:W2:Y:S01]  /*0f30*/  LDG.E R17, desc[UR8][R16.64] ;  /* 0x0000000810117981 */ /* 0x000ea2000c1e1900 */
[----:B------:R-:W-:-:S04]  /*0f40*/  IMAD.IADD R23, R7, 0x1, R18 ;  /* 0x0000000107177824 */ /* 0x000fc800078e0212 */
[----:B0-----:R-:W-:-:S05]  /*0f50*/  IMAD.WIDE R14, R23, 0x4, R14 ;  /* 0x00000004170e7825 */ /* 0x001fca00078e020e */
        /* <DEDUP_REMOVED lines=13> */
[----:B0-----:R-:W-:-:S04]  /*1030*/  SEL R17, R22, R26, !P2 ;  /* 0x0000001a16117207 */ /* 0x001fc80005000000 */
[----:B------:R-:W-:-:S05]  /*1040*/  IADD3 R17, PT, PT, R6, R17, RZ ;  /* 0x0000001106117210 */ /* 0x000fca0007ffe0ff */
        /* <DEDUP_REMOVED lines=15> */
[----:B0-----:R-:W-:-:S05]  /*1140*/  SEL R17, R22, R26, !P2 ;  /* 0x0000001a16117207 */ /* 0x001fca0005000000 */
[----:B------:R-:W-:-:S04]  /*1150*/  IMAD.IADD R17, R6, 0x1, R17 ;  /* 0x0000000106117824 */ /* 0x000fc800078e0211 */
[----:B------:R-:W-:-:S06]  /*1160*/  IMAD.WIDE R16, R17, 0x4, R12 ;  /* 0x0000000411107825 */ /* 0x000fcc00078e020c */
[----:B------:R-:W2:Y:S04]  /*1170*/  LDG.E R17, desc[UR8][R16.64] ;  /* 0x0000000810117981 */ /* 0x000ea8000c1e1900 */
[----:B--2---:R1:W-:Y:S04]  /*1180*/  STG.E desc[UR8][R14.64+0x8], R17 ;  /* 0x000008110e007986 */ /* 0x0043e8000c101908 */
[----:B------:R-:W2:Y:S02]  /*1190*/  LDG.E R10, desc[UR8][R10.64+0xc] ;  /* 0x00000c080a0a7981 */ /* 0x000ea4000c1e1900 */
[----:B--2---:R-:W-:-:S06]  /*11a0*/  FMUL R23, R9, R10 ;  /* 0x0000000a09177220 */ /* 0x004fcc0000400000 */
[----:B------:R-:W0:Y:S02]  /*11b0*/  F2I.TRUNC.NTZ R23, R23 ;  /* 0x0000001700177305 */ /* 0x000e24000020f100 */
[----:B0-----:R-:W-:Y:S02]  /*11c0*/  IABS R25, R23 ;  /* 0x0000001700197213 */ /* 0x001fe40000000000 */
        /* <DEDUP_REMOVED lines=12> */
[----:B------:R-:W-:-:S03]  /*1290*/  IADD3 R18, PT, PT, R18, 0x4, RZ ;  /* 0x0000000412127810 */ /* 0x000fc60007ffe0ff */
[----:B--2---:R1:W-:Y:S04]  /*12a0*/  STG.E desc[UR8][R14.64+0xc], R13 ;  /* 0x00000c0d0e007986 */ /* 0x0043e8000c101908 */
.L_x_438:
[----:B------:R-:W-:Y:S05]  /*12b0*/  @!P1 BRA `(.L_x_437) ;  /* 0x00000004007c9947 */ /* 0x000fea0003800000 */
[----:B------:R-:W2:Y:S01]  /*12c0*/  LDCU UR6, c[0x0][0x384] ;  /* 0x00007080ff0677ac */ /* 0x000ea20008000800 */
[----:B------:R-:W-:Y:S01]  /*12d0*/  ISETP.NE.AND P1, PT, R3, 0x1, PT ;  /* 0x000000010300780c */ /* 0x000fe20003f25270 */
[----:B--2---:R-:W-:-:S12]  /*12e0*/  ULOP3.LUT UP0, URZ, UR6, 0x1, URZ, 0xc0, !UPT ;  /* 0x0000000106ff7892 */ /* 0x004fd8000f80c0ff */
[----:B------:R-:W-:Y:S05]  /*12f0*/  @!P1 BRA `(.L_x_439) ;  /* 0x0000000000d89947 */ /* 0x000fea0003800000 */
[----:B-1----:R-:W1:Y:S02]  /*1300*/  LDC.64 R12, c[0x0][0x388] ;  /* 0x0000e200ff0c7b82 */ /* 0x002e640000000a00 */
        /* <DEDUP_REMOVED lines=14> */
[----:B0-----:R-:W-:Y:S01]  /*13f0*/  HFMA2 R10, -RZ, RZ, 0, 0 ;  /* 0x00000000ff0a7431 */ /* 0x001fe200000001ff */
[----:B-1----:R-:W-:Y:S02]  /*1400*/  IABS R16, R14 ;  /* 0x0000000e00107213 */ /* 0x002fe40000000000 */
[----:B------:R-:W-:Y:S02]  /*1410*/  ISETP.GE.AND P2, PT, R14, RZ, PT ;  /* 0x000000ff0e00720c */ /* 0x000fe40003f46270 */
        /* <DEDUP_REMOVED lines=10> */
[----:B------:R-:W-:Y:S02]  /*14c0*/  SEL R15, R22, R16, !P1 ;  /* 0x00000010160f7207 */ /* 0x000fe40004800000 */
[----:B------:R-:W1:Y:S02]  /*14d0*/  LDC.64 R16, c[0x0][0x3a0] ;  /* 0x0000e800ff107b82 */ /* 0x000e640000000a00 */
[----:B------:R-:W-:-:S05]  /*14e0*/  IADD3 R15, PT, PT, R6, R15, RZ ;  /* 0x0000000f060f7210 */ /* 0x000fca0007ffe0ff */
[----:B0-----:R-:W-:-:S06]  /*14f0*/  IMAD.WIDE R14, R15, 0x4, R10 ;  /* 0x000000040f0e7825 */ /* 0x001fcc00078e020a */
[----:B------:R-:W2:Y:S01]  /*1500*/  LDG.E R15, desc[UR8][R14.64] ;  /* 0x000000080e0f7981 */ /* 0x000ea2000c1e1900 */
[----:B------:R-:W-:-:S04]  /*1510*/  IMAD.IADD R23, R7, 0x1, R18 ;  /* 0x0000000107177824 */ /* 0x000fc800078e0212 */
[----:B-1----:R-:W-:-:S05]  /*1520*/  IMAD.WIDE R16, R23, 0x4, R16 ;  /* 0x0000000417107825 */ /* 0x002fca00078e0210 */
[----:B--2---:R2:W-:Y:S04]  /*1530*/  STG.E desc[UR8][R16.64], R15 ;  /* 0x0000000f10007986 */ /* 0x0045e8000c101908 */
[----:B------:R-:W3:Y:S02]  /*1540*/  LDG.E R12, desc[UR8][R12.64+0x4] ;  /* 0x000004080c0c7981 */ /* 0x000ee4000c1e1900 */
[----:B---3--:R-:W-:-:S06]  /*1550*/  FMUL R23, R9, R12 ;  /* 0x0000000c09177220 */ /* 0x008fcc0000400000 */
[----:B------:R-:W0:Y:S02]  /*1560*/  F2I.TRUNC.NTZ R23, R23 ;  /* 0x0000001700177305 */ /* 0x000e24000020f100 */
[----:B0-----:R-:W-:Y:S02]  /*1570*/  IABS R24, R23 ;  /* 0x0000001700187213 */ /* 0x001fe40000000000 */
[----:B------:R-:W-:-:S03]  /*1580*/  ISETP.GE.AND P3, PT, R23, RZ, PT ;  /* 0x000000ff1700720c */ /* 0x000fc60003f66270 */
[----:B------:R-:W-:-:S04]  /*1590*/  IMAD.HI.U32 R21, R21, R24, RZ ;  /* 0x0000001815157227 */ /* 0x000fc800078e00ff */
[----:B------:R-:W-:-:S05]  /*15a0*/  IMAD R20, R21, R20, R24 ;  /* 0x0000001415147224 */ /* 0x000fca00078e0218 */
[----:B------:R-:W-:-:S13]  /*15b0*/  ISETP.GT.U32.AND P2, PT, R19, R20, PT ;  /* 0x000000141300720c */ /* 0x000fda0003f44070 */
[----:B------:R-:W-:-:S04]  /*15c0*/  @!P2 IADD3 R20, PT, PT, R20, -R19, RZ ;  /* 0x800000131414a210 */ /* 0x000fc80007ffe0ff */
[----:B------:R-:W-:-:S13]  /*15d0*/  ISETP.GT.U32.AND P2, PT, R19, R20, PT ;  /* 0x000000141300720c */ /* 0x000fda0003f44070 */
[----:B------:R-:W-:-:S05]  /*15e0*/  @!P2 IMAD.IADD R20, R20, 0x1, -R19 ;  /* 0x000000011414a824 */ /* 0x000fca00078e0a13 */
[----:B------:R-:W-:-:S04]  /*15f0*/  @!P3 IADD3 R20, PT, PT, -R20, RZ, RZ ;  /* 0x000000ff1414b210 */ /* 0x000fc80007ffe1ff */
[----:B------:R-:W-:-:S05]  /*1600*/  SEL R13, R22, R20, !P1 ;  /* 0x00000014160d7207 */ /* 0x000fca0004800000 */
[----:B------:R-:W-:-:S04]  /*1610*/  IMAD.IADD R13, R6, 0x1, R13 ;  /* 0x00000001060d7824 */ /* 0x000fc800078e020d */
[----:B------:R-:W-:-:S06]  /*1620*/  IMAD.WIDE R10, R13, 0x4, R10 ;  /* 0x000000040d0a7825 */ /* 0x000fcc00078e020a */
[----:B------:R-:W3:Y:S01]  /*1630*/  LDG.E R11, desc[UR8][R10.64] ;  /* 0x000000080a0b7981 */ /* 0x000ee2000c1e1900 */
[----:B------:R-:W-:-:S03]  /*1640*/  IADD3 R18, PT, PT, R18, 0x2, RZ ;  /* 0x0000000212127810 */ /* 0x000fc60007ffe0ff */
[----:B---3--:R2:W-:Y:S04]  /*1650*/  STG.E desc[UR8][R16.64+0x4], R11 ;  /* 0x0000040b10007986 */ /* 0x0085e8000c101908 */
.L_x_439:
[----:B------:R-:W-:Y:S05]  /*1660*/  BRA.U !UP0, `(.L_x_437) ;  /* 0x0000000108907547 */ /* 0x000fea000b800000 */
[----:B012---:R-:W0:Y:S02]  /*1670*/  LDC.64 R14, c[0x0][0x388] ;  /* 0x0000e200ff0e7b82 */ /* 0x007e240000000a00 */
[----:B0-----:R-:W-:-:S06]  /*1680*/  IMAD.WIDE.U32 R14, R18, 0x4, R14 ;  /* 0x00000004120e7825 */ /* 0x001fcc00078e000e */
[----:B------:R0:W2:Y:S01]  /*1690*/  LDG.E R14, desc[UR8][R14.64] ;  /* 0x000000080e0e7981 */ /* 0x0000a2000c1e1900 */
[----:B------:R-:W-:Y:S02]  /*16a0*/  IABS R12, R8 ;  /* 0x00000008000c7213 */ /* 0x000fe40000000000 */
[----:B------:R-:W-:Y:S02]  /*16b0*/  ISETP.NE.AND P3, PT, R8, RZ, PT ;  /* 0x000000ff0800720c */ /* 0x000fe40003f65270 */
[----:B------:R-:W1:Y:S08]  /*16c0*/  I2F.RP R13, R12 ;  /* 0x0000000c000d7306 */ /* 0x000e700000209400 */
[----:B-1----:R-:W1:Y:S02]  /*16d0*/  MUFU.RCP R13, R13 ;  /* 0x0000000d000d7308 */ /* 0x002e640000001000 */
[----:B-1----:R-:W-:-:S06]  /*16e0*/  VIADD R10, R13, 0xffffffe ;  /* 0x0ffffffe0d0a7836 */ /* 0x002fcc0000000000 */
[----:B------:R1:W3:Y:S02]  /*16f0*/  F2I.FTZ.U32.TRUNC.NTZ R11, R10 ;  /* 0x0000000a000b7305 */ /* 0x0002e4000021f000 */
[----:B-1----:R-:W-:Y:S02]  /*1700*/  MOV R10, RZ ;  /* 0x000000ff000a7202 */ /* 0x002fe40000000f00 */
[----:B---3--:R-:W-:-:S05]  /*1710*/  IADD3 R17, PT, PT, RZ, -R11, RZ ;  /* 0x8000000bff117210 */ /* 0x008fca0007ffe0ff */
[----:B0-----:R-:W-:Y:S02]  /*1720*/  IMAD R15, R17, R12, RZ ;  /* 0x0000000c110f7224 */ /* 0x001fe400078e02ff */
[----:B--2---:R-:W-:Y:S01]  /*1730*/  FMUL R9, R9, R14 ;  /* 0x0000000e09097220 */ /* 0x004fe20000400000 */
[----:B------:R-:W-:-:S05]  /*1740*/  IABS R14, R8 ;  /* 0x00000008000e7213 */ /* 0x000fca0000000000 */
[----:B------:R-:W0:Y:S01]  /*1750*/  F2I.TRUNC.NTZ R9, R9 ;  /* 0x0000000900097305 */ /* 0x000e22000020f100 */
[----:B------:R-:W-:Y:S02]  /*1760*/  IMAD.MOV R16, RZ, RZ, -R14 ;  /* 0x000000ffff107224 */ /* 0x000fe400078e0a0e */
[----:B------:R-:W-:-:S04]  /*1770*/  IMAD.HI.U32 R14, R11, R15, R10 ;  /* 0x0000000f0b0e7227 */ /* 0x000fc800078e000a */
[----:B------:R-:W-:Y:S01]  /*1780*/  IMAD.MOV.U32 R11, RZ, RZ, R16 ;  /* 0x000000ffff0b7224 */ /* 0x000fe200078e0010 */
[----:B0-----:R-:W-:Y:S02]  /*1790*/  IABS R13, R9 ;  /* 0x00000009000d7213 */ /* 0x001fe40000000000 */
[----:B------:R-:W-:-:S03]  /*17a0*/  ISETP.GE.AND P2, PT, R9, RZ, PT ;  /* 0x000000ff0900720c */ /* 0x000fc60003f46270 */
[----:B------:R-:W-:-:S04]  /*17b0*/  IMAD.HI.U32 R10, R14, R13, RZ ;  /* 0x0000000d0e0a7227 */ /* 0x000fc800078e00ff */
[----:B------:R-:W-:Y:S02]  /*17c0*/  IMAD R13, R10, R11, R13 ;  /* 0x0000000b0a0d7224 */ /* 0x000fe400078e020d */
[----:B------:R-:W0:Y:S03]  /*17d0*/  LDC.64 R10, c[0x0][0x398] ;  /* 0x0000e600ff0a7b82 */ /* 0x000e260000000a00 */
[----:B------:R-:W-:-:S13]  /*17e0*/  ISETP.GT.U32.AND P1, PT, R12, R13, PT ;  /* 0x0000000d0c00720c */ /* 0x000fda0003f24070 */
[----:B------:R-:W-:-:S04]  /*17f0*/  @!P1 IADD3 R13, PT, PT, R13, -R12, RZ ;  /* 0x8000000c0d0d9210 */ /* 0x000fc80007ffe0ff */
[----:B------:R-:W-:-:S13]  /*1800*/  ISETP.GT.U32.AND P1, PT, R12, R13, PT ;  /* 0x0000000d0c00720c */ /* 0x000fda0003f24070 */
[----:B------:R-:W-:-:S05]  /*1810*/  @!P1 IMAD.IADD R13, R13, 0x1, -R12 ;  /* 0x000000010d0d9824 */ /* 0x000fca00078e0a0c */
[----:B------:R-:W-:Y:S02]  /*1820*/  @!P2 IADD3 R13, PT, PT, -R13, RZ, RZ ;  /* 0x000000ff0d0da210 */ /* 0x000fe40007ffe1ff */
[----:B------:R-:W-:-:S05]  /*1830*/  @!P3 LOP3.LUT R13, RZ, R8, RZ, 0x33, !PT ;  /* 0x00000008ff0db212 */ /* 0x000fca00078e33ff */
[----:B------:R-:W-:-:S04]  /*1840*/  IMAD.IADD R9, R6, 0x1, R13 ;  /* 0x0000000106097824 */ /* 0x000fc800078e020d */
[----:B0-----:R-:W-:Y:S02]  /*1850*/  IMAD.WIDE R8, R9, 0x4, R10 ;  /* 0x0000000409087825 */ /* 0x001fe400078e020a */
[----:B------:R-:W0:Y:S04]  /*1860*/  LDC.64 R10, c[0x0][0x3a0] ;  /* 0x0000e800ff0a7b82 */ /* 0x000e280000000a00 */
[----:B------:R-:W2:Y:S01]  /*1870*/  LDG.E R9, desc[UR8][R8.64] ;  /* 0x0000000808097981 */ /* 0x000ea2000c1e1900 */
[----:B------:R-:W-:-:S05]  /*1880*/  IADD3 R7, PT, PT, R7, R18, RZ ;  /* 0x0000001207077210 */ /* 0x000fca0007ffe0ff */
[----:B0-----:R-:W-:-:S05]  /*1890*/  IMAD.WIDE R6, R7, 0x4, R10 ;  /* 0x0000000407067825 */ /* 0x001fca00078e020a */
[----:B--2---:R3:W-:Y:S02]  /*18a0*/  STG.E desc[UR8][R6.64], R9 ;  /* 0x0000000906007986 */ /* 0x0047e4000c101908 */
.L_x_437:
[----:B------:R-:W-:Y:S05]  /*18b0*/  @!P0 BRA `(.L_x_440) ;  /* 0xffffffe800148947 */ /* 0x000fea000383ffff */
[----:B------:R-:W-:Y:S05]  /*18c0*/  EXIT ;  /* 0x000000000000794d */ /* 0x000fea0003800000 */
.L_x_441:
        /* <DEDUP_REMOVED lines=11> */
.L_x_452:


//--------------------- .nv.global.init           --------------------------
	.section	.nv.global.init,"aw",@progbits
.nv.global.init:
	.type		$str$2,@object
	.size		$str$2,($str - $str$2)
$str$2:
        /*0000*/ 	.byte	0x25, 0x73, 0x0a, 0x00
	.type		$str,@object
	.size		$str,(.L_45 - $str)
$str:
        /*0004*/ 	.byte	0x74, 0x65, 0x6d, 0x70, 0x6f, 0x72, 0x61, 0x72, 0x79, 0x5f, 0x62, 0x75, 0x66, 0x66, 0x65, 0x72
        /*0014*/ 	.byte	0x3a, 0x3a, 0x61, 0x6c, 0x6c, 0x6f, 0x63, 0x61, 0x74, 0x65, 0x3a, 0x20, 0x67, 0x65, 0x74, 0x5f
        /*0024*/ 	.byte	0x74, 0x65, 0x6d, 0x70, 0x6f, 0x72, 0x61, 0x72, 0x79, 0x5f, 0x62, 0x75, 0x66, 0x66, 0x65, 0x72
        /*0034*/ 	.byte	0x20, 0x66, 0x61, 0x69, 0x6c, 0x65, 0x64, 0x00
.L_45:


//--------------------- .nv.shared._ZN3cub18CUB_300001_SM_10006detail10radix_sort29DeviceRadixSortOnesweepKernelINS1_5radix10policy_hubIffyE10Policy1000ELNS0_9SortOrderE0EffyiiNS1_21identity_decomposer_tEEEvPT5_SB_PT3_PKSC_PT1_PKSG_PT2_PKSK_T4_iiT6_ --------------------------
	.section	.nv.shared._ZN3cub18CUB_300001_SM_10006detail10radix_sort29DeviceRadixSortOnesweepKernelINS1_5radix10policy_hubIffyE10Policy1000ELNS0_9SortOrderE0EffyiiNS1_21identity_decomposer_tEEEvPT5_SB_PT3_PKSC_PT1_PKSG_PT2_PKSK_T4_iiT6_,"aw",@nobits
	.sectionflags	@""
	.align	16
.nv.shared._ZN3cub18CUB_300001_SM_10006detail10radix_sort29DeviceRadixSortOnesweepKernelINS1_5radix10policy_hubIffyE10Policy1000ELNS0_9SortOrderE0EffyiiNS1_21identity_decomposer_tEEEvPT5_SB_PT3_PKSC_PT1_PKSG_PT2_PKSK_T4_iiT6_:
	.zero		29184


//--------------------- .nv.shared.reserved.0     --------------------------
	.section	.nv.shared.reserved.0,"aw",@nobits
	.weak		__nv_reservedSMEM_offset_0_alias
	.size		__nv_reservedSMEM_offset_0_alias, 0, 64
	.other		__nv_reservedSMEM_offset_0_alias,@"STO_CUDA_RESERVED_SHARED STV_DEFAULT"
__nv_reservedSMEM_offset_0_alias:
	.zero		0
	.zero		64


//--------------------- .nv.global                --------------------------
	.section	.nv.global,"aw",@nobits
.nv.global:
	.type		_ZN34_INTERNAL_96b14be6_4_k_cu_5375f1ac6thrust24THRUST_300001_SM_1000_NS12placeholders2_8E,@object
	.size		_ZN34_INTERNAL_96b14be6_4_k_cu_5375f1ac6thrust24THRUST_300001_SM_1000_NS12placeholders2_8E,(_ZN34_INTERNAL_96b14be6_4_k_cu_5375f1ac4cuda3std3__436_GLOBAL__N__96b14be6_4_k_cu_5375f1ac6ignoreE - _ZN34_INTERNAL_96b14be6_4_k_cu_5375f1ac6thrust24THRUST_300001_SM_1000_NS12placeholders2_8E)
_ZN34_INTERNAL_96b14be6_4_k_cu_5375f1ac6thrust24THRUST_300001_SM_1000_NS12placeholders2_8E:
	.zero		1
	.type		_ZN34_INTERNAL_96b14be6_4_k_cu_5375f1ac4cuda3std3__436_GLOBAL__N__96b14be6_4_k_cu_5375f1ac6ignoreE,@object
	.size		_ZN34_INTERNAL_96b14be6_4_k_cu_5375f1ac4cuda3std3__436_GLOBAL__N__96b14be6_4_k_cu_5375f1ac6ignoreE,(_ZN34_INTERNAL_96b14be6_4_k_cu_5375f1ac4cuda3std6ranges3__45__cpo4dataE - _ZN34_INTERNAL_96b14be6_4_k_cu_5375f1ac4cuda3std3__436_GLOBAL__N__96b14be6_4_k_cu_5375f1ac6ignoreE)
_ZN34_INTERNAL_96b14be6_4_k_cu_5375f1ac4cuda3std3__436_GLOBAL__N__96b14be6_4_k_cu_5375f1ac6ignoreE:
	.zero		1
	.type		_ZN34_INTERNAL_96b14be6_4_k_cu_5375f1ac4cuda3std6ranges3__45__cpo4dataE,@object
	.size		_ZN34_INTERNAL_96b14be6_4_k_cu_5375f1ac4cuda3std6ranges3__45__cpo4dataE,(_ZN34_INTERNAL_96b14be6_4_k_cu_5375f1ac6thrust24THRUST_300001_SM_1000_NS6system3cpp3parE - _ZN34_INTERNAL_96b14be6_4_k_cu_5375f1ac4cuda3std6ranges3__45__cpo4dataE)
_ZN34_INTERNAL_96b14be6_4_k_cu_5375f1ac4cuda3std6ranges3__45__cpo4dataE:
	.zero		1
	.type		_ZN34_INTERNAL_96b14be6_4_k_cu_5375f1ac6thrust24THRUST_300001_SM_1000_NS6system3cpp3parE,@object
	.size		_ZN34_INTERNAL_96b14be6_4_k_cu_5375f1ac6thrust24THRUST_300001_SM_1000_NS6system3cpp3parE,(_ZN34_INTERNAL_96b14be6_4_k_cu_5375f1ac4cuda3std3__45__cpo5beginE - _ZN34_INTERNAL_96b14be6_4_k_cu_5375f1ac6thrust24THRUST_300001_SM_1000_NS6system3cpp3parE)
_ZN34_INTERNAL_96b14be6_4_k_cu_5375f1ac6thrust24THRUST_300001_SM_1000_NS6system3cpp3parE:
	.zero		1
	.type		_ZN34_INTERNAL_96b14be6_4_k_cu_5375f1ac4cuda3std3__45__cpo5beginE,@object
	.size		_ZN34_INTERNAL_96b14be6_4_k_cu_5375f1ac4cuda3std3__45__cpo5beginE,(_ZN34_INTERNAL_96b14be6_4_k_cu_5375f1ac4cuda3std6ranges3__45__cpo5beginE - _ZN34_INTERNAL_96b14be6_4_k_cu_5375f1ac4cuda3std3__45__cpo5beginE)
_ZN34_INTERNAL_96b14be6_4_k_cu_5375f1ac4cuda3std3__45__cpo5beginE:
	.zero		1
	.type		_ZN34_INTERNAL_96b14be6_4_k_cu_5375f1ac4cuda3std6ranges3__45__cpo5beginE,@object
	.size		_ZN34_INTERNAL_96b14be6_4_k_cu_5375f1ac4cuda3std6ranges3__45__cpo5beginE,(_ZN34_INTERNAL_96b14be6_4_k_cu_5375f1ac6thrust24THRUST_300001_SM_1000_NS6deviceE - _ZN34_INTERNAL_96b14be6_4_k_cu_5375f1ac4cuda3std6ranges3__45__cpo5beginE)
_ZN34_INTERNAL_96b14be6_4_k_cu_5375f1ac4cuda3std6ranges3__45__cpo5beginE:
	.zero		1
	.type		_ZN34_INTERNAL_96b14be6_4_k_cu_5375f1ac6thrust24THRUST_300001_SM_1000_NS6deviceE,@object
	.size		_ZN34_INTERNAL_96b14be6_4_k_cu_5375f1ac6thrust24THRUST_300001_SM_1000_NS6deviceE,(_ZN34_INTERNAL_96b14be6_4_k_cu_5375f1ac4cuda3std3__47nulloptE - _ZN34_INTERNAL_96b14be6_4_k_cu_5375f1ac6thrust24THRUST_300001_SM_1000_NS6deviceE)
_ZN34_INTERNAL_96b14be6_4_k_cu_5375f1ac6thrust24THRUST_300001_SM_1000_NS6deviceE:
	.zero		1
	.type		_ZN34_INTERNAL_96b14be6_4_k_cu_5375f1ac4cuda3std3__47nulloptE,@object
	.size		_ZN34_INTERNAL_96b14be6_4_k_cu_5375f1ac4cuda3std3__47nulloptE,(_ZN34_INTERNAL_96b14be6_4_k_cu_5375f1ac4cuda3std6ranges3__45__cpo8distanceE - _ZN34_INTERNAL_96b14be6_4_k_cu_5375f1ac4cuda3std3__47nulloptE)
_ZN34_INTERNAL_96b14be6_4_k_cu_5375f1ac4cuda3std3__47nulloptE:
	.zero		1
	.type		_ZN34_INTERNAL_96b14be6_4_k_cu_5375f1ac4cuda3std6ranges3__45__cpo8distanceE,@object
	.size		_ZN34_INTERNAL_96b14be6_4_k_cu_5375f1ac4cuda3std6ranges3__45__cpo8distanceE,(_ZN34_INTERNAL_96b14be6_4_k_cu_5375f1ac6thrust24THRUST_300001_SM_1000_NS12placeholders2_4E - _ZN34_INTERNAL_96b14be6_4_k_cu_5375f1ac4cuda3std6ranges3__45__cpo8distanceE)
_ZN34_INTERNAL_96b14be6_4_k_cu_5375f1ac4cuda3std6ranges3__45__cpo8distanceE:
	.zero		1
	.type		_ZN34_INTERNAL_96b14be6_4_k_cu_5375f1ac6thrust24THRUST_300001_SM_1000_NS12placeholders2_4E,@object
	.size		_ZN34_INTERNAL_96b14be6_4_k_cu_5375f1ac6thrust24THRUST_300001_SM_1000_NS12placeholders2_4E,(_ZN34_INTERNAL_96b14be6_4_k_cu_5375f1ac4cuda3std3__45__cpo6rbeginE - _ZN34_INTERNAL_96b14be6_4_k_cu_5375f1ac6thrust24THRUST_300001_SM_1000_NS12placeholders2_4E)
_ZN34_INTERNAL_96b14be6_4_k_cu_5375f1ac6thrust24THRUST_300001_SM_1000_NS12placeholders2_4E:
	.zero		1
	.type		_ZN34_INTERNAL_96b14be6_4_k_cu_5375f1ac4cuda3std3__45__cpo6rbeginE,@object
	.size		_ZN34_INTERNAL_96b14be6_4_k_cu_5375f1ac4cuda3std3__45__cpo6rbeginE,(_ZN34_INTERNAL_96b14be6_4_k_cu_5375f1ac4cuda3std6ranges3__45__cpo7advanceE - _ZN34_INTERNAL_96b14be6_4_k_cu_5375f1ac4cuda3std3__45__cpo6rbeginE)
_ZN34_INTERNAL_96b14be6_4_k_cu_5375f1ac4cuda3std3__45__cpo6rbeginE:
	.zero		1
	.type		_ZN34_INTERNAL_96b14be6_4_k_cu_5375f1ac4cuda3std6ranges3__45__cpo7advanceE,@object
	.size		_ZN34_INTERNAL_96b14be6_4_k_cu_5375f1ac4cuda3std6ranges3__45__cpo7advanceE,(_ZN34_INTERNAL_96b14be6_4_k_cu_5375f1ac6thrust24THRUST_300001_SM_1000_NS12placeholders3_10E - _ZN34_INTERNAL_96b14be6_4_k_cu_5375f1ac4cuda3std6ranges3__45__cpo7advanceE)
_ZN34_INTERNAL_96b14be6_4_k_cu_5375f1ac4cuda3std6ranges3__45__cpo7advanceE:
	.zero		1
	.type		_ZN34_INTERNAL_96b14be6_4_k_cu_5375f1ac6thrust24THRUST_300001_SM_1000_NS12placeholders3_10E,@object
	.size		_ZN34_INTERNAL_96b14be6_4_k_cu_5375f1ac6thrust24THRUST_300001_SM_1000_NS12placeholders3_10E,(_ZN34_INTERNAL_96b14be6_4_k_cu_5375f1ac4cuda3std3__48in_placeE - _ZN34_INTERNAL_96b14be6_4_k_cu_5375f1ac6thrust24THRUST_300001_SM_1000_NS12placeholders3_10E)
_ZN34_INTERNAL_96b14be6_4_k_cu_5375f1ac6thrust24THRUST_300001_SM_1000_NS12placeholders3_10E:
	.zero		1
	.type		_ZN34_INTERNAL_96b14be6_4_k_cu_5375f1ac4cuda3std3__48in_placeE,@object
	.size		_ZN34_INTERNAL_96b14be6_4_k_cu_5375f1ac4cuda3std3__48in_placeE,(_ZN34_INTERNAL_96b14be6_4_k_cu_5375f1ac4cuda3std6ranges3__45__cpo4sizeE - _ZN34_INTERNAL_96b14be6_4_k_cu_5375f1ac4cuda3std3__48in_placeE)
_ZN34_INTERNAL_96b14be6_4_k_cu_5375f1ac4cuda3std3__48in_placeE:
	.zero		1
	.type		_ZN34_INTERNAL_96b14be6_4_k_cu_5375f1ac4cuda3std6ranges3__45__cpo4sizeE,@object
	.size		_ZN34_INTERNAL_96b14be6_4_k_cu_5375f1ac4cuda3std6ranges3__45__cpo4sizeE,(_ZN34_INTERNAL_96b14be6_4_k_cu_5375f1ac6thrust24THRUST_300001_SM_1000_NS12placeholders2_2E - _ZN34_INTERNAL_96b14be6_4_k_cu_5375f1ac4cuda3std6ranges3__45__cpo4sizeE)
_ZN34_INTERNAL_96b14be6_4_k_cu_5375f1ac4cuda3std6ranges3__45__cpo4sizeE:
	.zero		1
	.type		_ZN34_INTERNAL_96b14be6_4_k_cu_5375f1ac6thrust24THRUST_300001_SM_1000_NS12placeholders2_2E,@object
	.size		_ZN34_INTERNAL_96b14be6_4_k_cu_5375f1ac6thrust24THRUST_300001_SM_1000_NS12placeholders2_2E,(_ZN34_INTERNAL_96b14be6_4_k_cu_5375f1ac4cuda3std3__45__cpo6cbeginE - _ZN34_INTERNAL_96b14be6_4_k_cu_5375f1ac6thrust24THRUST_300001_SM_1000_NS12placeholders2_2E)
_ZN34_INTERNAL_96b14be6_4_k_cu_5375f1ac6thrust24THRUST_300001_SM_1000_NS12placeholders2_2E:
	.zero		1
	.type		_ZN34_INTERNAL_96b14be6_4_k_cu_5375f1ac4cuda3std3__45__cpo6cbeginE,@object
	.size		_ZN34_INTERNAL_96b14be6_4_k_cu_5375f1ac4cuda3std3__45__cpo6cbeginE,(_ZN34_INTERNAL_96b14be6_4_k_cu_5375f1ac4cuda3std6ranges3__45__cpo6cbeginE - _ZN34_INTERNAL_96b14be6_4_k_cu_5375f1ac4cuda3std3__45__cpo6cbeginE)
_ZN34_INTERNAL_96b14be6_4_k_cu_5375f1ac4cuda3std3__45__cpo6cbeginE:
	.zero		1
	.type		_ZN34_INTERNAL_96b14be6_4_k_cu_5375f1ac4cuda3std6ranges3__45__cpo6cbeginE,@object
	.size		_ZN34_INTERNAL_96b14be6_4_k_cu_5375f1ac4cuda3std6ranges3__45__cpo6cbeginE,(_ZN34_INTERNAL_96b14be6_4_k_cu_5375f1ac6thrust24THRUST_300001_SM_1000_NS12placeholders2_6E - _ZN34_INTERNAL_96b14be6_4_k_cu_5375f1ac4cuda3std6ranges3__45__cpo6cbeginE)
_ZN34_INTERNAL_96b14be6_4_k_cu_5375f1ac4cuda3std6ranges3__45__cpo6cbeginE:
	.zero		1
	.type		_ZN34_INTERNAL_96b14be6_4_k_cu_5375f1ac6thrust24THRUST_300001_SM_1000_NS12placeholders2_6E,@object
	.size		_ZN34_INTERNAL_96b14be6_4_k_cu_5375f1ac6thrust24THRUST_300001_SM_1000_NS12placeholders2_6E,(_ZN34_INTERNAL_96b14be6_4_k_cu_5375f1ac4cuda3std3__45__cpo7crbeginE - _ZN34_INTERNAL_96b14be6_4_k_cu_5375f1ac6thrust24THRUST_300001_SM_1000_NS12placeholders2_6E)
_ZN34_INTERNAL_96b14be6_4_k_cu_5375f1ac6thrust24THRUST_300001_SM_1000_NS12placeholders2_6E:
	.zero		1
	.type		_ZN34_INTERNAL_96b14be6_4_k_cu_5375f1ac4cuda3std3__45__cpo7crbeginE,@object
	.size		_ZN34_INTERNAL_96b14be6_4_k_cu_5375f1ac4cuda3std3__45__cpo7crbeginE,(_ZN34_INTERNAL_96b14be6_4_k_cu_5375f1ac4cuda3std6ranges3__45__cpo4nextE - _ZN34_INTERNAL_96b14be6_4_k_cu_5375f1ac4cuda3std3__45__cpo7crbeginE)
_ZN34_INTERNAL_96b14be6_4_k_cu_5375f1ac4cuda3std3__45__cpo7crbeginE:
	.zero		1
	.type		_ZN34_INTERNAL_96b14be6_4_k_cu_5375f1ac4cuda3std6ranges3__45__cpo4nextE,@object
	.size		_ZN34_INTERNAL_96b14be6_4_k_cu_5375f1ac4cuda3std6ranges3__45__cpo4nextE,(_ZN34_INTERNAL_96b14be6_4_k_cu_5375f1ac4cuda3std6ranges3__45__cpo4swapE - _ZN34_INTERNAL_96b14be6_4_k_cu_5375f1ac4cuda3std6ranges3__45__cpo4nextE)
_ZN34_INTERNAL_96b14be6_4_k_cu_5375f1ac4cuda3std6ranges3__45__cpo4nextE:
	.zero		1
	.type		_ZN34_INTERNAL_96b14be6_4_k_cu_5375f1ac4cuda3std6ranges3__45__cpo4swapE,@object
	.size		_ZN34_INTERNAL_96b14be6_4_k_cu_5375f1ac4cuda3std6ranges3__45__cpo4swapE,(_ZN34_INTERNAL_96b14be6_4_k_cu_5375f1ac6thrust24THRUST_300001_SM_1000_NS8cuda_cub10par_nosyncE - _ZN34_INTERNAL_96b14be6_4_k_cu_5375f1ac4cuda3std6ranges3__45__cpo4swapE)
_ZN34_INTERNAL_96b14be6_4_k_cu_5375f1ac4cuda3std6ranges3__45__cpo4swapE:
	.zero		1
	.type		_ZN34_INTERNAL_96b14be6_4_k_cu_5375f1ac6thrust24THRUST_300001_SM_1000_NS8cuda_cub10par_nosyncE,@object
	.size		_ZN34_INTERNAL_96b14be6_4_k_cu_5375f1ac6thrust24THRUST_300001_SM_1000_NS8cuda_cub10par_nosyncE,(_ZN34_INTERNAL_96b14be6_4_k_cu_5375f1ac6thrust24THRUST_300001_SM_1000_NS3seqE - _ZN34_INTERNAL_96b14be6_4_k_cu_5375f1ac6thrust24THRUST_300001_SM_1000_NS8cuda_cub10par_nosyncE)
_ZN34_INTERNAL_96b14be6_4_k_cu_5375f1ac6thrust24THRUST_300001_SM_1000_NS8cuda_cub10par_nosyncE:
	.zero		1
	.type		_ZN34_INTERNAL_96b14be6_4_k_cu_5375f1ac6thrust24THRUST_300001_SM_1000_NS3seqE,@object
	.size		_ZN34_INTERNAL_96b14be6_4_k_cu_5375f1ac6thrust24THRUST_300001_SM_1000_NS3seqE,(_ZN34_INTERNAL_96b14be6_4_k_cu_5375f1ac4cuda3std3__420unreachable_sentinelE - _ZN34_INTERNAL_96b14be6_4_k_cu_5375f1ac6thrust24THRUST_300001_SM_1000_NS3seqE)
_ZN34_INTERNAL_96b14be6_4_k_cu_5375f1ac6thrust24THRUST_300001_SM_1000_NS3seqE:
	.zero		1
	.type		_ZN34_INTERNAL_96b14be6_4_k_cu_5375f1ac4cuda3std3__420unreachable_sentinelE,@object
	.size		_ZN34_INTERNAL_96b14be6_4_k_cu_5375f1ac4cuda3std3__420unreachable_sentinelE,(_ZN34_INTERNAL_96b14be6_4_k_cu_5375f1ac4cuda3std6ranges3__45__cpo5ssizeE - _ZN34_INTERNAL_96b14be6_4_k_cu_5375f1ac4cuda3std3__420unreachable_sentinelE)
_ZN34_INTERNAL_96b14be6_4_k_cu_5375f1ac4cuda3std3__420unreachable_sentinelE:
	.zero		1
	.type		_ZN34_INTERNAL_96b14be6_4_k_cu_5375f1ac4cuda3std6ranges3__45__cpo5ssizeE,@object
	.size		_ZN34_INTERNAL_96b14be6_4_k_cu_5375f1ac4cuda3std6ranges3__45__cpo5ssizeE,(_ZN34_INTERNAL_96b14be6_4_k_cu_5375f1ac6thrust24THRUST_300001_SM_1000_NS12placeholders2_3E - _ZN34_INTERNAL_96b14be6_4_k_cu_5375f1ac4cuda3std6ranges3__45__cpo5ssizeE)
_ZN34_INTERNAL_96b14be6_4_k_cu_5375f1ac4cuda3std6ranges3__45__cpo5ssizeE:
	.zero		1
	.type		_ZN34_INTERNAL_96b14be6_4_k_cu_5375f1ac6thrust24THRUST_300001_SM_1000_NS12placeholders2_3E,@object
	.size		_ZN34_INTERNAL_96b14be6_4_k_cu_5375f1ac6thrust24THRUST_300001_SM_1000_NS12placeholders2_3E,(_ZN34_INTERNAL_96b14be6_4_k_cu_5375f1ac4cuda3std3__45__cpo4cendE - _ZN34_INTERNAL_96b14be6_4_k_cu_5375f1ac6thrust24THRUST_300001_SM_1000_NS12placeholders2_3E)
_ZN34_INTERNAL_96b14be6_4_k_cu_5375f1ac6thrust24THRUST_300001_SM_1000_NS12placeholders2_3E:
	.zero		1
	.type		_ZN34_INTERNAL_96b14be6_4_k_cu_5375f1ac4cuda3std3__45__cpo4cendE,@object
	.size		_ZN34_INTERNAL_96b14be6_4_k_cu_5375f1ac4cuda3std3__45__cpo4cendE,(_ZN34_INTERNAL_96b14be6_4_k_cu_5375f1ac4cuda3std6ranges3__45__cpo4cendE - _ZN34_INTERNAL_96b14be6_4_k_cu_5375f1ac4cuda3std3__45__cpo4cendE)
_ZN34_INTERNAL_96b14be6_4_k_cu_5375f1ac4cuda3std3__45__cpo4cendE:
	.zero		1
	.type		_ZN34_INTERNAL_96b14be6_4_k_cu_5375f1ac4cuda3std6ranges3__45__cpo4cendE,@object
	.size		_ZN34_INTERNAL_96b14be6_4_k_cu_5375f1ac4cuda3std6ranges3__45__cpo4cendE,(_ZN34_INTERNAL_96b14be6_4_k_cu_5375f1ac6thrust24THRUST_300001_SM_1000_NS12placeholders2_7E - _ZN34_INTERNAL_96b14be6_4_k_cu_5375f1ac4cuda3std6ranges3__45__cpo4cendE)
_ZN34_INTERNAL_96b14be6_4_k_cu_5375f1ac4cuda3std6ranges3__45__cpo4cendE:
	.zero		1
	.type		_ZN34_INTERNAL_96b14be6_4_k_cu_5375f1ac6thrust24THRUST_300001_SM_1000_NS12placeholders2_7E,@object
	.size		_ZN34_INTERNAL_96b14be6_4_k_cu_5375f1ac6thrust24THRUST_300001_SM_1000_NS12placeholders2_7E,(_ZN34_INTERNAL_96b14be6_4_k_cu_5375f1ac4cuda3std3__45__cpo5crendE - _ZN34_INTERNAL_96b14be6_4_k_cu_5375f1ac6thrust24THRUST_300001_SM_1000_NS12placeholders2_7E)
_ZN34_INTERNAL_96b14be6_4_k_cu_5375f1ac6thrust24THRUST_300001_SM_1000_NS12placeholders2_7E:
	.zero		1
	.type		_ZN34_INTERNAL_96b14be6_4_k_cu_5375f1ac4cuda3std3__45__cpo5crendE,@object
	.size		_ZN34_INTERNAL_96b14be6_4_k_cu_5375f1ac4cuda3std3__45__cpo5crendE,(_ZN34_INTERNAL_96b14be6_4_k_cu_5375f1ac4cuda3std6ranges3__45__cpo4prevE - _ZN34_INTERNAL_96b14be6_4_k_cu_5375f1ac4cuda3std3__45__cpo5crendE)
_ZN34_INTERNAL_96b14be6_4_k_cu_5375f1ac4cuda3std3__45__cpo5crendE:
	.zero		1
	.type		_ZN34_INTERNAL_96b14be6_4_k_cu_5375f1ac4cuda3std6ranges3__45__cpo4prevE,@object
	.size		_ZN34_INTERNAL_96b14be6_4_k_cu_5375f1ac4cuda3std6ranges3__45__cpo4prevE,(_ZN34_INTERNAL_96b14be6_4_k_cu_5375f1ac4cuda3std6ranges3__45__cpo9iter_moveE - _ZN34_INTERNAL_96b14be6_4_k_cu_5375f1ac4cuda3std6ranges3__45__cpo4prevE)
_ZN34_INTERNAL_96b14be6_4_k_cu_5375f1ac4cuda3std6ranges3__45__cpo4prevE:
	.zero		1
	.type		_ZN34_INTERNAL_96b14be6_4_k_cu_5375f1ac4cuda3std6ranges3__45__cpo9iter_moveE,@object
	.size		_ZN34_INTERNAL_96b14be6_4_k_cu_5375f1ac4cuda3std6ranges3__45__cpo9iter_moveE,(_ZN34_INTERNAL_96b14be6_4_k_cu_5375f1ac6thrust24THRUST_300001_SM_1000_NS6system6detail10sequential3seqE - _ZN34_INTERNAL_96b14be6_4_k_cu_5375f1ac4cuda3std6ranges3__45__cpo9iter_moveE)
_ZN34_INTERNAL_96b14be6_4_k_cu_5375f1ac4cuda3std6ranges3__45__cpo9iter_moveE:
	.zero		1
	.type		_ZN34_INTERNAL_96b14be6_4_k_cu_5375f1ac6thrust24THRUST_300001_SM_1000_NS6system6detail10sequential3seqE,@object
	.size		_ZN34_INTERNAL_96b14be6_4_k_cu_5375f1ac6thrust24THRUST_300001_SM_1000_NS6system6detail10sequential3seqE,(_ZN34_INTERNAL_96b14be6_4_k_cu_5375f1ac6thrust24THRUST_300001_SM_1000_NS12placeholders2_9E - _ZN34_INTERNAL_96b14be6_4_k_cu_5375f1ac6thrust24THRUST_300001_SM_1000_NS6system6detail10sequential3seqE)
_ZN34_INTERNAL_96b14be6_4_k_cu_5375f1ac6thrust24THRUST_300001_SM_1000_NS6system6detail10sequential3seqE:
	.zero		1
	.type		_ZN34_INTERNAL_96b14be6_4_k_cu_5375f1ac6thrust24THRUST_300001_SM_1000_NS12placeholders2_9E,@object
	.size		_ZN34_INTERNAL_96b14be6_4_k_cu_5375f1ac6thrust24THRUST_300001_SM_1000_NS12placeholders2_9E,(_ZN34_INTERNAL_96b14be6_4_k_cu_5375f1ac4cuda3std3__419piecewise_constructE - _ZN34_INTERNAL_96b14be6_4_k_cu_5375f1ac6thrust24THRUST_300001_SM_1000_NS12placeholders2_9E)
_ZN34_INTERNAL_96b14be6_4_k_cu_5375f1ac6thrust24THRUST_300001_SM_1000_NS12placeholders2_9E:
	.zero		1
	.type		_ZN34_INTERNAL_96b14be6_4_k_cu_5375f1ac4cuda3std3__419piecewise_constructE,@object
	.size		_ZN34_INTERNAL_96b14be6_4_k_cu_5375f1ac4cuda3std3__419piecewise_constructE,(_ZN34_INTERNAL_96b14be6_4_k_cu_5375f1ac4cuda3std6ranges3__45__cpo5cdataE - _ZN34_INTERNAL_96b14be6_4_k_cu_5375f1ac4cuda3std3__419piecewise_constructE)
_ZN34_INTERNAL_96b14be6_4_k_cu_5375f1ac4cuda3std3__419piecewise_constructE:
	.zero		1
	.type		_ZN34_INTERNAL_96b14be6_4_k_cu_5375f1ac4cuda3std6ranges3__45__cpo5cdataE,@object
	.size		_ZN34_INTERNAL_96b14be6_4_k_cu_5375f1ac4cuda3std6ranges3__45__cpo5cdataE,(_ZN34_INTERNAL_96b14be6_4_k_cu_5375f1ac6thrust24THRUST_300001_SM_1000_NS12placeholders2_1E - _ZN34_INTERNAL_96b14be6_4_k_cu_5375f1ac4cuda3std6ranges3__45__cpo5cdataE)
_ZN34_INTERNAL_96b14be6_4_k_cu_5375f1ac4cuda3std6ranges3__45__cpo5cdataE:
	.zero		1
	.type		_ZN34_INTERNAL_96b14be6_4_k_cu_5375f1ac6thrust24THRUST_300001_SM_1000_NS12placeholders2_1E,@object
	.size		_ZN34_INTERNAL_96b14be6_4_k_cu_5375f1ac6thrust24THRUST_300001_SM_1000_NS12placeholders2_1E,(_ZN34_INTERNAL_96b14be6_4_k_cu_5375f1ac4cuda3std3__45__cpo3endE - _ZN34_INTERNAL_96b14be6_4_k_cu_5375f1ac6thrust24THRUST_300001_SM_1000_NS12placeholders2_1E)
_ZN34_INTERNAL_96b14be6_4_k_cu_5375f1ac6thrust24THRUST_300001_SM_1000_NS12placeholders2_1E:
	.zero		1
	.type		_ZN34_INTERNAL_96b14be6_4_k_cu_5375f1ac4cuda3std3__45__cpo3endE,@object
	.size		_ZN34_INTERNAL_96b14be6_4_k_cu_5375f1ac4cuda3std3__45__cpo3endE,(_ZN34_INTERNAL_96b14be6_4_k_cu_5375f1ac4cuda3std6ranges3__45__cpo3endE - _ZN34_INTERNAL_96b14be6_4_k_cu_5375f1ac4cuda3std3__45__cpo3endE)
_ZN34_INTERNAL_96b14be6_4_k_cu_5375f1ac4cuda3std3__45__cpo3endE:
	.zero		1
	.type		_ZN34_INTERNAL_96b14be6_4_k_cu_5375f1ac4cuda3std6ranges3__45__cpo3endE,@object
	.size		_ZN34_INTERNAL_96b14be6_4_k_cu_5375f1ac4cuda3std6ranges3__45__cpo3endE,(_ZN34_INTERNAL_96b14be6_4_k_cu_5375f1ac6thrust24THRUST_300001_SM_1000_NS12placeholders2_5E - _ZN34_INTERNAL_96b14be6_4_k_cu_5375f1ac4cuda3std6ranges3__45__cpo3endE)
_ZN34_INTERNAL_96b14be6_4_k_cu_5375f1ac4cuda3std6ranges3__45__cpo3endE:
	.zero		1
	.type		_ZN34_INTERNAL_96b14be6_4_k_cu_5375f1ac6thrust24THRUST_300001_SM_1000_NS12placeholders2_5E,@object
	.size		_ZN34_INTERNAL_96b14be6_4_k_cu_5375f1ac6thrust24THRUST_300001_SM_1000_NS12placeholders2_5E,(_ZN34_INTERNAL_96b14be6_4_k_cu_5375f1ac4cuda3std3__45__cpo4rendE - _ZN34_INTERNAL_96b14be6_4_k_cu_5375f1ac6thrust24THRUST_300001_SM_1000_NS12placeholders2_5E)
_ZN34_INTERNAL_96b14be6_4_k_cu_5375f1ac6thrust24THRUST_300001_SM_1000_NS12placeholders2_5E:
	.zero		1
	.type		_ZN34_INTERNAL_96b14be6_4_k_cu_5375f1ac4cuda3std3__45__cpo4rendE,@object
	.size		_ZN34_INTERNAL_96b14be6_4_k_cu_5375f1ac4cuda3std3__45__cpo4rendE,(_ZN34_INTERNAL_96b14be6_4_k_cu_5375f1ac4cuda3std6ranges3__45__cpo9iter_swapE - _ZN34_INTERNAL_96b14be6_4_k_cu_5375f1ac4cuda3std3__45__cpo4rendE)
_ZN34_INTERNAL_96b14be6_4_k_cu_5375f1ac4cuda3std3__45__cpo4rendE:
	.zero		1
	.type		_ZN34_INTERNAL_96b14be6_4_k_cu_5375f1ac4cuda3std6ranges3__45__cpo9iter_swapE,@object
	.size		_ZN34_INTERNAL_96b14be6_4_k_cu_5375f1ac4cuda3std6ranges3__45__cpo9iter_swapE,(_ZN34_INTERNAL_96b14be6_4_k_cu_5375f1ac4cuda3std3__48unexpectE - _ZN34_INTERNAL_96b14be6_4_k_cu_5375f1ac4cuda3std6ranges3__45__cpo9iter_swapE)
_ZN34_INTERNAL_96b14be6_4_k_cu_5375f1ac4cuda3std6ranges3__45__cpo9iter_swapE:
	.zero		1
	.type		_ZN34_INTERNAL_96b14be6_4_k_cu_5375f1ac4cuda3std3__48unexpectE,@object
	.size		_ZN34_INTERNAL_96b14be6_4_k_cu_5375f1ac4cuda3std3__48unexpectE,(_ZN34_INTERNAL_96b14be6_4_k_cu_5375f1ac6thrust24THRUST_300001_SM_1000_NS8cuda_cub3parE - _ZN34_INTERNAL_96b14be6_4_k_cu_5375f1ac4cuda3std3__48unexpectE)
_ZN34_INTERNAL_96b14be6_4_k_cu_5375f1ac4cuda3std3__48unexpectE:
	.zero		1
	.type		_ZN34_INTERNAL_96b14be6_4_k_cu_5375f1ac6thrust24THRUST_300001_SM_1000_NS8cuda_cub3parE,@object
	.size		_ZN34_INTERNAL_96b14be6_4_k_cu_5375f1ac6thrust24THRUST_300001_SM_1000_NS8cuda_cub3parE,(.L_29 - _ZN34_INTERNAL_96b14be6_4_k_cu_5375f1ac6thrust24THRUST_300001_SM_1000_NS8cuda_cub3parE)
_ZN34_INTERNAL_96b14be6_4_k_cu_5375f1ac6thrust24THRUST_300001_SM_1000_NS8cuda_cub3parE:
	.zero		1
.L_29:


//--------------------- .nv.shared._ZN3cub18CUB_300001_SM_10006detail10radix_sort33DeviceRadixSortExclusiveSumKernelINS1_5radix10policy_hubIffyE10Policy1000EyEEvPT0_ --------------------------
	.section	.nv.shared._ZN3cub18CUB_300001_SM_10006detail10radix_sort33DeviceRadixSortExclusiveSumKernelINS1_5radix10policy_hubIffyE10Policy1000EyEEvPT0_,"aw",@nobits
	.sectionflags	@""
	.align	16
.nv.shared._ZN3cub18CUB_300001_SM_10006detail10radix_sort33DeviceRadixSortExclusiveSumKernelINS1_5radix10policy_hubIffyE10Policy1000EyEEvPT0_:
	.zero		3360


//--------------------- .nv.shared._ZN3cub18CUB_300001_SM_10006detail10radix_sort30DeviceRadixSortHistogramKernelINS1_5radix10policy_hubIffyE10Policy1000ELNS0_9SortOrderE0EfyNS1_21identity_decomposer_tEEEvPT2_PKT1_SA_iiT3_ --------------------------
	.section	.nv.shared._ZN3cub18CUB_300001_SM_10006detail10radix_sort30DeviceRadixSortHistogramKernelINS1_5radix10policy_hubIffyE10Policy1000ELNS0_9SortOrderE0EfyNS1_21identity_decomposer_tEEEvPT2_PKT1_SA_iiT3_,"aw",@nobits
	.sectionflags	@""
	.align	4
.nv.shared._ZN3cub18CUB_300001_SM_10006detail10radix_sort30DeviceRadixSortHistogramKernelINS1_5radix10policy_hubIffyE10Policy1000ELNS0_9SortOrderE0EfyNS1_21identity_decomposer_tEEEvPT2_PKT1_SA_iiT3_:
	.zero		5120


//--------------------- .nv.shared._ZN3cub18CUB_300001_SM_10006detail10radix_sort31DeviceRadixSortSingleTileKernelINS1_5radix10policy_hubIffyE10Policy1000ELNS0_9SortOrderE0EffyNS1_21identity_decomposer_tEEEvPKT1_PSA_PKT2_PSE_T3_iiT4_ --------------------------
	.section	.nv.shared._ZN3cub18CUB_300001_SM_10006detail10radix_sort31DeviceRadixSortSingleTileKernelINS1_5radix10policy_hubIffyE10Policy1000ELNS0_9SortOrderE0EffyNS1_21identity_decomposer_tEEEvPKT1_PSA_PKT2_PSE_T3_iiT4_,"aw",@nobits
	.sectionflags	@""
	.align	16
.nv.shared._ZN3cub18CUB_300001_SM_10006detail10radix_sort31DeviceRadixSortSingleTileKernelINS1_5radix10policy_hubIffyE10Policy1000ELNS0_9SortOrderE0EffyNS1_21identity_decomposer_tEEEvPKT1_PSA_PKT2_PSE_T3_iiT4_:
	.zero		34880


//--------------------- .nv.constant0._ZN3cub18CUB_300001_SM_10006detail10radix_sort29DeviceRadixSortOnesweepKernelINS1_5radix10policy_hubIffyE10Policy1000ELNS0_9SortOrderE0EffyiiNS1_21identity_decomposer_tEEEvPT5_SB_PT3_PKSC_PT1_PKSG_PT2_PKSK_T4_iiT6_ --------------------------
	.section	.nv.constant0._ZN3cub18CUB_300001_SM_10006detail10radix_sort29DeviceRadixSortOnesweepKernelINS1_5radix10policy_hubIffyE10Policy1000ELNS0_9SortOrderE0EffyiiNS1_21identity_decomposer_tEEEvPT5_SB_PT3_PKSC_PT1_PKSG_PT2_PKSK_T4_iiT6_,"a",@progbits
	.sectionflags	@""
	.align	4
.nv.constant0._ZN3cub18CUB_300001_SM_10006detail10radix_sort29DeviceRadixSortOnesweepKernelINS1_5radix10policy_hubIffyE10Policy1000ELNS0_9SortOrderE0EffyiiNS1_21identity_decomposer_tEEEvPT5_SB_PT3_PKSC_PT1_PKSG_PT2_PKSK_T4_iiT6_:
	.zero		973


//--------------------- .nv.constant0._ZN3cub18CUB_300001_SM_10006detail10radix_sort33DeviceRadixSortExclusiveSumKernelINS1_5radix10policy_hubIffyE10Policy1000EyEEvPT0_ --------------------------
	.section	.nv.constant0._ZN3cub18CUB_300001_SM_10006detail10radix_sort33DeviceRadixSortExclusiveSumKernelINS1_5radix10policy_hubIffyE10Policy1000EyEEvPT0_,"a",@progbits
	.sectionflags	@""
	.align	4
.nv.constant0._ZN3cub18CUB_300001_SM_10006detail10radix_sort33DeviceRadixSortExclusiveSumKernelINS1_5radix10policy_hubIffyE10Policy1000EyEEvPT0_:
	.zero		904


//--------------------- .nv.constant0._ZN3cub18CUB_300001_SM_10006detail10radix_sort30DeviceRadixSortHistogramKernelINS1_5radix10policy_hubIffyE10Policy1000ELNS0_9SortOrderE0EfyNS1_21identity_decomposer_tEEEvPT2_PKT1_SA_iiT3_ --------------------------
	.section	.nv.constant0._ZN3cub18CUB_300001_SM_10006detail10radix_sort30DeviceRadixSortHistogramKernelINS1_5radix10policy_hubIffyE10Policy1000ELNS0_9SortOrderE0EfyNS1_21identity_decomposer_tEEEvPT2_PKT1_SA_iiT3_,"a",@progbits
	.sectionflags	@""
	.align	4
.nv.constant0._ZN3cub18CUB_300001_SM_10006detail10radix_sort30DeviceRadixSortHistogramKernelINS1_5radix10policy_hubIffyE10Policy1000ELNS0_9SortOrderE0EfyNS1_21identity_decomposer_tEEEvPT2_PKT1_SA_iiT3_:
	.zero		929


//--------------------- .nv.constant0._ZN3cub18CUB_300001_SM_10006detail10radix_sort31DeviceRadixSortSingleTileKernelINS1_5radix10policy_hubIffyE10Policy1000ELNS0_9SortOrderE0EffyNS1_21identity_decomposer_tEEEvPKT1_PSA_PKT2_PSE_T3_iiT4_ --------------------------
	.section	.nv.constant0._ZN3cub18CUB_300001_SM_10006detail10radix_sort31DeviceRadixSortSingleTileKernelINS1_5radix10policy_hubIffyE10Policy1000ELNS0_9SortOrderE0EffyNS1_21identity_decomposer_tEEEvPKT1_PSA_PKT2_PSE_T3_iiT4_,"a",@progbits
	.sectionflags	@""
	.align	4
.nv.constant0._ZN3cub18CUB_300001_SM_10006detail10radix_sort31DeviceRadixSortSingleTileKernelINS1_5radix10policy_hubIffyE10Policy1000ELNS0_9SortOrderE0EffyNS1_21identity_decomposer_tEEEvPKT1_PSA_PKT2_PSE_T3_iiT4_:
	.zero		945


//--------------------- .nv.constant0._ZN3cub18CUB_300001_SM_10006detail11EmptyKernelIvEEvv --------------------------
	.section	.nv.constant0._ZN3cub18CUB_300001_SM_10006detail11EmptyKernelIvEEvv,"a",@progbits
	.sectionflags	@""
	.align	4
.nv.constant0._ZN3cub18CUB_300001_SM_10006detail11EmptyKernelIvEEvv:
	.zero		896


//--------------------- .nv.constant0._Z23sec_weighted_mean_cuda_iiPfS_fPiS_ --------------------------
	.section	.nv.constant0._Z23sec_weighted_mean_cuda_iiPfS_fPiS_,"a",@progbits
	.sectionflags	@""
	.align	4
.nv.constant0._Z23sec_weighted_mean_cuda_iiPfS_fPiS_:
	.zero		944


//--------------------- .nv.constant0._Z17sec_argsort_cuda_iiPfPiS_ --------------------------
	.section	.nv.constant0._Z17sec_argsort_cuda_iiPfPiS_,"a",@progbits
	.sectionflags	@""
	.align	4
.nv.constant0._Z17sec_argsort_cuda_iiPfPiS_:
	.zero		928


//--------------------- .nv.constant0._Z17sec_first_k_cuda_iiiPfPiS_ --------------------------
	.section	.nv.constant0._Z17sec_first_k_cuda_iiiPfPiS_,"a",@progbits
	.sectionflags	@""
	.align	4
.nv.constant0._Z17sec_first_k_cuda_iiiPfPiS_:
	.zero		936


//--------------------- .nv.constant0._Z15sec_top_k_cuda_iiPfPiS_S_ --------------------------
	.section	.nv.constant0._Z15sec_top_k_cuda_iiPfPiS_S_,"a",@progbits
	.sectionflags	@""
	.align	4
.nv.constant0._Z15sec_top_k_cuda_iiPfPiS_S_:
	.zero		936


//--------------------- .nv.constant0._Z16sec_rand_k_cuda_iiPfPiS_S_ --------------------------
	.section	.nv.constant0._Z16sec_rand_k_cuda_iiPfPiS_S_,"a",@progbits
	.sectionflags	@""
	.align	4
.nv.constant0._Z16sec_rand_k_cuda_iiPfPiS_S_:
	.zero		936


//--------------------- SYMBOLS --------------------------

	.type		.nv.reservedSmem.offset0,@object
	.size		.nv.reservedSmem.offset0,0x4
	.type		.nv.reservedSmem.cap,@object
	.size		.nv.reservedSmem.cap,0x4
	.type		vprintf,@function
	.type		malloc,@function
	.type		free,@function
